	.target	sm_103a

	.elftype	@"ET_EXEC"


//--------------------- .note.nv.tkinfo           --------------------------
	.section	.note.nv.tkinfo,"",@"SHT_NOTE"
	.sectionflags	@"SHF_NOTE_NV_TKINFO"
	.tkinfo
        /*0018*/ 	.word	0x00000002
        /*0030*/ 	.string	""
        /*0030*/ 	.string	"ptxas"
        /*0030*/ 	.string	"Cuda compilation tools, release 13.0, V13.0.88"
        /*0030*/ 	.string	"Build cuda_13.0.r13.0/compiler.36424714_0"
        /*0030*/ 	.string	"-arch sm_103a -m 64 "



//--------------------- .note.nv.cuinfo           --------------------------
	.section	.note.nv.cuinfo,"",@"SHT_NOTE"
	.sectionflags	@"SHF_NOTE_NV_CUINFO"
        /*0018*/ 	.short	0x0002
        /*001a*/ 	.short	0x0067
        /*001c*/ 	.short	0x0082
	.zero		2


//--------------------- .nv.info                  --------------------------
	.section	.nv.info,"",@"SHT_CUDA_INFO"
	.align	4


	//----- nvinfo : EIATTR_REGCOUNT
	.align		4
        /*0000*/ 	.byte	0x04, 0x2f
        /*0002*/ 	.short	(.L_12 - .L_11)
	.align		4
.L_11:
        /*0004*/ 	.word	index@(_ZN7cutlass13device_kernelIN5flash11enable_sm90INS1_16FlashAttnFwdSm90INS1_25CollectiveMainloopFwdSm90ILi2EN4cute5tupleIJNS5_1CILi1EEES8_S8_EEENS6_IJNS7_ILi192EEENS7_ILi128EEENS7_ILi64EEEEEELi64ENS_10bfloat16_tEfNS_4arch4Sm90ELb1ELb0ELb0ELb1ELb1ELb1ELb0ELb1ELb1ELb1ELb0ELb0EEENS1_21CollectiveEpilogueFwdINS6_IJSA_SC_SB_EEES9_SE_SG_Li384ELb1ELb1ELb0ELb0EEENS1_36VarlenDynamicPersistentTileSchedulerILi192ELi128ELi384ELi128ELb0ELb1ELb1ELb1ELb1ELb1EEEEEEEEEvNT_6ParamsE)
        /*0008*/ 	.word	0x00000004


	//----- nvinfo : EIATTR_FRAME_SIZE
	.align		4
.L_12:
        /*000c*/ 	.byte	0x04, 0x11
        /*000e*/ 	.short	(.L_14 - .L_13)
	.align		4
.L_13:
        /*0010*/ 	.word	index@(_ZN7cutlass13device_kernelIN5flash11enable_sm90INS1_16FlashAttnFwdSm90INS1_25CollectiveMainloopFwdSm90ILi2EN4cute5tupleIJNS5_1CILi1EEES8_S8_EEENS6_IJNS7_ILi192EEENS7_ILi128EEENS7_ILi64EEEEEELi64ENS_10bfloat16_tEfNS_4arch4Sm90ELb1ELb0ELb0ELb1ELb1ELb1ELb0ELb1ELb1ELb1ELb0ELb0EEENS1_21CollectiveEpilogueFwdINS6_IJSA_SC_SB_EEES9_SE_SG_Li384ELb1ELb1ELb0ELb0EEENS1_36VarlenDynamicPersistentTileSchedulerILi192ELi128ELi384ELi128ELb0ELb1ELb1ELb1ELb1ELb1EEEEEEEEEvNT_6ParamsE)
        /*0014*/ 	.word	0x00000000


	//----- nvinfo : EIATTR_REGCOUNT
	.align		4
.L_14:
        /*0018*/ 	.byte	0x04, 0x2f
        /*001a*/ 	.short	(.L_16 - .L_15)
	.align		4
.L_15:
        /*001c*/ 	.word	index@(_ZN7cutlass13device_kernelIN5flash11enable_sm90INS1_16FlashAttnFwdSm90INS1_25CollectiveMainloopFwdSm90ILi2EN4cute5tupleIJNS5_1CILi1EEES8_S8_EEENS6_IJNS7_ILi192EEENS7_ILi128EEENS7_ILi64EEEEEELi64ENS_10bfloat16_tEfNS_4arch4Sm90ELb1ELb0ELb0ELb1ELb1ELb0ELb0ELb1ELb1ELb1ELb0ELb0EEENS1_21CollectiveEpilogueFwdINS6_IJSA_SC_SB_EEES9_SE_SG_Li384ELb1ELb1ELb0ELb0EEENS1_36VarlenDynamicPersistentTileSchedulerILi192ELi128ELi384ELi128ELb0ELb1ELb1ELb1ELb1ELb1EEEEEEEEEvNT_6ParamsE)
        /*0020*/ 	.word	0x00000004


	//----- nvinfo : EIATTR_FRAME_SIZE
	.align		4
.L_16:
        /*0024*/ 	.byte	0x04, 0x11
        /*0026*/ 	.short	(.L_18 - .L_17)
	.align		4
.L_17:
        /*0028*/ 	.word	index@(_ZN7cutlass13device_kernelIN5flash11enable_sm90INS1_16FlashAttnFwdSm90INS1_25CollectiveMainloopFwdSm90ILi2EN4cute5tupleIJNS5_1CILi1EEES8_S8_EEENS6_IJNS7_ILi192EEENS7_ILi128EEENS7_ILi64EEEEEELi64ENS_10bfloat16_tEfNS_4arch4Sm90ELb1ELb0ELb0ELb1ELb1ELb0ELb0ELb1ELb1ELb1ELb0ELb0EEENS1_21CollectiveEpilogueFwdINS6_IJSA_SC_SB_EEES9_SE_SG_Li384ELb1ELb1ELb0ELb0EEENS1_36VarlenDynamicPersistentTileSchedulerILi192ELi128ELi384ELi128ELb0ELb1ELb1ELb1ELb1ELb1EEEEEEEEEvNT_6ParamsE)
        /*002c*/ 	.word	0x00000000


	//----- nvinfo : EIATTR_REGCOUNT
	.align		4
.L_18:
        /*0030*/ 	.byte	0x04, 0x2f
        /*0032*/ 	.short	(.L_20 - .L_19)
	.align		4
.L_19:
        /*0034*/ 	.word	index@(_ZN7cutlass13device_kernelIN5flash11enable_sm90INS1_16FlashAttnFwdSm90INS1_25CollectiveMainloopFwdSm90ILi2EN4cute5tupleIJNS5_1CILi1EEES8_S8_EEENS6_IJNS7_ILi192EEENS7_ILi128EEENS7_ILi64EEEEEELi64ENS_10bfloat16_tEfNS_4arch4Sm90ELb1ELb0ELb0ELb0ELb1ELb0ELb0ELb1ELb1ELb1ELb0ELb0EEENS1_21CollectiveEpilogueFwdINS6_IJSA_SC_SB_EEES9_SE_SG_Li384ELb0ELb1ELb0ELb0EEENS1_30DynamicPersistentTileSchedulerILi384ELi128ELb0ELb1ELb1EEEEEEEEEvNT_6ParamsE)
        /*0038*/ 	.word	0x00000004


	//----- nvinfo : EIATTR_FRAME_SIZE
	.align		4
.L_20:
        /*003c*/ 	.byte	0x04, 0x11
        /*003e*/ 	.short	(.L_22 - .L_21)
	.align		4
.L_21:
        /*0040*/ 	.word	index@(_ZN7cutlass13device_kernelIN5flash11enable_sm90INS1_16FlashAttnFwdSm90INS1_25CollectiveMainloopFwdSm90ILi2EN4cute5tupleIJNS5_1CILi1EEES8_S8_EEENS6_IJNS7_ILi192EEENS7_ILi128EEENS7_ILi64EEEEEELi64ENS_10bfloat16_tEfNS_4arch4Sm90ELb1ELb0ELb0ELb0ELb1ELb0ELb0ELb1ELb1ELb1ELb0ELb0EEENS1_21CollectiveEpilogueFwdINS6_IJSA_SC_SB_EEES9_SE_SG_Li384ELb0ELb1ELb0ELb0EEENS1_30DynamicPersistentTileSchedulerILi384ELi128ELb0ELb1ELb1EEEEEEEEEvNT_6ParamsE)
        /*0044*/ 	.word	0x00000000


	//----- nvinfo : EIATTR_REGCOUNT
	.align		4
.L_22:
        /*0048*/ 	.byte	0x04, 0x2f
        /*004a*/ 	.short	(.L_24 - .L_23)
	.align		4
.L_23:
        /*004c*/ 	.word	index@(_ZN7cutlass13device_kernelIN5flash11enable_sm90INS1_16FlashAttnFwdSm90INS1_25CollectiveMainloopFwdSm90ILi2EN4cute5tupleIJNS5_1CILi1EEES8_S8_EEENS6_IJNS7_ILi192EEENS7_ILi128EEENS7_ILi64EEEEEELi64ENS_10bfloat16_tEfNS_4arch4Sm90ELb0ELb1ELb0ELb1ELb1ELb1ELb0ELb1ELb1ELb1ELb0ELb0EEENS1_21CollectiveEpilogueFwdINS6_IJSA_SC_SB_EEES9_SE_SG_Li384ELb1ELb1ELb0ELb0EEENS1_36VarlenDynamicPersistentTileSchedulerILi192ELi128ELi384ELi128ELb0ELb1ELb1ELb1ELb0ELb1EEEEEEEEEvNT_6ParamsE)
        /*0050*/ 	.word	0x00000004


	//----- nvinfo : EIATTR_FRAME_SIZE
	.align		4
.L_24:
        /*0054*/ 	.byte	0x04, 0x11
        /*0056*/ 	.short	(.L_26 - .L_25)
	.align		4
.L_25:
        /*0058*/ 	.word	index@(_ZN7cutlass13device_kernelIN5flash11enable_sm90INS1_16FlashAttnFwdSm90INS1_25CollectiveMainloopFwdSm90ILi2EN4cute5tupleIJNS5_1CILi1EEES8_S8_EEENS6_IJNS7_ILi192EEENS7_ILi128EEENS7_ILi64EEEEEELi64ENS_10bfloat16_tEfNS_4arch4Sm90ELb0ELb1ELb0ELb1ELb1ELb1ELb0ELb1ELb1ELb1ELb0ELb0EEENS1_21CollectiveEpilogueFwdINS6_IJSA_SC_SB_EEES9_SE_SG_Li384ELb1ELb1ELb0ELb0EEENS1_36VarlenDynamicPersistentTileSchedulerILi192ELi128ELi384ELi128ELb0ELb1ELb1ELb1ELb0ELb1EEEEEEEEEvNT_6ParamsE)
        /*005c*/ 	.word	0x00000000


	//----- nvinfo : EIATTR_REGCOUNT
	.align		4
.L_26:
        /*0060*/ 	.byte	0x04, 0x2f
        /*0062*/ 	.short	(.L_28 - .L_27)
	.align		4
.L_27:
        /*0064*/ 	.word	index@(_ZN7cutlass13device_kernelIN5flash11enable_sm90INS1_16FlashAttnFwdSm90INS1_25CollectiveMainloopFwdSm90ILi2EN4cute5tupleIJNS5_1CILi1EEES8_S8_EEENS6_IJNS7_ILi192EEENS7_ILi128EEENS7_ILi64EEEEEELi64ENS_10bfloat16_tEfNS_4arch4Sm90ELb0ELb1ELb0ELb1ELb1ELb0ELb0ELb1ELb1ELb1ELb0ELb0EEENS1_21CollectiveEpilogueFwdINS6_IJSA_SC_SB_EEES9_SE_SG_Li384ELb1ELb1ELb0ELb0EEENS1_36VarlenDynamicPersistentTileSchedulerILi192ELi128ELi384ELi128ELb0ELb1ELb1ELb1ELb0ELb1EEEEEEEEEvNT_6ParamsE)
        /*0068*/ 	.word	0x00000004


	//----- nvinfo : EIATTR_FRAME_SIZE
	.align		4
.L_28:
        /*006c*/ 	.byte	0x04, 0x11
        /*006e*/ 	.short	(.L_30 - .L_29)
	.align		4
.L_29:
        /*0070*/ 	.word	index@(_ZN7cutlass13device_kernelIN5flash11enable_sm90INS1_16FlashAttnFwdSm90INS1_25CollectiveMainloopFwdSm90ILi2EN4cute5tupleIJNS5_1CILi1EEES8_S8_EEENS6_IJNS7_ILi192EEENS7_ILi128EEENS7_ILi64EEEEEELi64ENS_10bfloat16_tEfNS_4arch4Sm90ELb0ELb1ELb0ELb1ELb1ELb0ELb0ELb1ELb1ELb1ELb0ELb0EEENS1_21CollectiveEpilogueFwdINS6_IJSA_SC_SB_EEES9_SE_SG_Li384ELb1ELb1ELb0ELb0EEENS1_36VarlenDynamicPersistentTileSchedulerILi192ELi128ELi384ELi128ELb0ELb1ELb1ELb1ELb0ELb1EEEEEEEEEvNT_6ParamsE)
        /*0074*/ 	.word	0x00000000


	//----- nvinfo : EIATTR_REGCOUNT
	.align		4
.L_30:
        /*0078*/ 	.byte	0x04, 0x2f
        /*007a*/ 	.short	(.L_32 - .L_31)
	.align		4
.L_31:
        /*007c*/ 	.word	index@(_ZN7cutlass13device_kernelIN5flash11enable_sm90INS1_16FlashAttnFwdSm90INS1_25CollectiveMainloopFwdSm90ILi2EN4cute5tupleIJNS5_1CILi1EEES8_S8_EEENS6_IJNS7_ILi192EEENS7_ILi128EEENS7_ILi64EEEEEELi64ENS_10bfloat16_tEfNS_4arch4Sm90ELb0ELb1ELb0ELb0ELb1ELb0ELb0ELb1ELb1ELb1ELb0ELb0EEENS1_21CollectiveEpilogueFwdINS6_IJSA_SC_SB_EEES9_SE_SG_Li384ELb0ELb1ELb0ELb0EEENS1_30DynamicPersistentTileSchedulerILi384ELi128ELb0ELb1ELb1EEEEEEEEEvNT_6ParamsE)
        /*0080*/ 	.word	0x00000004


	//----- nvinfo : EIATTR_FRAME_SIZE
	.align		4
.L_32:
        /*0084*/ 	.byte	0x04, 0x11
        /*0086*/ 	.short	(.L_34 - .L_33)
	.align		4
.L_33:
        /*0088*/ 	.word	index@(_ZN7cutlass13device_kernelIN5flash11enable_sm90INS1_16FlashAttnFwdSm90INS1_25CollectiveMainloopFwdSm90ILi2EN4cute5tupleIJNS5_1CILi1EEES8_S8_EEENS6_IJNS7_ILi192EEENS7_ILi128EEENS7_ILi64EEEEEELi64ENS_10bfloat16_tEfNS_4arch4Sm90ELb0ELb1ELb0ELb0ELb1ELb0ELb0ELb1ELb1ELb1ELb0ELb0EEENS1_21CollectiveEpilogueFwdINS6_IJSA_SC_SB_EEES9_SE_SG_Li384ELb0ELb1ELb0ELb0EEENS1_30DynamicPersistentTileSchedulerILi384ELi128ELb0ELb1ELb1EEEEEEEEEvNT_6ParamsE)
        /*008c*/ 	.word	0x00000000


	//----- nvinfo : EIATTR_REGCOUNT
	.align		4
.L_34:
        /*0090*/ 	.byte	0x04, 0x2f
        /*0092*/ 	.short	(.L_36 - .L_35)
	.align		4
.L_35:
        /*0094*/ 	.word	index@(_ZN7cutlass13device_kernelIN5flash11enable_sm90INS1_16FlashAttnFwdSm90INS1_25CollectiveMainloopFwdSm90ILi2EN4cute5tupleIJNS5_1CILi1EEES8_S8_EEENS6_IJNS7_ILi192EEENS7_ILi128EEENS7_ILi64EEEEEELi64ENS_10bfloat16_tEfNS_4arch4Sm90ELb0ELb0ELb0ELb1ELb1ELb1ELb0ELb1ELb1ELb1ELb0ELb0EEENS1_21CollectiveEpilogueFwdINS6_IJSA_SC_SB_EEES9_SE_SG_Li384ELb1ELb1ELb0ELb0EEENS1_36VarlenDynamicPersistentTileSchedulerILi192ELi128ELi384ELi128ELb0ELb1ELb1ELb0ELb1ELb1EEEEEEEEEvNT_6ParamsE)
        /*0098*/ 	.word	0x00000004


	//----- nvinfo : EIATTR_FRAME_SIZE
	.align		4
.L_36:
        /*009c*/ 	.byte	0x04, 0x11
        /*009e*/ 	.short	(.L_38 - .L_37)
	.align		4
.L_37:
        /*00a0*/ 	.word	index@(_ZN7cutlass13device_kernelIN5flash11enable_sm90INS1_16FlashAttnFwdSm90INS1_25CollectiveMainloopFwdSm90ILi2EN4cute5tupleIJNS5_1CILi1EEES8_S8_EEENS6_IJNS7_ILi192EEENS7_ILi128EEENS7_ILi64EEEEEELi64ENS_10bfloat16_tEfNS_4arch4Sm90ELb0ELb0ELb0ELb1ELb1ELb1ELb0ELb1ELb1ELb1ELb0ELb0EEENS1_21CollectiveEpilogueFwdINS6_IJSA_SC_SB_EEES9_SE_SG_Li384ELb1ELb1ELb0ELb0EEENS1_36VarlenDynamicPersistentTileSchedulerILi192ELi128ELi384ELi128ELb0ELb1ELb1ELb0ELb1ELb1EEEEEEEEEvNT_6ParamsE)
        /*00a4*/ 	.word	0x00000000


	//----- nvinfo : EIATTR_REGCOUNT
	.align		4
.L_38:
        /*00a8*/ 	.byte	0x04, 0x2f
        /*00aa*/ 	.short	(.L_40 - .L_39)
	.align		4
.L_39:
        /*00ac*/ 	.word	index@(_ZN7cutlass13device_kernelIN5flash11enable_sm90INS1_16FlashAttnFwdSm90INS1_25CollectiveMainloopFwdSm90ILi2EN4cute5tupleIJNS5_1CILi1EEES8_S8_EEENS6_IJNS7_ILi192EEENS7_ILi128EEENS7_ILi64EEEEEELi64ENS_10bfloat16_tEfNS_4arch4Sm90ELb0ELb0ELb0ELb1ELb1ELb0ELb0ELb1ELb1ELb1ELb0ELb0EEENS1_21CollectiveEpilogueFwdINS6_IJSA_SC_SB_EEES9_SE_SG_Li384ELb1ELb1ELb0ELb0EEENS1_36VarlenDynamicPersistentTileSchedulerILi192ELi128ELi384ELi128ELb0ELb1ELb1ELb0ELb1ELb1EEEEEEEEEvNT_6ParamsE)
        /*00b0*/ 	.word	0x00000004


	//----- nvinfo : EIATTR_FRAME_SIZE
	.align		4
.L_40:
        /*00b4*/ 	.byte	0x04, 0x11
        /*00b6*/ 	.short	(.L_42 - .L_41)
	.align		4
.L_41:
        /*00b8*/ 	.word	index@(_ZN7cutlass13device_kernelIN5flash11enable_sm90INS1_16FlashAttnFwdSm90INS1_25CollectiveMainloopFwdSm90ILi2EN4cute5tupleIJNS5_1CILi1EEES8_S8_EEENS6_IJNS7_ILi192EEENS7_ILi128EEENS7_ILi64EEEEEELi64ENS_10bfloat16_tEfNS_4arch4Sm90ELb0ELb0ELb0ELb1ELb1ELb0ELb0ELb1ELb1ELb1ELb0ELb0EEENS1_21CollectiveEpilogueFwdINS6_IJSA_SC_SB_EEES9_SE_SG_Li384ELb1ELb1ELb0ELb0EEENS1_36VarlenDynamicPersistentTileSchedulerILi192ELi128ELi384ELi128ELb0ELb1ELb1ELb0ELb1ELb1EEEEEEEEEvNT_6ParamsE)
        /*00bc*/ 	.word	0x00000000


	//----- nvinfo : EIATTR_REGCOUNT
	.align		4
.L_42:
        /*00c0*/ 	.byte	0x04, 0x2f
        /*00c2*/ 	.short	(.L_44 - .L_43)
	.align		4
.L_43:
        /*00c4*/ 	.word	index@(_ZN7cutlass13device_kernelIN5flash11enable_sm90INS1_16FlashAttnFwdSm90INS1_25CollectiveMainloopFwdSm90ILi2EN4cute5tupleIJNS5_1CILi1EEES8_S8_EEENS6_IJNS7_ILi192EEENS7_ILi128EEENS7_ILi64EEEEEELi64ENS_10bfloat16_tEfNS_4arch4Sm90ELb0ELb0ELb0ELb0ELb1ELb0ELb0ELb1ELb1ELb1ELb0ELb0EEENS1_21CollectiveEpilogueFwdINS6_IJSA_SC_SB_EEES9_SE_SG_Li384ELb0ELb1ELb0ELb0EEENS1_29StaticPersistentTileSchedulerILb0EEEEEEEEEvNT_6ParamsE)
        /*00c8*/ 	.word	0x00000004


	//----- nvinfo : EIATTR_FRAME_SIZE
	.align		4
.L_44:
        /*00cc*/ 	.byte	0x04, 0x11
        /*00ce*/ 	.short	(.L_46 - .L_45)
	.align		4
.L_45:
        /*00d0*/ 	.word	index@(_ZN7cutlass13device_kernelIN5flash11enable_sm90INS1_16FlashAttnFwdSm90INS1_25CollectiveMainloopFwdSm90ILi2EN4cute5tupleIJNS5_1CILi1EEES8_S8_EEENS6_IJNS7_ILi192EEENS7_ILi128EEENS7_ILi64EEEEEELi64ENS_10bfloat16_tEfNS_4arch4Sm90ELb0ELb0ELb0ELb0ELb1ELb0ELb0ELb1ELb1ELb1ELb0ELb0EEENS1_21CollectiveEpilogueFwdINS6_IJSA_SC_SB_EEES9_SE_SG_Li384ELb0ELb1ELb0ELb0EEENS1_29StaticPersistentTileSchedulerILb0EEEEEEEEEvNT_6ParamsE)
        /*00d4*/ 	.word	0x00000000


	//----- nvinfo : EIATTR_REGCOUNT
	.align		4
.L_46:
        /*00d8*/ 	.byte	0x04, 0x2f
        /*00da*/ 	.short	(.L_48 - .L_47)
	.align		4
.L_47:
        /*00dc*/ 	.word	index@(_ZN7cutlass13device_kernelIN5flash11enable_sm90INS1_16FlashAttnFwdSm90INS1_25CollectiveMainloopFwdSm90ILi2EN4cute5tupleIJNS5_1CILi1EEES8_S8_EEENS6_IJNS7_ILi192EEENS7_ILi128EEENS7_ILi96EEEEEELi96ENS_10bfloat16_tEfNS_4arch4Sm90ELb1ELb0ELb0ELb1ELb1ELb1ELb0ELb0ELb1ELb1ELb0ELb0EEENS1_21CollectiveEpilogueFwdINS6_IJSA_SC_SB_EEES9_SE_SG_Li384ELb1ELb1ELb0ELb0EEENS1_36VarlenDynamicPersistentTileSchedulerILi192ELi128ELi384ELi128ELb0ELb1ELb1ELb1ELb1ELb1EEEEEEEEEvNT_6ParamsE)
        /*00e0*/ 	.word	0x00000004


	//----- nvinfo : EIATTR_FRAME_SIZE
	.align		4
.L_48:
        /*00e4*/ 	.byte	0x04, 0x11
        /*00e6*/ 	.short	(.L_50 - .L_49)
	.align		4
.L_49:
        /*00e8*/ 	.word	index@(_ZN7cutlass13device_kernelIN5flash11enable_sm90INS1_16FlashAttnFwdSm90INS1_25CollectiveMainloopFwdSm90ILi2EN4cute5tupleIJNS5_1CILi1EEES8_S8_EEENS6_IJNS7_ILi192EEENS7_ILi128EEENS7_ILi96EEEEEELi96ENS_10bfloat16_tEfNS_4arch4Sm90ELb1ELb0ELb0ELb1ELb1ELb1ELb0ELb0ELb1ELb1ELb0ELb0EEENS1_21CollectiveEpilogueFwdINS6_IJSA_SC_SB_EEES9_SE_SG_Li384ELb1ELb1ELb0ELb0EEENS1_36VarlenDynamicPersistentTileSchedulerILi192ELi128ELi384ELi128ELb0ELb1ELb1ELb1ELb1ELb1EEEEEEEEEvNT_6ParamsE)
        /*00ec*/ 	.word	0x00000000


	//----- nvinfo : EIATTR_REGCOUNT
	.align		4
.L_50:
        /*00f0*/ 	.byte	0x04, 0x2f
        /*00f2*/ 	.short	(.L_52 - .L_51)
	.align		4
.L_51:
        /*00f4*/ 	.word	index@(_ZN7cutlass13device_kernelIN5flash11enable_sm90INS1_16FlashAttnFwdSm90INS1_25CollectiveMainloopFwdSm90ILi2EN4cute5tupleIJNS5_1CILi1EEES8_S8_EEENS6_IJNS7_ILi192EEENS7_ILi128EEENS7_ILi96EEEEEELi96ENS_10bfloat16_tEfNS_4arch4Sm90ELb1ELb0ELb0ELb1ELb1ELb0ELb0ELb0ELb1ELb1ELb0ELb0EEENS1_21CollectiveEpilogueFwdINS6_IJSA_SC_SB_EEES9_SE_SG_Li384ELb1ELb1ELb0ELb0EEENS1_36VarlenDynamicPersistentTileSchedulerILi192ELi128ELi384ELi128ELb0ELb1ELb1ELb1ELb1ELb1EEEEEEEEEvNT_6ParamsE)
        /*00f8*/ 	.word	0x00000004


	//----- nvinfo : EIATTR_FRAME_SIZE
	.align		4
.L_52:
        /*00fc*/ 	.byte	0x04, 0x11
        /*00fe*/ 	.short	(.L_54 - .L_53)
	.align		4
.L_53:
        /*0100*/ 	.word	index@(_ZN7cutlass13device_kernelIN5flash11enable_sm90INS1_16FlashAttnFwdSm90INS1_25CollectiveMainloopFwdSm90ILi2EN4cute5tupleIJNS5_1CILi1EEES8_S8_EEENS6_IJNS7_ILi192EEENS7_ILi128EEENS7_ILi96EEEEEELi96ENS_10bfloat16_tEfNS_4arch4Sm90ELb1ELb0ELb0ELb1ELb1ELb0ELb0ELb0ELb1ELb1ELb0ELb0EEENS1_21CollectiveEpilogueFwdINS6_IJSA_SC_SB_EEES9_SE_SG_Li384ELb1ELb1ELb0ELb0EEENS1_36VarlenDynamicPersistentTileSchedulerILi192ELi128ELi384ELi128ELb0ELb1ELb1ELb1ELb1ELb1EEEEEEEEEvNT_6ParamsE)
        /*0104*/ 	.word	0x00000000


	//----- nvinfo : EIATTR_REGCOUNT
	.align		4
.L_54:
        /*0108*/ 	.byte	0x04, 0x2f
        /*010a*/ 	.short	(.L_56 - .L_55)
	.align		4
.L_55:
        /*010c*/ 	.word	index@(_ZN7cutlass13device_kernelIN5flash11enable_sm90INS1_16FlashAttnFwdSm90INS1_25CollectiveMainloopFwdSm90ILi2EN4cute5tupleIJNS5_1CILi1EEES8_S8_EEENS6_IJNS7_ILi192EEENS7_ILi128EEENS7_ILi96EEEEEELi96ENS_10bfloat16_tEfNS_4arch4Sm90ELb1ELb0ELb0ELb0ELb1ELb0ELb0ELb0ELb1ELb1ELb0ELb0EEENS1_21CollectiveEpilogueFwdINS6_IJSA_SC_SB_EEES9_SE_SG_Li384ELb0ELb1ELb0ELb0EEENS1_30DynamicPersistentTileSchedulerILi384ELi128ELb0ELb1ELb1EEEEEEEEEvNT_6ParamsE)
        /*0110*/ 	.word	0x00000004


	//----- nvinfo : EIATTR_FRAME_SIZE
	.align		4
.L_56:
        /*0114*/ 	.byte	0x04, 0x11
        /*0116*/ 	.short	(.L_58 - .L_57)
	.align		4
.L_57:
        /*0118*/ 	.word	index@(_ZN7cutlass13device_kernelIN5flash11enable_sm90INS1_16FlashAttnFwdSm90INS1_25CollectiveMainloopFwdSm90ILi2EN4cute5tupleIJNS5_1CILi1EEES8_S8_EEENS6_IJNS7_ILi192EEENS7_ILi128EEENS7_ILi96EEEEEELi96ENS_10bfloat16_tEfNS_4arch4Sm90ELb1ELb0ELb0ELb0ELb1ELb0ELb0ELb0ELb1ELb1ELb0ELb0EEENS1_21CollectiveEpilogueFwdINS6_IJSA_SC_SB_EEES9_SE_SG_Li384ELb0ELb1ELb0ELb0EEENS1_30DynamicPersistentTileSchedulerILi384ELi128ELb0ELb1ELb1EEEEEEEEEvNT_6ParamsE)
        /*011c*/ 	.word	0x00000000


	//----- nvinfo : EIATTR_REGCOUNT
	.align		4
.L_58:
        /*0120*/ 	.byte	0x04, 0x2f
        /*0122*/ 	.short	(.L_60 - .L_59)
	.align		4
.L_59:
        /*0124*/ 	.word	index@(_ZN7cutlass13device_kernelIN5flash11enable_sm90INS1_16FlashAttnFwdSm90INS1_25CollectiveMainloopFwdSm90ILi2EN4cute5tupleIJNS5_1CILi1EEES8_S8_EEENS6_IJNS7_ILi192EEENS7_ILi128EEENS7_ILi96EEEEEELi96ENS_10bfloat16_tEfNS_4arch4Sm90ELb0ELb1ELb0ELb1ELb1ELb1ELb0ELb0ELb1ELb1ELb0ELb0EEENS1_21CollectiveEpilogueFwdINS6_IJSA_SC_SB_EEES9_SE_SG_Li384ELb1ELb1ELb0ELb0EEENS1_36VarlenDynamicPersistentTileSchedulerILi192ELi128ELi384ELi128ELb0ELb1ELb1ELb1ELb0ELb1EEEEEEEEEvNT_6ParamsE)
        /*0128*/ 	.word	0x00000004


	//----- nvinfo : EIATTR_FRAME_SIZE
	.align		4
.L_60:
        /*012c*/ 	.byte	0x04, 0x11
        /*012e*/ 	.short	(.L_62 - .L_61)
	.align		4
.L_61:
        /*0130*/ 	.word	index@(_ZN7cutlass13device_kernelIN5flash11enable_sm90INS1_16FlashAttnFwdSm90INS1_25CollectiveMainloopFwdSm90ILi2EN4cute5tupleIJNS5_1CILi1EEES8_S8_EEENS6_IJNS7_ILi192EEENS7_ILi128EEENS7_ILi96EEEEEELi96ENS_10bfloat16_tEfNS_4arch4Sm90ELb0ELb1ELb0ELb1ELb1ELb1ELb0ELb0ELb1ELb1ELb0ELb0EEENS1_21CollectiveEpilogueFwdINS6_IJSA_SC_SB_EEES9_SE_SG_Li384ELb1ELb1ELb0ELb0EEENS1_36VarlenDynamicPersistentTileSchedulerILi192ELi128ELi384ELi128ELb0ELb1ELb1ELb1ELb0ELb1EEEEEEEEEvNT_6ParamsE)
        /*0134*/ 	.word	0x00000000


	//----- nvinfo : EIATTR_REGCOUNT
	.align		4
.L_62:
        /*0138*/ 	.byte	0x04, 0x2f
        /*013a*/ 	.short	(.L_64 - .L_63)
	.align		4
.L_63:
        /*013c*/ 	.word	index@(_ZN7cutlass13device_kernelIN5flash11enable_sm90INS1_16FlashAttnFwdSm90INS1_25CollectiveMainloopFwdSm90ILi2EN4cute5tupleIJNS5_1CILi1EEES8_S8_EEENS6_IJNS7_ILi192EEENS7_ILi128EEENS7_ILi96EEEEEELi96ENS_10bfloat16_tEfNS_4arch4Sm90ELb0ELb1ELb0ELb1ELb1ELb0ELb0ELb0ELb1ELb1ELb0ELb0EEENS1_21CollectiveEpilogueFwdINS6_IJSA_SC_SB_EEES9_SE_SG_Li384ELb1ELb1ELb0ELb0EEENS1_36VarlenDynamicPersistentTileSchedulerILi192ELi128ELi384ELi128ELb0ELb1ELb1ELb1ELb0ELb1EEEEEEEEEvNT_6ParamsE)
        /*0140*/ 	.word	0x00000004


	//----- nvinfo : EIATTR_FRAME_SIZE
	.align		4
.L_64:
        /*0144*/ 	.byte	0x04, 0x11
        /*0146*/ 	.short	(.L_66 - .L_65)
	.align		4
.L_65:
        /*0148*/ 	.word	index@(_ZN7cutlass13device_kernelIN5flash11enable_sm90INS1_16FlashAttnFwdSm90INS1_25CollectiveMainloopFwdSm90ILi2EN4cute5tupleIJNS5_1CILi1EEES8_S8_EEENS6_IJNS7_ILi192EEENS7_ILi128EEENS7_ILi96EEEEEELi96ENS_10bfloat16_tEfNS_4arch4Sm90ELb0ELb1ELb0ELb1ELb1ELb0ELb0ELb0ELb1ELb1ELb0ELb0EEENS1_21CollectiveEpilogueFwdINS6_IJSA_SC_SB_EEES9_SE_SG_Li384ELb1ELb1ELb0ELb0EEENS1_36VarlenDynamicPersistentTileSchedulerILi192ELi128ELi384ELi128ELb0ELb1ELb1ELb1ELb0ELb1EEEEEEEEEvNT_6ParamsE)
        /*014c*/ 	.word	0x00000000


	//----- nvinfo : EIATTR_REGCOUNT
	.align		4
.L_66:
        /*0150*/ 	.byte	0x04, 0x2f
        /*0152*/ 	.short	(.L_68 - .L_67)
	.align		4
.L_67:
        /*0154*/ 	.word	index@(_ZN7cutlass13device_kernelIN5flash11enable_sm90INS1_16FlashAttnFwdSm90INS1_25CollectiveMainloopFwdSm90ILi2EN4cute5tupleIJNS5_1CILi1EEES8_S8_EEENS6_IJNS7_ILi192EEENS7_ILi128EEENS7_ILi96EEEEEELi96ENS_10bfloat16_tEfNS_4arch4Sm90ELb0ELb1ELb0ELb0ELb1ELb0ELb0ELb0ELb1ELb1ELb0ELb0EEENS1_21CollectiveEpilogueFwdINS6_IJSA_SC_SB_EEES9_SE_SG_Li384ELb0ELb1ELb0ELb0EEENS1_30DynamicPersistentTileSchedulerILi384ELi128ELb0ELb1ELb1EEEEEEEEEvNT_6ParamsE)
        /*0158*/ 	.word	0x00000004


	//----- nvinfo : EIATTR_FRAME_SIZE
	.align		4
.L_68:
        /*015c*/ 	.byte	0x04, 0x11
        /*015e*/ 	.short	(.L_70 - .L_69)
	.align		4
.L_69:
        /*0160*/ 	.word	index@(_ZN7cutlass13device_kernelIN5flash11enable_sm90INS1_16FlashAttnFwdSm90INS1_25CollectiveMainloopFwdSm90ILi2EN4cute5tupleIJNS5_1CILi1EEES8_S8_EEENS6_IJNS7_ILi192EEENS7_ILi128EEENS7_ILi96EEEEEELi96ENS_10bfloat16_tEfNS_4arch4Sm90ELb0ELb1ELb0ELb0ELb1ELb0ELb0ELb0ELb1ELb1ELb0ELb0EEENS1_21CollectiveEpilogueFwdINS6_IJSA_SC_SB_EEES9_SE_SG_Li384ELb0ELb1ELb0ELb0EEENS1_30DynamicPersistentTileSchedulerILi384ELi128ELb0ELb1ELb1EEEEEEEEEvNT_6ParamsE)
        /*0164*/ 	.word	0x00000000


	//----- nvinfo : EIATTR_REGCOUNT
	.align		4
.L_70:
        /*0168*/ 	.byte	0x04, 0x2f
        /*016a*/ 	.short	(.L_72 - .L_71)
	.align		4
.L_71:
        /*016c*/ 	.word	index@(_ZN7cutlass13device_kernelIN5flash11enable_sm90INS1_16FlashAttnFwdSm90INS1_25CollectiveMainloopFwdSm90ILi2EN4cute5tupleIJNS5_1CILi1EEES8_S8_EEENS6_IJNS7_ILi192EEENS7_ILi128EEENS7_ILi96EEEEEELi96ENS_10bfloat16_tEfNS_4arch4Sm90ELb0ELb0ELb0ELb1ELb1ELb1ELb0ELb0ELb1ELb1ELb0ELb0EEENS1_21CollectiveEpilogueFwdINS6_IJSA_SC_SB_EEES9_SE_SG_Li384ELb1ELb1ELb0ELb0EEENS1_36VarlenDynamicPersistentTileSchedulerILi192ELi128ELi384ELi128ELb0ELb1ELb1ELb0ELb1ELb1EEEEEEEEEvNT_6ParamsE)
        /*0170*/ 	.word	0x00000004


	//----- nvinfo : EIATTR_FRAME_SIZE
	.align		4
.L_72:
        /*0174*/ 	.byte	0x04, 0x11
        /*0176*/ 	.short	(.L_74 - .L_73)
	.align		4
.L_73:
        /*0178*/ 	.word	index@(_ZN7cutlass13device_kernelIN5flash11enable_sm90INS1_16FlashAttnFwdSm90INS1_25CollectiveMainloopFwdSm90ILi2EN4cute5tupleIJNS5_1CILi1EEES8_S8_EEENS6_IJNS7_ILi192EEENS7_ILi128EEENS7_ILi96EEEEEELi96ENS_10bfloat16_tEfNS_4arch4Sm90ELb0ELb0ELb0ELb1ELb1ELb1ELb0ELb0ELb1ELb1ELb0ELb0EEENS1_21CollectiveEpilogueFwdINS6_IJSA_SC_SB_EEES9_SE_SG_Li384ELb1ELb1ELb0ELb0EEENS1_36VarlenDynamicPersistentTileSchedulerILi192ELi128ELi384ELi128ELb0ELb1ELb1ELb0ELb1ELb1EEEEEEEEEvNT_6ParamsE)
        /*017c*/ 	.word	0x00000000


	//----- nvinfo : EIATTR_REGCOUNT
	.align		4
.L_74:
        /*0180*/ 	.byte	0x04, 0x2f
        /*0182*/ 	.short	(.L_76 - .L_75)
	.align		4
.L_75:
        /*0184*/ 	.word	index@(_ZN7cutlass13device_kernelIN5flash11enable_sm90INS1_16FlashAttnFwdSm90INS1_25CollectiveMainloopFwdSm90ILi2EN4cute5tupleIJNS5_1CILi1EEES8_S8_EEENS6_IJNS7_ILi192EEENS7_ILi128EEENS7_ILi96EEEEEELi96ENS_10bfloat16_tEfNS_4arch4Sm90ELb0ELb0ELb0ELb1ELb1ELb0ELb0ELb0ELb1ELb1ELb0ELb0EEENS1_21CollectiveEpilogueFwdINS6_IJSA_SC_SB_EEES9_SE_SG_Li384ELb1ELb1ELb0ELb0EEENS1_36VarlenDynamicPersistentTileSchedulerILi192ELi128ELi384ELi128ELb0ELb1ELb1ELb0ELb1ELb1EEEEEEEEEvNT_6ParamsE)
        /*0188*/ 	.word	0x00000004


	//----- nvinfo : EIATTR_FRAME_SIZE
	.align		4
.L_76:
        /*018c*/ 	.byte	0x04, 0x11
        /*018e*/ 	.short	(.L_78 - .L_77)
	.align		4
.L_77:
        /*0190*/ 	.word	index@(_ZN7cutlass13device_kernelIN5flash11enable_sm90INS1_16FlashAttnFwdSm90INS1_25CollectiveMainloopFwdSm90ILi2EN4cute5tupleIJNS5_1CILi1EEES8_S8_EEENS6_IJNS7_ILi192EEENS7_ILi128EEENS7_ILi96EEEEEELi96ENS_10bfloat16_tEfNS_4arch4Sm90ELb0ELb0ELb0ELb1ELb1ELb0ELb0ELb0ELb1ELb1ELb0ELb0EEENS1_21CollectiveEpilogueFwdINS6_IJSA_SC_SB_EEES9_SE_SG_Li384ELb1ELb1ELb0ELb0EEENS1_36VarlenDynamicPersistentTileSchedulerILi192ELi128ELi384ELi128ELb0ELb1ELb1ELb0ELb1ELb1EEEEEEEEEvNT_6ParamsE)
        /*0194*/ 	.word	0x00000000


	//----- nvinfo : EIATTR_REGCOUNT
	.align		4
.L_78:
        /*0198*/ 	.byte	0x04, 0x2f
        /*019a*/ 	.short	(.L_80 - .L_79)
	.align		4
.L_79:
        /*019c*/ 	.word	index@(_ZN7cutlass13device_kernelIN5flash11enable_sm90INS1_16FlashAttnFwdSm90INS1_25CollectiveMainloopFwdSm90ILi2EN4cute5tupleIJNS5_1CILi1EEES8_S8_EEENS6_IJNS7_ILi192EEENS7_ILi128EEENS7_ILi96EEEEEELi96ENS_10bfloat16_tEfNS_4arch4Sm90ELb0ELb0ELb0ELb0ELb1ELb0ELb0ELb0ELb1ELb1ELb0ELb0EEENS1_21CollectiveEpilogueFwdINS6_IJSA_SC_SB_EEES9_SE_SG_Li384ELb0ELb1ELb0ELb0EEENS1_29StaticPersistentTileSchedulerILb0EEEEEEEEEvNT_6ParamsE)
        /*01a0*/ 	.word	0x00000004


	//----- nvinfo : EIATTR_FRAME_SIZE
	.align		4
.L_80:
        /*01a4*/ 	.byte	0x04, 0x11
        /*01a6*/ 	.short	(.L_82 - .L_81)
	.align		4
.L_81:
        /*01a8*/ 	.word	index@(_ZN7cutlass13device_kernelIN5flash11enable_sm90INS1_16FlashAttnFwdSm90INS1_25CollectiveMainloopFwdSm90ILi2EN4cute5tupleIJNS5_1CILi1EEES8_S8_EEENS6_IJNS7_ILi192EEENS7_ILi128EEENS7_ILi96EEEEEELi96ENS_10bfloat16_tEfNS_4arch4Sm90ELb0ELb0ELb0ELb0ELb1ELb0ELb0ELb0ELb1ELb1ELb0ELb0EEENS1_21CollectiveEpilogueFwdINS6_IJSA_SC_SB_EEES9_SE_SG_Li384ELb0ELb1ELb0ELb0EEENS1_29StaticPersistentTileSchedulerILb0EEEEEEEEEvNT_6ParamsE)
        /*01ac*/ 	.word	0x00000000


	//----- nvinfo : EIATTR_REGCOUNT
	.align		4
.L_82:
        /*01b0*/ 	.byte	0x04, 0x2f
        /*01b2*/ 	.short	(.L_84 - .L_83)
	.align		4
.L_83:
        /*01b4*/ 	.word	index@(_ZN7cutlass13device_kernelIN5flash11enable_sm90INS1_16FlashAttnFwdSm90INS1_25CollectiveMainloopFwdSm90ILi2EN4cute5tupleIJNS5_1CILi1EEES8_S8_EEENS6_IJNS7_ILi128EEESA_SA_EEELi128ENS_10bfloat16_tEfNS_4arch4Sm90ELb1ELb0ELb0ELb1ELb1ELb1ELb0ELb1ELb1ELb1ELb0ELb0EEENS1_21CollectiveEpilogueFwdISB_S9_SC_SE_Li256ELb1ELb1ELb0ELb0EEENS1_36VarlenDynamicPersistentTileSchedulerILi128ELi128ELi256ELi128ELb0ELb1ELb1ELb1ELb1ELb1EEEEEEEEEvNT_6ParamsE)
        /*01b8*/ 	.word	0x00000004


	//----- nvinfo : EIATTR_FRAME_SIZE
	.align		4
.L_84:
        /*01bc*/ 	.byte	0x04, 0x11
        /*01be*/ 	.short	(.L_86 - .L_85)
	.align		4
.L_85:
        /*01c0*/ 	.word	index@(_ZN7cutlass13device_kernelIN5flash11enable_sm90INS1_16FlashAttnFwdSm90INS1_25CollectiveMainloopFwdSm90ILi2EN4cute5tupleIJNS5_1CILi1EEES8_S8_EEENS6_IJNS7_ILi128EEESA_SA_EEELi128ENS_10bfloat16_tEfNS_4arch4Sm90ELb1ELb0ELb0ELb1ELb1ELb1ELb0ELb1ELb1ELb1ELb0ELb0EEENS1_21CollectiveEpilogueFwdISB_S9_SC_SE_Li256ELb1ELb1ELb0ELb0EEENS1_36VarlenDynamicPersistentTileSchedulerILi128ELi128ELi256ELi128ELb0ELb1ELb1ELb1ELb1ELb1EEEEEEEEEvNT_6ParamsE)
        /*01c4*/ 	.word	0x00000000


	//----- nvinfo : EIATTR_REGCOUNT
	.align		4
.L_86:
        /*01c8*/ 	.byte	0x04, 0x2f
        /*01ca*/ 	.short	(.L_88 - .L_87)
	.align		4
.L_87:
        /*01cc*/ 	.word	index@(_ZN7cutlass13device_kernelIN5flash11enable_sm90INS1_16FlashAttnFwdSm90INS1_25CollectiveMainloopFwdSm90ILi2EN4cute5tupleIJNS5_1CILi1EEES8_S8_EEENS6_IJNS7_ILi128EEESA_SA_EEELi128ENS_10bfloat16_tEfNS_4arch4Sm90ELb1ELb0ELb0ELb1ELb1ELb0ELb0ELb1ELb1ELb1ELb0ELb0EEENS1_21CollectiveEpilogueFwdISB_S9_SC_SE_Li256ELb1ELb1ELb0ELb0EEENS1_36VarlenDynamicPersistentTileSchedulerILi128ELi128ELi256ELi128ELb0ELb1ELb1ELb1ELb1ELb1EEEEEEEEEvNT_6ParamsE)
        /*01d0*/ 	.word	0x00000004


	//----- nvinfo : EIATTR_FRAME_SIZE
	.align		4
.L_88:
        /*01d4*/ 	.byte	0x04, 0x11
        /*01d6*/ 	.short	(.L_90 - .L_89)
	.align		4
.L_89:
        /*01d8*/ 	.word	index@(_ZN7cutlass13device_kernelIN5flash11enable_sm90INS1_16FlashAttnFwdSm90INS1_25CollectiveMainloopFwdSm90ILi2EN4cute5tupleIJNS5_1CILi1EEES8_S8_EEENS6_IJNS7_ILi128EEESA_SA_EEELi128ENS_10bfloat16_tEfNS_4arch4Sm90ELb1ELb0ELb0ELb1ELb1ELb0ELb0ELb1ELb1ELb1ELb0ELb0EEENS1_21CollectiveEpilogueFwdISB_S9_SC_SE_Li256ELb1ELb1ELb0ELb0EEENS1_36VarlenDynamicPersistentTileSchedulerILi128ELi128ELi256ELi128ELb0ELb1ELb1ELb1ELb1ELb1EEEEEEEEEvNT_6ParamsE)
        /*01dc*/ 	.word	0x00000000


	//----- nvinfo : EIATTR_REGCOUNT
	.align		4
.L_90:
        /*01e0*/ 	.byte	0x04, 0x2f
        /*01e2*/ 	.short	(.L_92 - .L_91)
	.align		4
.L_91:
        /*01e4*/ 	.word	index@(_ZN7cutlass13device_kernelIN5flash11enable_sm90INS1_16FlashAttnFwdSm90INS1_25CollectiveMainloopFwdSm90ILi2EN4cute5tupleIJNS5_1CILi1EEES8_S8_EEENS6_IJNS7_ILi128EEESA_SA_EEELi128ENS_10bfloat16_tEfNS_4arch4Sm90ELb1ELb0ELb0ELb0ELb1ELb0ELb0ELb1ELb1ELb1ELb0ELb0EEENS1_21CollectiveEpilogueFwdISB_S9_SC_SE_Li256ELb0ELb1ELb0ELb0EEENS1_30DynamicPersistentTileSchedulerILi256ELi128ELb0ELb1ELb1EEEEEEEEEvNT_6ParamsE)
        /*01e8*/ 	.word	0x00000004


	//----- nvinfo : EIATTR_FRAME_SIZE
	.align		4
.L_92:
        /*01ec*/ 	.byte	0x04, 0x11
        /*01ee*/ 	.short	(.L_94 - .L_93)
	.align		4
.L_93:
        /*01f0*/ 	.word	index@(_ZN7cutlass13device_kernelIN5flash11enable_sm90INS1_16FlashAttnFwdSm90INS1_25CollectiveMainloopFwdSm90ILi2EN4cute5tupleIJNS5_1CILi1EEES8_S8_EEENS6_IJNS7_ILi128EEESA_SA_EEELi128ENS_10bfloat16_tEfNS_4arch4Sm90ELb1ELb0ELb0ELb0ELb1ELb0ELb0ELb1ELb1ELb1ELb0ELb0EEENS1_21CollectiveEpilogueFwdISB_S9_SC_SE_Li256ELb0ELb1ELb0ELb0EEENS1_30DynamicPersistentTileSchedulerILi256ELi128ELb0ELb1ELb1EEEEEEEEEvNT_6ParamsE)
        /*01f4*/ 	.word	0x00000000


	//----- nvinfo : EIATTR_REGCOUNT
	.align		4
.L_94:
        /*01f8*/ 	.byte	0x04, 0x2f
        /*01fa*/ 	.short	(.L_96 - .L_95)
	.align		4
.L_95:
        /*01fc*/ 	.word	index@(_ZN7cutlass13device_kernelIN5flash11enable_sm90INS1_16FlashAttnFwdSm90INS1_25CollectiveMainloopFwdSm90ILi2EN4cute5tupleIJNS5_1CILi1EEES8_S8_EEENS6_IJNS7_ILi128EEESA_SA_EEELi128ENS_10bfloat16_tEfNS_4arch4Sm90ELb0ELb1ELb0ELb1ELb1ELb1ELb0ELb1ELb1ELb1ELb0ELb0EEENS1_21CollectiveEpilogueFwdISB_S9_SC_SE_Li256ELb1ELb1ELb0ELb0EEENS1_36VarlenDynamicPersistentTileSchedulerILi128ELi128ELi256ELi128ELb0ELb1ELb1ELb1ELb0ELb1EEEEEEEEEvNT_6ParamsE)
        /*0200*/ 	.word	0x00000004


	//----- nvinfo : EIATTR_FRAME_SIZE
	.align		4
.L_96:
        /*0204*/ 	.byte	0x04, 0x11
        /*0206*/ 	.short	(.L_98 - .L_97)
	.align		4
.L_97:
        /*0208*/ 	.word	index@(_ZN7cutlass13device_kernelIN5flash11enable_sm90INS1_16FlashAttnFwdSm90INS1_25CollectiveMainloopFwdSm90ILi2EN4cute5tupleIJNS5_1CILi1EEES8_S8_EEENS6_IJNS7_ILi128EEESA_SA_EEELi128ENS_10bfloat16_tEfNS_4arch4Sm90ELb0ELb1ELb0ELb1ELb1ELb1ELb0ELb1ELb1ELb1ELb0ELb0EEENS1_21CollectiveEpilogueFwdISB_S9_SC_SE_Li256ELb1ELb1ELb0ELb0EEENS1_36VarlenDynamicPersistentTileSchedulerILi128ELi128ELi256ELi128ELb0ELb1ELb1ELb1ELb0ELb1EEEEEEEEEvNT_6ParamsE)
        /*020c*/ 	.word	0x00000000


	//----- nvinfo : EIATTR_REGCOUNT
	.align		4
.L_98:
        /*0210*/ 	.byte	0x04, 0x2f
        /*0212*/ 	.short	(.L_100 - .L_99)
	.align		4
.L_99:
        /*0214*/ 	.word	index@(_ZN7cutlass13device_kernelIN5flash11enable_sm90INS1_16FlashAttnFwdSm90INS1_25CollectiveMainloopFwdSm90ILi2EN4cute5tupleIJNS5_1CILi1EEES8_S8_EEENS6_IJNS7_ILi128EEESA_SA_EEELi128ENS_10bfloat16_tEfNS_4arch4Sm90ELb0ELb1ELb0ELb1ELb1ELb0ELb0ELb1ELb1ELb1ELb0ELb0EEENS1_21CollectiveEpilogueFwdISB_S9_SC_SE_Li256ELb1ELb1ELb0ELb0EEENS1_36VarlenDynamicPersistentTileSchedulerILi128ELi128ELi256ELi128ELb0ELb1ELb1ELb1ELb0ELb1EEEEEEEEEvNT_6ParamsE)
        /*0218*/ 	.word	0x00000004


	//----- nvinfo : EIATTR_FRAME_SIZE
	.align		4
.L_100:
        /*021c*/ 	.byte	0x04, 0x11
        /*021e*/ 	.short	(.L_102 - .L_101)
	.align		4
.L_101:
        /*0220*/ 	.word	index@(_ZN7cutlass13device_kernelIN5flash11enable_sm90INS1_16FlashAttnFwdSm90INS1_25CollectiveMainloopFwdSm90ILi2EN4cute5tupleIJNS5_1CILi1EEES8_S8_EEENS6_IJNS7_ILi128EEESA_SA_EEELi128ENS_10bfloat16_tEfNS_4arch4Sm90ELb0ELb1ELb0ELb1ELb1ELb0ELb0ELb1ELb1ELb1ELb0ELb0EEENS1_21CollectiveEpilogueFwdISB_S9_SC_SE_Li256ELb1ELb1ELb0ELb0EEENS1_36VarlenDynamicPersistentTileSchedulerILi128ELi128ELi256ELi128ELb0ELb1ELb1ELb1ELb0ELb1EEEEEEEEEvNT_6ParamsE)
        /*0224*/ 	.word	0x00000000


	//----- nvinfo : EIATTR_REGCOUNT
	.align		4
.L_102:
        /*0228*/ 	.byte	0x04, 0x2f
        /*022a*/ 	.short	(.L_104 - .L_103)
	.align		4
.L_103:
        /*022c*/ 	.word	index@(_ZN7cutlass13device_kernelIN5flash11enable_sm90INS1_16FlashAttnFwdSm90INS1_25CollectiveMainloopFwdSm90ILi2EN4cute5tupleIJNS5_1CILi1EEES8_S8_EEENS6_IJNS7_ILi128EEESA_SA_EEELi128ENS_10bfloat16_tEfNS_4arch4Sm90ELb0ELb1ELb0ELb0ELb1ELb0ELb0ELb1ELb1ELb1ELb0ELb0EEENS1_21CollectiveEpilogueFwdISB_S9_SC_SE_Li256ELb0ELb1ELb0ELb0EEENS1_30DynamicPersistentTileSchedulerILi256ELi128ELb0ELb1ELb1EEEEEEEEEvNT_6ParamsE)
        /*0230*/ 	.word	0x00000004


	//----- nvinfo : EIATTR_FRAME_SIZE
	.align		4
.L_104:
        /*0234*/ 	.byte	0x04, 0x11
        /*0236*/ 	.short	(.L_106 - .L_105)
	.align		4
.L_105:
        /*0238*/ 	.word	index@(_ZN7cutlass13device_kernelIN5flash11enable_sm90INS1_16FlashAttnFwdSm90INS1_25CollectiveMainloopFwdSm90ILi2EN4cute5tupleIJNS5_1CILi1EEES8_S8_EEENS6_IJNS7_ILi128EEESA_SA_EEELi128ENS_10bfloat16_tEfNS_4arch4Sm90ELb0ELb1ELb0ELb0ELb1ELb0ELb0ELb1ELb1ELb1ELb0ELb0EEENS1_21CollectiveEpilogueFwdISB_S9_SC_SE_Li256ELb0ELb1ELb0ELb0EEENS1_30DynamicPersistentTileSchedulerILi256ELi128ELb0ELb1ELb1EEEEEEEEEvNT_6ParamsE)
        /*023c*/ 	.word	0x00000000


	//----- nvinfo : EIATTR_REGCOUNT
	.align		4
.L_106:
        /*0240*/ 	.byte	0x04, 0x2f
        /*0242*/ 	.short	(.L_108 - .L_107)
	.align		4
.L_107:
        /*0244*/ 	.word	index@(_ZN7cutlass13device_kernelIN5flash11enable_sm90INS1_16FlashAttnFwdSm90INS1_25CollectiveMainloopFwdSm90ILi2EN4cute5tupleIJNS5_1CILi1EEES8_S8_EEENS6_IJNS7_ILi128EEESA_SA_EEELi128ENS_10bfloat16_tEfNS_4arch4Sm90ELb0ELb0ELb0ELb1ELb1ELb1ELb0ELb1ELb1ELb1ELb0ELb0EEENS1_21CollectiveEpilogueFwdISB_S9_SC_SE_Li256ELb1ELb1ELb0ELb0EEENS1_36VarlenDynamicPersistentTileSchedulerILi128ELi128ELi256ELi128ELb0ELb1ELb1ELb0ELb1ELb1EEEEEEEEEvNT_6ParamsE)
        /*0248*/ 	.word	0x00000004


	//----- nvinfo : EIATTR_FRAME_SIZE
	.align		4
.L_108:
        /*024c*/ 	.byte	0x04, 0x11
        /*024e*/ 	.short	(.L_110 - .L_109)
	.align		4
.L_109:
        /*0250*/ 	.word	index@(_ZN7cutlass13device_kernelIN5flash11enable_sm90INS1_16FlashAttnFwdSm90INS1_25CollectiveMainloopFwdSm90ILi2EN4cute5tupleIJNS5_1CILi1EEES8_S8_EEENS6_IJNS7_ILi128EEESA_SA_EEELi128ENS_10bfloat16_tEfNS_4arch4Sm90ELb0ELb0ELb0ELb1ELb1ELb1ELb0ELb1ELb1ELb1ELb0ELb0EEENS1_21CollectiveEpilogueFwdISB_S9_SC_SE_Li256ELb1ELb1ELb0ELb0EEENS1_36VarlenDynamicPersistentTileSchedulerILi128ELi128ELi256ELi128ELb0ELb1ELb1ELb0ELb1ELb1EEEEEEEEEvNT_6ParamsE)
        /*0254*/ 	.word	0x00000000


	//----- nvinfo : EIATTR_REGCOUNT
	.align		4
.L_110:
        /*0258*/ 	.byte	0x04, 0x2f
        /*025a*/ 	.short	(.L_112 - .L_111)
	.align		4
.L_111:
        /*025c*/ 	.word	index@(_ZN7cutlass13device_kernelIN5flash11enable_sm90INS1_16FlashAttnFwdSm90INS1_25CollectiveMainloopFwdSm90ILi2EN4cute5tupleIJNS5_1CILi1EEES8_S8_EEENS6_IJNS7_ILi128EEESA_SA_EEELi128ENS_10bfloat16_tEfNS_4arch4Sm90ELb0ELb0ELb0ELb1ELb1ELb0ELb0ELb1ELb1ELb1ELb0ELb0EEENS1_21CollectiveEpilogueFwdISB_S9_SC_SE_Li256ELb1ELb1ELb0ELb0EEENS1_36VarlenDynamicPersistentTileSchedulerILi128ELi128ELi256ELi128ELb0ELb1ELb1ELb0ELb1ELb1EEEEEEEEEvNT_6ParamsE)
        /*0260*/ 	.word	0x00000004


	//----- nvinfo : EIATTR_FRAME_SIZE
	.align		4
.L_112:
        /*0264*/ 	.byte	0x04, 0x11
        /*0266*/ 	.short	(.L_114 - .L_113)
	.align		4
.L_113:
        /*0268*/ 	.word	index@(_ZN7cutlass13device_kernelIN5flash11enable_sm90INS1_16FlashAttnFwdSm90INS1_25CollectiveMainloopFwdSm90ILi2EN4cute5tupleIJNS5_1CILi1EEES8_S8_EEENS6_IJNS7_ILi128EEESA_SA_EEELi128ENS_10bfloat16_tEfNS_4arch4Sm90ELb0ELb0ELb0ELb1ELb1ELb0ELb0ELb1ELb1ELb1ELb0ELb0EEENS1_21CollectiveEpilogueFwdISB_S9_SC_SE_Li256ELb1ELb1ELb0ELb0EEENS1_36VarlenDynamicPersistentTileSchedulerILi128ELi128ELi256ELi128ELb0ELb1ELb1ELb0ELb1ELb1EEEEEEEEEvNT_6ParamsE)
        /*026c*/ 	.word	0x00000000


	//----- nvinfo : EIATTR_REGCOUNT
	.align		4
.L_114:
        /*0270*/ 	.byte	0x04, 0x2f
        /*0272*/ 	.short	(.L_116 - .L_115)
	.align		4
.L_115:
        /*0274*/ 	.word	index@(_ZN7cutlass13device_kernelIN5flash11enable_sm90INS1_16FlashAttnFwdSm90INS1_25CollectiveMainloopFwdSm90ILi2EN4cute5tupleIJNS5_1CILi1EEES8_S8_EEENS6_IJNS7_ILi128EEESA_SA_EEELi128ENS_10bfloat16_tEfNS_4arch4Sm90ELb0ELb0ELb0ELb0ELb1ELb0ELb0ELb1ELb1ELb1ELb0ELb0EEENS1_21CollectiveEpilogueFwdISB_S9_SC_SE_Li256ELb0ELb1ELb0ELb0EEENS1_29StaticPersistentTileSchedulerILb0EEEEEEEEEvNT_6ParamsE)
        /*0278*/ 	.word	0x00000004


	//----- nvinfo : EIATTR_FRAME_SIZE
	.align		4
.L_116:
        /*027c*/ 	.byte	0x04, 0x11
        /*027e*/ 	.short	(.L_118 - .L_117)
	.align		4
.L_117:
        /*0280*/ 	.word	index@(_ZN7cutlass13device_kernelIN5flash11enable_sm90INS1_16FlashAttnFwdSm90INS1_25CollectiveMainloopFwdSm90ILi2EN4cute5tupleIJNS5_1CILi1EEES8_S8_EEENS6_IJNS7_ILi128EEESA_SA_EEELi128ENS_10bfloat16_tEfNS_4arch4Sm90ELb0ELb0ELb0ELb0ELb1ELb0ELb0ELb1ELb1ELb1ELb0ELb0EEENS1_21CollectiveEpilogueFwdISB_S9_SC_SE_Li256ELb0ELb1ELb0ELb0EEENS1_29StaticPersistentTileSchedulerILb0EEEEEEEEEvNT_6ParamsE)
        /*0284*/ 	.word	0x00000000


	//----- nvinfo : EIATTR_REGCOUNT
	.align		4
.L_118:
        /*0288*/ 	.byte	0x04, 0x2f
        /*028a*/ 	.short	(.L_120 - .L_119)
	.align		4
.L_119:
        /*028c*/ 	.word	index@(_ZN7cutlass13device_kernelIN5flash11enable_sm90INS1_16FlashAttnFwdSm90INS1_25CollectiveMainloopFwdSm90ILi2EN4cute5tupleIJNS5_1CILi1EEES8_S8_EEENS6_IJNS7_ILi128EEENS7_ILi96EEENS7_ILi192EEEEEELi192ENS_10bfloat16_tEfNS_4arch4Sm90ELb1ELb0ELb0ELb1ELb1ELb1ELb0ELb1ELb1ELb1ELb0ELb0EEENS1_21CollectiveEpilogueFwdINS6_IJSA_SC_SB_EEES9_SE_SG_Li256ELb1ELb1ELb0ELb0EEENS1_36VarlenDynamicPersistentTileSchedulerILi128ELi96ELi256ELi128ELb0ELb1ELb1ELb1ELb1ELb1EEEEEEEEEvNT_6ParamsE)
        /*0290*/ 	.word	0x00000004


	//----- nvinfo : EIATTR_FRAME_SIZE
	.align		4
.L_120:
        /*0294*/ 	.byte	0x04, 0x11
        /*0296*/ 	.short	(.L_122 - .L_121)
	.align		4
.L_121:
        /*0298*/ 	.word	index@(_ZN7cutlass13device_kernelIN5flash11enable_sm90INS1_16FlashAttnFwdSm90INS1_25CollectiveMainloopFwdSm90ILi2EN4cute5tupleIJNS5_1CILi1EEES8_S8_EEENS6_IJNS7_ILi128EEENS7_ILi96EEENS7_ILi192EEEEEELi192ENS_10bfloat16_tEfNS_4arch4Sm90ELb1ELb0ELb0ELb1ELb1ELb1ELb0ELb1ELb1ELb1ELb0ELb0EEENS1_21CollectiveEpilogueFwdINS6_IJSA_SC_SB_EEES9_SE_SG_Li256ELb1ELb1ELb0ELb0EEENS1_36VarlenDynamicPersistentTileSchedulerILi128ELi96ELi256ELi128ELb0ELb1ELb1ELb1ELb1ELb1EEEEEEEEEvNT_6ParamsE)
        /*029c*/ 	.word	0x00000000


	//----- nvinfo : EIATTR_REGCOUNT
	.align		4
.L_122:
        /*02a0*/ 	.byte	0x04, 0x2f
        /*02a2*/ 	.short	(.L_124 - .L_123)
	.align		4
.L_123:
        /*02a4*/ 	.word	index@(_ZN7cutlass13device_kernelIN5flash11enable_sm90INS1_16FlashAttnFwdSm90INS1_25CollectiveMainloopFwdSm90ILi2EN4cute5tupleIJNS5_1CILi1EEES8_S8_EEENS6_IJNS7_ILi128EEENS7_ILi96EEENS7_ILi192EEEEEELi192ENS_10bfloat16_tEfNS_4arch4Sm90ELb1ELb0ELb0ELb1ELb1ELb0ELb0ELb1ELb1ELb1ELb0ELb0EEENS1_21CollectiveEpilogueFwdINS6_IJSA_SC_SB_EEES9_SE_SG_Li256ELb1ELb1ELb0ELb0EEENS1_36VarlenDynamicPersistentTileSchedulerILi128ELi96ELi256ELi128ELb0ELb1ELb1ELb1ELb1ELb1EEEEEEEEEvNT_6ParamsE)
        /*02a8*/ 	.word	0x00000004


	//----- nvinfo : EIATTR_FRAME_SIZE
	.align		4
.L_124:
        /*02ac*/ 	.byte	0x04, 0x11
        /*02ae*/ 	.short	(.L_126 - .L_125)
	.align		4
.L_125:
        /*02b0*/ 	.word	index@(_ZN7cutlass13device_kernelIN5flash11enable_sm90INS1_16FlashAttnFwdSm90INS1_25CollectiveMainloopFwdSm90ILi2EN4cute5tupleIJNS5_1CILi1EEES8_S8_EEENS6_IJNS7_ILi128EEENS7_ILi96EEENS7_ILi192EEEEEELi192ENS_10bfloat16_tEfNS_4arch4Sm90ELb1ELb0ELb0ELb1ELb1ELb0ELb0ELb1ELb1ELb1ELb0ELb0EEENS1_21CollectiveEpilogueFwdINS6_IJSA_SC_SB_EEES9_SE_SG_Li256ELb1ELb1ELb0ELb0EEENS1_36VarlenDynamicPersistentTileSchedulerILi128ELi96ELi256ELi128ELb0ELb1ELb1ELb1ELb1ELb1EEEEEEEEEvNT_6ParamsE)
        /*02b4*/ 	.word	0x00000000


	//----- nvinfo : EIATTR_REGCOUNT
	.align		4
.L_126:
        /*02b8*/ 	.byte	0x04, 0x2f
        /*02ba*/ 	.short	(.L_128 - .L_127)
	.align		4
.L_127:
        /*02bc*/ 	.word	index@(_ZN7cutlass13device_kernelIN5flash11enable_sm90INS1_16FlashAttnFwdSm90INS1_25CollectiveMainloopFwdSm90ILi2EN4cute5tupleIJNS5_1CILi1EEES8_S8_EEENS6_IJNS7_ILi128EEENS7_ILi96EEENS7_ILi192EEEEEELi192ENS_10bfloat16_tEfNS_4arch4Sm90ELb1ELb0ELb0ELb0ELb1ELb0ELb0ELb1ELb1ELb1ELb0ELb0EEENS1_21CollectiveEpilogueFwdINS6_IJSA_SC_SB_EEES9_SE_SG_Li256ELb0ELb1ELb0ELb0EEENS1_30DynamicPersistentTileSchedulerILi256ELi128ELb0ELb1ELb1EEEEEEEEEvNT_6ParamsE)
        /*02c0*/ 	.word	0x00000004


	//----- nvinfo : EIATTR_FRAME_SIZE
	.align		4
.L_128:
        /*02c4*/ 	.byte	0x04, 0x11
        /*02c6*/ 	.short	(.L_130 - .L_129)
	.align		4
.L_129:
        /*02c8*/ 	.word	index@(_ZN7cutlass13device_kernelIN5flash11enable_sm90INS1_16FlashAttnFwdSm90INS1_25CollectiveMainloopFwdSm90ILi2EN4cute5tupleIJNS5_1CILi1EEES8_S8_EEENS6_IJNS7_ILi128EEENS7_ILi96EEENS7_ILi192EEEEEELi192ENS_10bfloat16_tEfNS_4arch4Sm90ELb1ELb0ELb0ELb0ELb1ELb0ELb0ELb1ELb1ELb1ELb0ELb0EEENS1_21CollectiveEpilogueFwdINS6_IJSA_SC_SB_EEES9_SE_SG_Li256ELb0ELb1ELb0ELb0EEENS1_30DynamicPersistentTileSchedulerILi256ELi128ELb0ELb1ELb1EEEEEEEEEvNT_6ParamsE)
        /*02cc*/ 	.word	0x00000000


	//----- nvinfo : EIATTR_REGCOUNT
	.align		4
.L_130:
        /*02d0*/ 	.byte	0x04, 0x2f
        /*02d2*/ 	.short	(.L_132 - .L_131)
	.align		4
.L_131:
        /*02d4*/ 	.word	index@(_ZN7cutlass13device_kernelIN5flash11enable_sm90INS1_16FlashAttnFwdSm90INS1_25CollectiveMainloopFwdSm90ILi2EN4cute5tupleIJNS5_1CILi1EEES8_S8_EEENS6_IJNS7_ILi128EEENS7_ILi96EEENS7_ILi192EEEEEELi192ENS_10bfloat16_tEfNS_4arch4Sm90ELb0ELb1ELb0ELb1ELb1ELb1ELb0ELb1ELb1ELb1ELb0ELb0EEENS1_21CollectiveEpilogueFwdINS6_IJSA_SC_SB_EEES9_SE_SG_Li256ELb1ELb1ELb0ELb0EEENS1_36VarlenDynamicPersistentTileSchedulerILi128ELi96ELi256ELi128ELb0ELb1ELb1ELb1ELb0ELb1EEEEEEEEEvNT_6ParamsE)
        /*02d8*/ 	.word	0x00000004


	//----- nvinfo : EIATTR_FRAME_SIZE
	.align		4
.L_132:
        /*02dc*/ 	.byte	0x04, 0x11
        /*02de*/ 	.short	(.L_134 - .L_133)
	.align		4
.L_133:
        /*02e0*/ 	.word	index@(_ZN7cutlass13device_kernelIN5flash11enable_sm90INS1_16FlashAttnFwdSm90INS1_25CollectiveMainloopFwdSm90ILi2EN4cute5tupleIJNS5_1CILi1EEES8_S8_EEENS6_IJNS7_ILi128EEENS7_ILi96EEENS7_ILi192EEEEEELi192ENS_10bfloat16_tEfNS_4arch4Sm90ELb0ELb1ELb0ELb1ELb1ELb1ELb0ELb1ELb1ELb1ELb0ELb0EEENS1_21CollectiveEpilogueFwdINS6_IJSA_SC_SB_EEES9_SE_SG_Li256ELb1ELb1ELb0ELb0EEENS1_36VarlenDynamicPersistentTileSchedulerILi128ELi96ELi256ELi128ELb0ELb1ELb1ELb1ELb0ELb1EEEEEEEEEvNT_6ParamsE)
        /*02e4*/ 	.word	0x00000000


	//----- nvinfo : EIATTR_REGCOUNT
	.align		4
.L_134:
        /*02e8*/ 	.byte	0x04, 0x2f
        /*02ea*/ 	.short	(.L_136 - .L_135)
	.align		4
.L_135:
        /*02ec*/ 	.word	index@(_ZN7cutlass13device_kernelIN5flash11enable_sm90INS1_16FlashAttnFwdSm90INS1_25CollectiveMainloopFwdSm90ILi2EN4cute5tupleIJNS5_1CILi1EEES8_S8_EEENS6_IJNS7_ILi128EEENS7_ILi96EEENS7_ILi192EEEEEELi192ENS_10bfloat16_tEfNS_4arch4Sm90ELb0ELb1ELb0ELb1ELb1ELb0ELb0ELb1ELb1ELb1ELb0ELb0EEENS1_21CollectiveEpilogueFwdINS6_IJSA_SC_SB_EEES9_SE_SG_Li256ELb1ELb1ELb0ELb0EEENS1_36VarlenDynamicPersistentTileSchedulerILi128ELi96ELi256ELi128ELb0ELb1ELb1ELb1ELb0ELb1EEEEEEEEEvNT_6ParamsE)
        /*02f0*/ 	.word	0x00000004


	//----- nvinfo : EIATTR_FRAME_SIZE
	.align		4
.L_136:
        /*02f4*/ 	.byte	0x04, 0x11
        /*02f6*/ 	.short	(.L_138 - .L_137)
	.align		4
.L_137:
        /*02f8*/ 	.word	index@(_ZN7cutlass13device_kernelIN5flash11enable_sm90INS1_16FlashAttnFwdSm90INS1_25CollectiveMainloopFwdSm90ILi2EN4cute5tupleIJNS5_1CILi1EEES8_S8_EEENS6_IJNS7_ILi128EEENS7_ILi96EEENS7_ILi192EEEEEELi192ENS_10bfloat16_tEfNS_4arch4Sm90ELb0ELb1ELb0ELb1ELb1ELb0ELb0ELb1ELb1ELb1ELb0ELb0EEENS1_21CollectiveEpilogueFwdINS6_IJSA_SC_SB_EEES9_SE_SG_Li256ELb1ELb1ELb0ELb0EEENS1_36VarlenDynamicPersistentTileSchedulerILi128ELi96ELi256ELi128ELb0ELb1ELb1ELb1ELb0ELb1EEEEEEEEEvNT_6ParamsE)
        /*02fc*/ 	.word	0x00000000


	//----- nvinfo : EIATTR_REGCOUNT
	.align		4
.L_138:
        /*0300*/ 	.byte	0x04, 0x2f
        /*0302*/ 	.short	(.L_140 - .L_139)
	.align		4
.L_139:
        /*0304*/ 	.word	index@(_ZN7cutlass13device_kernelIN5flash11enable_sm90INS1_16FlashAttnFwdSm90INS1_25CollectiveMainloopFwdSm90ILi2EN4cute5tupleIJNS5_1CILi1EEES8_S8_EEENS6_IJNS7_ILi128EEENS7_ILi96EEENS7_ILi192EEEEEELi192ENS_10bfloat16_tEfNS_4arch4Sm90ELb0ELb1ELb0ELb0ELb1ELb0ELb0ELb1ELb1ELb1ELb0ELb0EEENS1_21CollectiveEpilogueFwdINS6_IJSA_SC_SB_EEES9_SE_SG_Li256ELb0ELb1ELb0ELb0EEENS1_30DynamicPersistentTileSchedulerILi256ELi128ELb0ELb1ELb1EEEEEEEEEvNT_6ParamsE)
        /*0308*/ 	.word	0x00000004


	//----- nvinfo : EIATTR_FRAME_SIZE
	.align		4
.L_140:
        /*030c*/ 	.byte	0x04, 0x11
        /*030e*/ 	.short	(.L_142 - .L_141)
	.align		4
.L_141:
        /*0310*/ 	.word	index@(_ZN7cutlass13device_kernelIN5flash11enable_sm90INS1_16FlashAttnFwdSm90INS1_25CollectiveMainloopFwdSm90ILi2EN4cute5tupleIJNS5_1CILi1EEES8_S8_EEENS6_IJNS7_ILi128EEENS7_ILi96EEENS7_ILi192EEEEEELi192ENS_10bfloat16_tEfNS_4arch4Sm90ELb0ELb1ELb0ELb0ELb1ELb0ELb0ELb1ELb1ELb1ELb0ELb0EEENS1_21CollectiveEpilogueFwdINS6_IJSA_SC_SB_EEES9_SE_SG_Li256ELb0ELb1ELb0ELb0EEENS1_30DynamicPersistentTileSchedulerILi256ELi128ELb0ELb1ELb1EEEEEEEEEvNT_6ParamsE)
        /*0314*/ 	.word	0x00000000


	//----- nvinfo : EIATTR_REGCOUNT
	.align		4
.L_142:
        /*0318*/ 	.byte	0x04, 0x2f
        /*031a*/ 	.short	(.L_144 - .L_143)
	.align		4
.L_143:
        /*031c*/ 	.word	index@(_ZN7cutlass13device_kernelIN5flash11enable_sm90INS1_16FlashAttnFwdSm90INS1_25CollectiveMainloopFwdSm90ILi2EN4cute5tupleIJNS5_1CILi1EEES8_S8_EEENS6_IJNS7_ILi128EEENS7_ILi96EEENS7_ILi192EEEEEELi192ENS_10bfloat16_tEfNS_4arch4Sm90ELb0ELb0ELb0ELb1ELb1ELb1ELb0ELb1ELb1ELb1ELb0ELb0EEENS1_21CollectiveEpilogueFwdINS6_IJSA_SC_SB_EEES9_SE_SG_Li256ELb1ELb1ELb0ELb0EEENS1_36VarlenDynamicPersistentTileSchedulerILi128ELi96ELi256ELi128ELb0ELb1ELb1ELb0ELb1ELb1EEEEEEEEEvNT_6ParamsE)
        /*0320*/ 	.word	0x00000004


	//----- nvinfo : EIATTR_FRAME_SIZE
	.align		4
.L_144:
        /*0324*/ 	.byte	0x04, 0x11
        /*0326*/ 	.short	(.L_146 - .L_145)
	.align		4
.L_145:
        /*0328*/ 	.word	index@(_ZN7cutlass13device_kernelIN5flash11enable_sm90INS1_16FlashAttnFwdSm90INS1_25CollectiveMainloopFwdSm90ILi2EN4cute5tupleIJNS5_1CILi1EEES8_S8_EEENS6_IJNS7_ILi128EEENS7_ILi96EEENS7_ILi192EEEEEELi192ENS_10bfloat16_tEfNS_4arch4Sm90ELb0ELb0ELb0ELb1ELb1ELb1ELb0ELb1ELb1ELb1ELb0ELb0EEENS1_21CollectiveEpilogueFwdINS6_IJSA_SC_SB_EEES9_SE_SG_Li256ELb1ELb1ELb0ELb0EEENS1_36VarlenDynamicPersistentTileSchedulerILi128ELi96ELi256ELi128ELb0ELb1ELb1ELb0ELb1ELb1EEEEEEEEEvNT_6ParamsE)
        /*032c*/ 	.word	0x00000000


	//----- nvinfo : EIATTR_REGCOUNT
	.align		4
.L_146:
        /*0330*/ 	.byte	0x04, 0x2f
        /*0332*/ 	.short	(.L_148 - .L_147)
	.align		4
.L_147:
        /*0334*/ 	.word	index@(_ZN7cutlass13device_kernelIN5flash11enable_sm90INS1_16FlashAttnFwdSm90INS1_25CollectiveMainloopFwdSm90ILi2EN4cute5tupleIJNS5_1CILi1EEES8_S8_EEENS6_IJNS7_ILi128EEENS7_ILi96EEENS7_ILi192EEEEEELi192ENS_10bfloat16_tEfNS_4arch4Sm90ELb0ELb0ELb0ELb1ELb1ELb0ELb0ELb1ELb1ELb1ELb0ELb0EEENS1_21CollectiveEpilogueFwdINS6_IJSA_SC_SB_EEES9_SE_SG_Li256ELb1ELb1ELb0ELb0EEENS1_36VarlenDynamicPersistentTileSchedulerILi128ELi96ELi256ELi128ELb0ELb1ELb1ELb0ELb1ELb1EEEEEEEEEvNT_6ParamsE)
        /*0338*/ 	.word	0x00000004


	//----- nvinfo : EIATTR_FRAME_SIZE
	.align		4
.L_148:
        /*033c*/ 	.byte	0x04, 0x11
        /*033e*/ 	.short	(.L_150 - .L_149)
	.align		4
.L_149:
        /*0340*/ 	.word	index@(_ZN7cutlass13device_kernelIN5flash11enable_sm90INS1_16FlashAttnFwdSm90INS1_25CollectiveMainloopFwdSm90ILi2EN4cute5tupleIJNS5_1CILi1EEES8_S8_EEENS6_IJNS7_ILi128EEENS7_ILi96EEENS7_ILi192EEEEEELi192ENS_10bfloat16_tEfNS_4arch4Sm90ELb0ELb0ELb0ELb1ELb1ELb0ELb0ELb1ELb1ELb1ELb0ELb0EEENS1_21CollectiveEpilogueFwdINS6_IJSA_SC_SB_EEES9_SE_SG_Li256ELb1ELb1ELb0ELb0EEENS1_36VarlenDynamicPersistentTileSchedulerILi128ELi96ELi256ELi128ELb0ELb1ELb1ELb0ELb1ELb1EEEEEEEEEvNT_6ParamsE)
        /*0344*/ 	.word	0x00000000


	//----- nvinfo : EIATTR_REGCOUNT
	.align		4
.L_150:
        /*0348*/ 	.byte	0x04, 0x2f
        /*034a*/ 	.short	(.L_152 - .L_151)
	.align		4
.L_151:
        /*034c*/ 	.word	index@(_ZN7cutlass13device_kernelIN5flash11enable_sm90INS1_16FlashAttnFwdSm90INS1_25CollectiveMainloopFwdSm90ILi2EN4cute5tupleIJNS5_1CILi1EEES8_S8_EEENS6_IJNS7_ILi128EEENS7_ILi96EEENS7_ILi192EEEEEELi192ENS_10bfloat16_tEfNS_4arch4Sm90ELb0ELb0ELb0ELb0ELb1ELb0ELb0ELb1ELb1ELb1ELb0ELb0EEENS1_21CollectiveEpilogueFwdINS6_IJSA_SC_SB_EEES9_SE_SG_Li256ELb0ELb1ELb0ELb0EEENS1_29StaticPersistentTileSchedulerILb0EEEEEEEEEvNT_6ParamsE)
        /*0350*/ 	.word	0x00000004


	//----- nvinfo : EIATTR_FRAME_SIZE
	.align		4
.L_152:
        /*0354*/ 	.byte	0x04, 0x11
        /*0356*/ 	.short	(.L_154 - .L_153)
	.align		4
.L_153:
        /*0358*/ 	.word	index@(_ZN7cutlass13device_kernelIN5flash11enable_sm90INS1_16FlashAttnFwdSm90INS1_25CollectiveMainloopFwdSm90ILi2EN4cute5tupleIJNS5_1CILi1EEES8_S8_EEENS6_IJNS7_ILi128EEENS7_ILi96EEENS7_ILi192EEEEEELi192ENS_10bfloat16_tEfNS_4arch4Sm90ELb0ELb0ELb0ELb0ELb1ELb0ELb0ELb1ELb1ELb1ELb0ELb0EEENS1_21CollectiveEpilogueFwdINS6_IJSA_SC_SB_EEES9_SE_SG_Li256ELb0ELb1ELb0ELb0EEENS1_29StaticPersistentTileSchedulerILb0EEEEEEEEEvNT_6ParamsE)
        /*035c*/ 	.word	0x00000000


	//----- nvinfo : EIATTR_REGCOUNT
	.align		4
.L_154:
        /*0360*/ 	.byte	0x04, 0x2f
        /*0362*/ 	.short	(.L_156 - .L_155)
	.align		4
.L_155:
        /*0364*/ 	.word	index@(_ZN7cutlass13device_kernelIN5flash11enable_sm90INS1_16FlashAttnFwdSm90INS1_25CollectiveMainloopFwdSm90ILi2EN4cute5tupleIJNS5_1CILi1EEES8_S8_EEENS6_IJNS7_ILi128EEENS7_ILi80EEENS7_ILi256EEEEEELi256ENS_10bfloat16_tEfNS_4arch4Sm90ELb1ELb0ELb0ELb1ELb1ELb1ELb0ELb1ELb1ELb1ELb0ELb0EEENS1_21CollectiveEpilogueFwdINS6_IJSA_SC_SB_EEES9_SE_SG_Li256ELb1ELb1ELb0ELb0EEENS1_36VarlenDynamicPersistentTileSchedulerILi128ELi80ELi256ELi128ELb0ELb1ELb1ELb1ELb1ELb1EEEEEEEEEvNT_6ParamsE)
        /*0368*/ 	.word	0x00000004


	//----- nvinfo : EIATTR_FRAME_SIZE
	.align		4
.L_156:
        /*036c*/ 	.byte	0x04, 0x11
        /*036e*/ 	.short	(.L_158 - .L_157)
	.align		4
.L_157:
        /*0370*/ 	.word	index@(_ZN7cutlass13device_kernelIN5flash11enable_sm90INS1_16FlashAttnFwdSm90INS1_25CollectiveMainloopFwdSm90ILi2EN4cute5tupleIJNS5_1CILi1EEES8_S8_EEENS6_IJNS7_ILi128EEENS7_ILi80EEENS7_ILi256EEEEEELi256ENS_10bfloat16_tEfNS_4arch4Sm90ELb1ELb0ELb0ELb1ELb1ELb1ELb0ELb1ELb1ELb1ELb0ELb0EEENS1_21CollectiveEpilogueFwdINS6_IJSA_SC_SB_EEES9_SE_SG_Li256ELb1ELb1ELb0ELb0EEENS1_36VarlenDynamicPersistentTileSchedulerILi128ELi80ELi256ELi128ELb0ELb1ELb1ELb1ELb1ELb1EEEEEEEEEvNT_6ParamsE)
        /*0374*/ 	.word	0x00000000


	//----- nvinfo : EIATTR_REGCOUNT
	.align		4
.L_158:
        /*0378*/ 	.byte	0x04, 0x2f
        /*037a*/ 	.short	(.L_160 - .L_159)
	.align		4
.L_159:
        /*037c*/ 	.word	index@(_ZN7cutlass13device_kernelIN5flash11enable_sm90INS1_16FlashAttnFwdSm90INS1_25CollectiveMainloopFwdSm90ILi2EN4cute5tupleIJNS5_1CILi1EEES8_S8_EEENS6_IJNS7_ILi128EEENS7_ILi80EEENS7_ILi256EEEEEELi256ENS_10bfloat16_tEfNS_4arch4Sm90ELb1ELb0ELb0ELb1ELb1ELb0ELb0ELb1ELb1ELb1ELb0ELb0EEENS1_21CollectiveEpilogueFwdINS6_IJSA_SC_SB_EEES9_SE_SG_Li256ELb1ELb1ELb0ELb0EEENS1_36VarlenDynamicPersistentTileSchedulerILi128ELi80ELi256ELi128ELb0ELb1ELb1ELb1ELb1ELb1EEEEEEEEEvNT_6ParamsE)
        /*0380*/ 	.word	0x00000004


	//----- nvinfo : EIATTR_FRAME_SIZE
	.align		4
.L_160:
        /*0384*/ 	.byte	0x04, 0x11
        /*0386*/ 	.short	(.L_162 - .L_161)
	.align		4
.L_161:
        /*0388*/ 	.word	index@(_ZN7cutlass13device_kernelIN5flash11enable_sm90INS1_16FlashAttnFwdSm90INS1_25CollectiveMainloopFwdSm90ILi2EN4cute5tupleIJNS5_1CILi1EEES8_S8_EEENS6_IJNS7_ILi128EEENS7_ILi80EEENS7_ILi256EEEEEELi256ENS_10bfloat16_tEfNS_4arch4Sm90ELb1ELb0ELb0ELb1ELb1ELb0ELb0ELb1ELb1ELb1ELb0ELb0EEENS1_21CollectiveEpilogueFwdINS6_IJSA_SC_SB_EEES9_SE_SG_Li256ELb1ELb1ELb0ELb0EEENS1_36VarlenDynamicPersistentTileSchedulerILi128ELi80ELi256ELi128ELb0ELb1ELb1ELb1ELb1ELb1EEEEEEEEEvNT_6ParamsE)
        /*038c*/ 	.word	0x00000000


	//----- nvinfo : EIATTR_REGCOUNT
	.align		4
.L_162:
        /*0390*/ 	.byte	0x04, 0x2f
        /*0392*/ 	.short	(.L_164 - .L_163)
	.align		4
.L_163:
        /*0394*/ 	.word	index@(_ZN7cutlass13device_kernelIN5flash11enable_sm90INS1_16FlashAttnFwdSm90INS1_25CollectiveMainloopFwdSm90ILi2EN4cute5tupleIJNS5_1CILi1EEES8_S8_EEENS6_IJNS7_ILi128EEENS7_ILi80EEENS7_ILi256EEEEEELi256ENS_10bfloat16_tEfNS_4arch4Sm90ELb1ELb0ELb0ELb0ELb1ELb0ELb0ELb1ELb1ELb1ELb0ELb0EEENS1_21CollectiveEpilogueFwdINS6_IJSA_SC_SB_EEES9_SE_SG_Li256ELb0ELb1ELb0ELb0EEENS1_30DynamicPersistentTileSchedulerILi256ELi128ELb0ELb1ELb1EEEEEEEEEvNT_6ParamsE)
        /*0398*/ 	.word	0x00000004


	//----- nvinfo : EIATTR_FRAME_SIZE
	.align		4
.L_164:
        /*039c*/ 	.byte	0x04, 0x11
        /*039e*/ 	.short	(.L_166 - .L_165)
	.align		4
.L_165:
        /*03a0*/ 	.word	index@(_ZN7cutlass13device_kernelIN5flash11enable_sm90INS1_16FlashAttnFwdSm90INS1_25CollectiveMainloopFwdSm90ILi2EN4cute5tupleIJNS5_1CILi1EEES8_S8_EEENS6_IJNS7_ILi128EEENS7_ILi80EEENS7_ILi256EEEEEELi256ENS_10bfloat16_tEfNS_4arch4Sm90ELb1ELb0ELb0ELb0ELb1ELb0ELb0ELb1ELb1ELb1ELb0ELb0EEENS1_21CollectiveEpilogueFwdINS6_IJSA_SC_SB_EEES9_SE_SG_Li256ELb0ELb1ELb0ELb0EEENS1_30DynamicPersistentTileSchedulerILi256ELi128ELb0ELb1ELb1EEEEEEEEEvNT_6ParamsE)
        /*03a4*/ 	.word	0x00000000


	//----- nvinfo : EIATTR_REGCOUNT
	.align		4
.L_166:
        /*03a8*/ 	.byte	0x04, 0x2f
        /*03aa*/ 	.short	(.L_168 - .L_167)
	.align		4
.L_167:
        /*03ac*/ 	.word	index@(_ZN7cutlass13device_kernelIN5flash11enable_sm90INS1_16FlashAttnFwdSm90INS1_25CollectiveMainloopFwdSm90ILi2EN4cute5tupleIJNS5_1CILi1EEES8_S8_EEENS6_IJNS7_ILi128EEENS7_ILi64EEENS7_ILi256EEEEEELi256ENS_10bfloat16_tEfNS_4arch4Sm90ELb0ELb1ELb0ELb1ELb1ELb1ELb0ELb1ELb1ELb1ELb0ELb0EEENS1_21CollectiveEpilogueFwdINS6_IJSA_SC_SB_EEES9_SE_SG_Li256ELb1ELb1ELb0ELb0EEENS1_36VarlenDynamicPersistentTileSchedulerILi128ELi64ELi256ELi128ELb0ELb1ELb1ELb1ELb0ELb1EEEEEEEEEvNT_6ParamsE)
        /*03b0*/ 	.word	0x00000004


	//----- nvinfo : EIATTR_FRAME_SIZE
	.align		4
.L_168:
        /*03b4*/ 	.byte	0x04, 0x11
        /*03b6*/ 	.short	(.L_170 - .L_169)
	.align		4
.L_169:
        /*03b8*/ 	.word	index@(_ZN7cutlass13device_kernelIN5flash11enable_sm90INS1_16FlashAttnFwdSm90INS1_25CollectiveMainloopFwdSm90ILi2EN4cute5tupleIJNS5_1CILi1EEES8_S8_EEENS6_IJNS7_ILi128EEENS7_ILi64EEENS7_ILi256EEEEEELi256ENS_10bfloat16_tEfNS_4arch4Sm90ELb0ELb1ELb0ELb1ELb1ELb1ELb0ELb1ELb1ELb1ELb0ELb0EEENS1_21CollectiveEpilogueFwdINS6_IJSA_SC_SB_EEES9_SE_SG_Li256ELb1ELb1ELb0ELb0EEENS1_36VarlenDynamicPersistentTileSchedulerILi128ELi64ELi256ELi128ELb0ELb1ELb1ELb1ELb0ELb1EEEEEEEEEvNT_6ParamsE)
        /*03bc*/ 	.word	0x00000000


	//----- nvinfo : EIATTR_REGCOUNT
	.align		4
.L_170:
        /*03c0*/ 	.byte	0x04, 0x2f
        /*03c2*/ 	.short	(.L_172 - .L_171)
	.align		4
.L_171:
        /*03c4*/ 	.word	index@(_ZN7cutlass13device_kernelIN5flash11enable_sm90INS1_16FlashAttnFwdSm90INS1_25CollectiveMainloopFwdSm90ILi2EN4cute5tupleIJNS5_1CILi1EEES8_S8_EEENS6_IJNS7_ILi128EEENS7_ILi64EEENS7_ILi256EEEEEELi256ENS_10bfloat16_tEfNS_4arch4Sm90ELb0ELb1ELb0ELb1ELb1ELb0ELb0ELb1ELb1ELb1ELb0ELb0EEENS1_21CollectiveEpilogueFwdINS6_IJSA_SC_SB_EEES9_SE_SG_Li256ELb1ELb1ELb0ELb0EEENS1_36VarlenDynamicPersistentTileSchedulerILi128ELi64ELi256ELi128ELb0ELb1ELb1ELb1ELb0ELb1EEEEEEEEEvNT_6ParamsE)
        /*03c8*/ 	.word	0x00000004


	//----- nvinfo : EIATTR_FRAME_SIZE
	.align		4
.L_172:
        /*03cc*/ 	.byte	0x04, 0x11
        /*03ce*/ 	.short	(.L_174 - .L_173)
	.align		4
.L_173:
        /*03d0*/ 	.word	index@(_ZN7cutlass13device_kernelIN5flash11enable_sm90INS1_16FlashAttnFwdSm90INS1_25CollectiveMainloopFwdSm90ILi2EN4cute5tupleIJNS5_1CILi1EEES8_S8_EEENS6_IJNS7_ILi128EEENS7_ILi64EEENS7_ILi256EEEEEELi256ENS_10bfloat16_tEfNS_4arch4Sm90ELb0ELb1ELb0ELb1ELb1ELb0ELb0ELb1ELb1ELb1ELb0ELb0EEENS1_21CollectiveEpilogueFwdINS6_IJSA_SC_SB_EEES9_SE_SG_Li256ELb1ELb1ELb0ELb0EEENS1_36VarlenDynamicPersistentTileSchedulerILi128ELi64ELi256ELi128ELb0ELb1ELb1ELb1ELb0ELb1EEEEEEEEEvNT_6ParamsE)
        /*03d4*/ 	.word	0x00000000


	//----- nvinfo : EIATTR_REGCOUNT
	.align		4
.L_174:
        /*03d8*/ 	.byte	0x04, 0x2f
        /*03da*/ 	.short	(.L_176 - .L_175)
	.align		4
.L_175:
        /*03dc*/ 	.word	index@(_ZN7cutlass13device_kernelIN5flash11enable_sm90INS1_16FlashAttnFwdSm90INS1_25CollectiveMainloopFwdSm90ILi2EN4cute5tupleIJNS5_1CILi1EEES8_S8_EEENS6_IJNS7_ILi128EEENS7_ILi64EEENS7_ILi256EEEEEELi256ENS_10bfloat16_tEfNS_4arch4Sm90ELb0ELb1ELb0ELb0ELb1ELb0ELb0ELb1ELb1ELb1ELb0ELb0EEENS1_21CollectiveEpilogueFwdINS6_IJSA_SC_SB_EEES9_SE_SG_Li256ELb0ELb1ELb0ELb0EEENS1_30DynamicPersistentTileSchedulerILi256ELi128ELb0ELb1ELb1EEEEEEEEEvNT_6ParamsE)
        /*03e0*/ 	.word	0x00000004


	//----- nvinfo : EIATTR_FRAME_SIZE
	.align		4
.L_176:
        /*03e4*/ 	.byte	0x04, 0x11
        /*03e6*/ 	.short	(.L_178 - .L_177)
	.align		4
.L_177:
        /*03e8*/ 	.word	index@(_ZN7cutlass13device_kernelIN5flash11enable_sm90INS1_16FlashAttnFwdSm90INS1_25CollectiveMainloopFwdSm90ILi2EN4cute5tupleIJNS5_1CILi1EEES8_S8_EEENS6_IJNS7_ILi128EEENS7_ILi64EEENS7_ILi256EEEEEELi256ENS_10bfloat16_tEfNS_4arch4Sm90ELb0ELb1ELb0ELb0ELb1ELb0ELb0ELb1ELb1ELb1ELb0ELb0EEENS1_21CollectiveEpilogueFwdINS6_IJSA_SC_SB_EEES9_SE_SG_Li256ELb0ELb1ELb0ELb0EEENS1_30DynamicPersistentTileSchedulerILi256ELi128ELb0ELb1ELb1EEEEEEEEEvNT_6ParamsE)
        /*03ec*/ 	.word	0x00000000


	//----- nvinfo : EIATTR_REGCOUNT
	.align		4
.L_178:
        /*03f0*/ 	.byte	0x04, 0x2f
        /*03f2*/ 	.short	(.L_180 - .L_179)
	.align		4
.L_179:
        /*03f4*/ 	.word	index@(_ZN7cutlass13device_kernelIN5flash11enable_sm90INS1_16FlashAttnFwdSm90INS1_25CollectiveMainloopFwdSm90ILi2EN4cute5tupleIJNS5_1CILi1EEES8_S8_EEENS6_IJNS7_ILi128EEENS7_ILi80EEENS7_ILi256EEEEEELi256ENS_10bfloat16_tEfNS_4arch4Sm90ELb0ELb0ELb0ELb1ELb1ELb1ELb0ELb1ELb1ELb1ELb0ELb0EEENS1_21CollectiveEpilogueFwdINS6_IJSA_SC_SB_EEES9_SE_SG_Li256ELb1ELb1ELb0ELb0EEENS1_36VarlenDynamicPersistentTileSchedulerILi128ELi80ELi256ELi128ELb0ELb1ELb1ELb0ELb1ELb1EEEEEEEEEvNT_6ParamsE)
        /*03f8*/ 	.word	0x00000004


	//----- nvinfo : EIATTR_FRAME_SIZE
	.align		4
.L_180:
        /*03fc*/ 	.byte	0x04, 0x11
        /*03fe*/ 	.short	(.L_182 - .L_181)
	.align		4
.L_181:
        /*0400*/ 	.word	index@(_ZN7cutlass13device_kernelIN5flash11enable_sm90INS1_16FlashAttnFwdSm90INS1_25CollectiveMainloopFwdSm90ILi2EN4cute5tupleIJNS5_1CILi1EEES8_S8_EEENS6_IJNS7_ILi128EEENS7_ILi80EEENS7_ILi256EEEEEELi256ENS_10bfloat16_tEfNS_4arch4Sm90ELb0ELb0ELb0ELb1ELb1ELb1ELb0ELb1ELb1ELb1ELb0ELb0EEENS1_21CollectiveEpilogueFwdINS6_IJSA_SC_SB_EEES9_SE_SG_Li256ELb1ELb1ELb0ELb0EEENS1_36VarlenDynamicPersistentTileSchedulerILi128ELi80ELi256ELi128ELb0ELb1ELb1ELb0ELb1ELb1EEEEEEEEEvNT_6ParamsE)
        /*0404*/ 	.word	0x00000000


	//----- nvinfo : EIATTR_REGCOUNT
	.align		4
.L_182:
        /*0408*/ 	.byte	0x04, 0x2f
        /*040a*/ 	.short	(.L_184 - .L_183)
	.align		4
.L_183:
        /*040c*/ 	.word	index@(_ZN7cutlass13device_kernelIN5flash11enable_sm90INS1_16FlashAttnFwdSm90INS1_25CollectiveMainloopFwdSm90ILi2EN4cute5tupleIJNS5_1CILi1EEES8_S8_EEENS6_IJNS7_ILi128EEENS7_ILi80EEENS7_ILi256EEEEEELi256ENS_10bfloat16_tEfNS_4arch4Sm90ELb0ELb0ELb0ELb1ELb1ELb0ELb0ELb1ELb1ELb1ELb0ELb0EEENS1_21CollectiveEpilogueFwdINS6_IJSA_SC_SB_EEES9_SE_SG_Li256ELb1ELb1ELb0ELb0EEENS1_36VarlenDynamicPersistentTileSchedulerILi128ELi80ELi256ELi128ELb0ELb1ELb1ELb0ELb1ELb1EEEEEEEEEvNT_6ParamsE)
        /*0410*/ 	.word	0x00000004


	//----- nvinfo : EIATTR_FRAME_SIZE
	.align		4
.L_184:
        /*0414*/ 	.byte	0x04, 0x11
        /*0416*/ 	.short	(.L_186 - .L_185)
	.align		4
.L_185:
        /*0418*/ 	.word	index@(_ZN7cutlass13device_kernelIN5flash11enable_sm90INS1_16FlashAttnFwdSm90INS1_25CollectiveMainloopFwdSm90ILi2EN4cute5tupleIJNS5_1CILi1EEES8_S8_EEENS6_IJNS7_ILi128EEENS7_ILi80EEENS7_ILi256EEEEEELi256ENS_10bfloat16_tEfNS_4arch4Sm90ELb0ELb0ELb0ELb1ELb1ELb0ELb0ELb1ELb1ELb1ELb0ELb0EEENS1_21CollectiveEpilogueFwdINS6_IJSA_SC_SB_EEES9_SE_SG_Li256ELb1ELb1ELb0ELb0EEENS1_36VarlenDynamicPersistentTileSchedulerILi128ELi80ELi256ELi128ELb0ELb1ELb1ELb0ELb1ELb1EEEEEEEEEvNT_6ParamsE)
        /*041c*/ 	.word	0x00000000


	//----- nvinfo : EIATTR_REGCOUNT
	.align		4
.L_186:
        /*0420*/ 	.byte	0x04, 0x2f
        /*0422*/ 	.short	(.L_188 - .L_187)
	.align		4
.L_187:
        /*0424*/ 	.word	index@(_ZN7cutlass13device_kernelIN5flash11enable_sm90INS1_16FlashAttnFwdSm90INS1_25CollectiveMainloopFwdSm90ILi2EN4cute5tupleIJNS5_1CILi1EEES8_S8_EEENS6_IJNS7_ILi128EEENS7_ILi80EEENS7_ILi256EEEEEELi256ENS_10bfloat16_tEfNS_4arch4Sm90ELb0ELb0ELb0ELb0ELb1ELb0ELb0ELb1ELb1ELb1ELb0ELb0EEENS1_21CollectiveEpilogueFwdINS6_IJSA_SC_SB_EEES9_SE_SG_Li256ELb0ELb1ELb0ELb0EEENS1_29StaticPersistentTileSchedulerILb0EEEEEEEEEvNT_6ParamsE)
        /*0428*/ 	.word	0x00000004


	//----- nvinfo : EIATTR_FRAME_SIZE
	.align		4
.L_188:
        /*042c*/ 	.byte	0x04, 0x11
        /*042e*/ 	.short	(.L_190 - .L_189)
	.align		4
.L_189:
        /*0430*/ 	.word	index@(_ZN7cutlass13device_kernelIN5flash11enable_sm90INS1_16FlashAttnFwdSm90INS1_25CollectiveMainloopFwdSm90ILi2EN4cute5tupleIJNS5_1CILi1EEES8_S8_EEENS6_IJNS7_ILi128EEENS7_ILi80EEENS7_ILi256EEEEEELi256ENS_10bfloat16_tEfNS_4arch4Sm90ELb0ELb0ELb0ELb0ELb1ELb0ELb0ELb1ELb1ELb1ELb0ELb0EEENS1_21CollectiveEpilogueFwdINS6_IJSA_SC_SB_EEES9_SE_SG_Li256ELb0ELb1ELb0ELb0EEENS1_29StaticPersistentTileSchedulerILb0EEEEEEEEEvNT_6ParamsE)
        /*0434*/ 	.word	0x00000000


	//----- nvinfo : EIATTR_MIN_STACK_SIZE
	.align		4
.L_190:
        /*0438*/ 	.byte	0x04, 0x12
        /*043a*/ 	.short	(.L_192 - .L_191)
	.align		4
.L_191:
        /*043c*/ 	.word	index@(_ZN7cutlass13device_kernelIN5flash11enable_sm90INS1_16FlashAttnFwdSm90INS1_25CollectiveMainloopFwdSm90ILi2EN4cute5tupleIJNS5_1CILi1EEES8_S8_EEENS6_IJNS7_ILi128EEENS7_ILi80EEENS7_ILi256EEEEEELi256ENS_10bfloat16_tEfNS_4arch4Sm90ELb0ELb0ELb0ELb0ELb1ELb0ELb0ELb1ELb1ELb1ELb0ELb0EEENS1_21CollectiveEpilogueFwdINS6_IJSA_SC_SB_EEES9_SE_SG_Li256ELb0ELb1ELb0ELb0EEENS1_29StaticPersistentTileSchedulerILb0EEEEEEEEEvNT_6ParamsE)
        /*0440*/ 	.word	0x00000000


	//----- nvinfo : EIATTR_MIN_STACK_SIZE
	.align		4
.L_192:
        /*0444*/ 	.byte	0x04, 0x12
        /*0446*/ 	.short	(.L_194 - .L_193)
	.align		4
.L_193:
        /*0448*/ 	.word	index@(_ZN7cutlass13device_kernelIN5flash11enable_sm90INS1_16FlashAttnFwdSm90INS1_25CollectiveMainloopFwdSm90ILi2EN4cute5tupleIJNS5_1CILi1EEES8_S8_EEENS6_IJNS7_ILi128EEENS7_ILi80EEENS7_ILi256EEEEEELi256ENS_10bfloat16_tEfNS_4arch4Sm90ELb0ELb0ELb0ELb1ELb1ELb0ELb0ELb1ELb1ELb1ELb0ELb0EEENS1_21CollectiveEpilogueFwdINS6_IJSA_SC_SB_EEES9_SE_SG_Li256ELb1ELb1ELb0ELb0EEENS1_36VarlenDynamicPersistentTileSchedulerILi128ELi80ELi256ELi128ELb0ELb1ELb1ELb0ELb1ELb1EEEEEEEEEvNT_6ParamsE)
        /*044c*/ 	.word	0x00000000


	//----- nvinfo : EIATTR_MIN_STACK_SIZE
	.align		4
.L_194:
        /*0450*/ 	.byte	0x04, 0x12
        /*0452*/ 	.short	(.L_196 - .L_195)
	.align		4
.L_195:
        /*0454*/ 	.word	index@(_ZN7cutlass13device_kernelIN5flash11enable_sm90INS1_16FlashAttnFwdSm90INS1_25CollectiveMainloopFwdSm90ILi2EN4cute5tupleIJNS5_1CILi1EEES8_S8_EEENS6_IJNS7_ILi128EEENS7_ILi80EEENS7_ILi256EEEEEELi256ENS_10bfloat16_tEfNS_4arch4Sm90ELb0ELb0ELb0ELb1ELb1ELb1ELb0ELb1ELb1ELb1ELb0ELb0EEENS1_21CollectiveEpilogueFwdINS6_IJSA_SC_SB_EEES9_SE_SG_Li256ELb1ELb1ELb0ELb0EEENS1_36VarlenDynamicPersistentTileSchedulerILi128ELi80ELi256ELi128ELb0ELb1ELb1ELb0ELb1ELb1EEEEEEEEEvNT_6ParamsE)
        /*0458*/ 	.word	0x00000000


	//----- nvinfo : EIATTR_MIN_STACK_SIZE
	.align		4
.L_196:
        /*045c*/ 	.byte	0x04, 0x12
        /*045e*/ 	.short	(.L_198 - .L_197)
	.align		4
.L_197:
        /*0460*/ 	.word	index@(_ZN7cutlass13device_kernelIN5flash11enable_sm90INS1_16FlashAttnFwdSm90INS1_25CollectiveMainloopFwdSm90ILi2EN4cute5tupleIJNS5_1CILi1EEES8_S8_EEENS6_IJNS7_ILi128EEENS7_ILi64EEENS7_ILi256EEEEEELi256ENS_10bfloat16_tEfNS_4arch4Sm90ELb0ELb1ELb0ELb0ELb1ELb0ELb0ELb1ELb1ELb1ELb0ELb0EEENS1_21CollectiveEpilogueFwdINS6_IJSA_SC_SB_EEES9_SE_SG_Li256ELb0ELb1ELb0ELb0EEENS1_30DynamicPersistentTileSchedulerILi256ELi128ELb0ELb1ELb1EEEEEEEEEvNT_6ParamsE)
        /*0464*/ 	.word	0x00000000


	//----- nvinfo : EIATTR_MIN_STACK_SIZE
	.align		4
.L_198:
        /*0468*/ 	.byte	0x04, 0x12
        /*046a*/ 	.short	(.L_200 - .L_199)
	.align		4
.L_199:
        /*046c*/ 	.word	index@(_ZN7cutlass13device_kernelIN5flash11enable_sm90INS1_16FlashAttnFwdSm90INS1_25CollectiveMainloopFwdSm90ILi2EN4cute5tupleIJNS5_1CILi1EEES8_S8_EEENS6_IJNS7_ILi128EEENS7_ILi64EEENS7_ILi256EEEEEELi256ENS_10bfloat16_tEfNS_4arch4Sm90ELb0ELb1ELb0ELb1ELb1ELb0ELb0ELb1ELb1ELb1ELb0ELb0EEENS1_21CollectiveEpilogueFwdINS6_IJSA_SC_SB_EEES9_SE_SG_Li256ELb1ELb1ELb0ELb0EEENS1_36VarlenDynamicPersistentTileSchedulerILi128ELi64ELi256ELi128ELb0ELb1ELb1ELb1ELb0ELb1EEEEEEEEEvNT_6ParamsE)
        /*0470*/ 	.word	0x00000000


	//----- nvinfo : EIATTR_MIN_STACK_SIZE
	.align		4
.L_200:
        /*0474*/ 	.byte	0x04, 0x12
        /*0476*/ 	.short	(.L_202 - .L_201)
	.align		4
.L_201:
        /*0478*/ 	.word	index@(_ZN7cutlass13device_kernelIN5flash11enable_sm90INS1_16FlashAttnFwdSm90INS1_25CollectiveMainloopFwdSm90ILi2EN4cute5tupleIJNS5_1CILi1EEES8_S8_EEENS6_IJNS7_ILi128EEENS7_ILi64EEENS7_ILi256EEEEEELi256ENS_10bfloat16_tEfNS_4arch4Sm90ELb0ELb1ELb0ELb1ELb1ELb1ELb0ELb1ELb1ELb1ELb0ELb0EEENS1_21CollectiveEpilogueFwdINS6_IJSA_SC_SB_EEES9_SE_SG_Li256ELb1ELb1ELb0ELb0EEENS1_36VarlenDynamicPersistentTileSchedulerILi128ELi64ELi256ELi128ELb0ELb1ELb1ELb1ELb0ELb1EEEEEEEEEvNT_6ParamsE)
        /*047c*/ 	.word	0x00000000


	//----- nvinfo : EIATTR_MIN_STACK_SIZE
	.align		4
.L_202:
        /*0480*/ 	.byte	0x04, 0x12
        /*0482*/ 	.short	(.L_204 - .L_203)
	.align		4
.L_203:
        /*0484*/ 	.word	index@(_ZN7cutlass13device_kernelIN5flash11enable_sm90INS1_16FlashAttnFwdSm90INS1_25CollectiveMainloopFwdSm90ILi2EN4cute5tupleIJNS5_1CILi1EEES8_S8_EEENS6_IJNS7_ILi128EEENS7_ILi80EEENS7_ILi256EEEEEELi256ENS_10bfloat16_tEfNS_4arch4Sm90ELb1ELb0ELb0ELb0ELb1ELb0ELb0ELb1ELb1ELb1ELb0ELb0EEENS1_21CollectiveEpilogueFwdINS6_IJSA_SC_SB_EEES9_SE_SG_Li256ELb0ELb1ELb0ELb0EEENS1_30DynamicPersistentTileSchedulerILi256ELi128ELb0ELb1ELb1EEEEEEEEEvNT_6ParamsE)
        /*0488*/ 	.word	0x00000000


	//----- nvinfo : EIATTR_MIN_STACK_SIZE
	.align		4
.L_204:
        /*048c*/ 	.byte	0x04, 0x12
        /*048e*/ 	.short	(.L_206 - .L_205)
	.align		4
.L_205:
        /*0490*/ 	.word	index@(_ZN7cutlass13device_kernelIN5flash11enable_sm90INS1_16FlashAttnFwdSm90INS1_25CollectiveMainloopFwdSm90ILi2EN4cute5tupleIJNS5_1CILi1EEES8_S8_EEENS6_IJNS7_ILi128EEENS7_ILi80EEENS7_ILi256EEEEEELi256ENS_10bfloat16_tEfNS_4arch4Sm90ELb1ELb0ELb0ELb1ELb1ELb0ELb0ELb1ELb1ELb1ELb0ELb0EEENS1_21CollectiveEpilogueFwdINS6_IJSA_SC_SB_EEES9_SE_SG_Li256ELb1ELb1ELb0ELb0EEENS1_36VarlenDynamicPersistentTileSchedulerILi128ELi80ELi256ELi128ELb0ELb1ELb1ELb1ELb1ELb1EEEEEEEEEvNT_6ParamsE)
        /*0494*/ 	.word	0x00000000


	//----- nvinfo : EIATTR_MIN_STACK_SIZE
	.align		4
.L_206:
        /*0498*/ 	.byte	0x04, 0x12
        /*049a*/ 	.short	(.L_208 - .L_207)
	.align		4
.L_207:
        /*049c*/ 	.word	index@(_ZN7cutlass13device_kernelIN5flash11enable_sm90INS1_16FlashAttnFwdSm90INS1_25CollectiveMainloopFwdSm90ILi2EN4cute5tupleIJNS5_1CILi1EEES8_S8_EEENS6_IJNS7_ILi128EEENS7_ILi80EEENS7_ILi256EEEEEELi256ENS_10bfloat16_tEfNS_4arch4Sm90ELb1ELb0ELb0ELb1ELb1ELb1ELb0ELb1ELb1ELb1ELb0ELb0EEENS1_21CollectiveEpilogueFwdINS6_IJSA_SC_SB_EEES9_SE_SG_Li256ELb1ELb1ELb0ELb0EEENS1_36VarlenDynamicPersistentTileSchedulerILi128ELi80ELi256ELi128ELb0ELb1ELb1ELb1ELb1ELb1EEEEEEEEEvNT_6ParamsE)
        /*04a0*/ 	.word	0x00000000


	//----- nvinfo : EIATTR_MIN_STACK_SIZE
	.align		4
.L_208:
        /*04a4*/ 	.byte	0x04, 0x12
        /*04a6*/ 	.short	(.L_210 - .L_209)
	.align		4
.L_209:
        /*04a8*/ 	.word	index@(_ZN7cutlass13device_kernelIN5flash11enable_sm90INS1_16FlashAttnFwdSm90INS1_25CollectiveMainloopFwdSm90ILi2EN4cute5tupleIJNS5_1CILi1EEES8_S8_EEENS6_IJNS7_ILi128EEENS7_ILi96EEENS7_ILi192EEEEEELi192ENS_10bfloat16_tEfNS_4arch4Sm90ELb0ELb0ELb0ELb0ELb1ELb0ELb0ELb1ELb1ELb1ELb0ELb0EEENS1_21CollectiveEpilogueFwdINS6_IJSA_SC_SB_EEES9_SE_SG_Li256ELb0ELb1ELb0ELb0EEENS1_29StaticPersistentTileSchedulerILb0EEEEEEEEEvNT_6ParamsE)
        /*04ac*/ 	.word	0x00000000


	//----- nvinfo : EIATTR_MIN_STACK_SIZE
	.align		4
.L_210:
        /*04b0*/ 	.byte	0x04, 0x12
        /*04b2*/ 	.short	(.L_212 - .L_211)
	.align		4
.L_211:
        /*04b4*/ 	.word	index@(_ZN7cutlass13device_kernelIN5flash11enable_sm90INS1_16FlashAttnFwdSm90INS1_25CollectiveMainloopFwdSm90ILi2EN4cute5tupleIJNS5_1CILi1EEES8_S8_EEENS6_IJNS7_ILi128EEENS7_ILi96EEENS7_ILi192EEEEEELi192ENS_10bfloat16_tEfNS_4arch4Sm90ELb0ELb0ELb0ELb1ELb1ELb0ELb0ELb1ELb1ELb1ELb0ELb0EEENS1_21CollectiveEpilogueFwdINS6_IJSA_SC_SB_EEES9_SE_SG_Li256ELb1ELb1ELb0ELb0EEENS1_36VarlenDynamicPersistentTileSchedulerILi128ELi96ELi256ELi128ELb0ELb1ELb1ELb0ELb1ELb1EEEEEEEEEvNT_6ParamsE)
        /*04b8*/ 	.word	0x00000000


	//----- nvinfo : EIATTR_MIN_STACK_SIZE
	.align		4
.L_212:
        /*04bc*/ 	.byte	0x04, 0x12
        /*04be*/ 	.short	(.L_214 - .L_213)
	.align		4
.L_213:
        /*04c0*/ 	.word	index@(_ZN7cutlass13device_kernelIN5flash11enable_sm90INS1_16FlashAttnFwdSm90INS1_25CollectiveMainloopFwdSm90ILi2EN4cute5tupleIJNS5_1CILi1EEES8_S8_EEENS6_IJNS7_ILi128EEENS7_ILi96EEENS7_ILi192EEEEEELi192ENS_10bfloat16_tEfNS_4arch4Sm90ELb0ELb0ELb0ELb1ELb1ELb1ELb0ELb1ELb1ELb1ELb0ELb0EEENS1_21CollectiveEpilogueFwdINS6_IJSA_SC_SB_EEES9_SE_SG_Li256ELb1ELb1ELb0ELb0EEENS1_36VarlenDynamicPersistentTileSchedulerILi128ELi96ELi256ELi128ELb0ELb1ELb1ELb0ELb1ELb1EEEEEEEEEvNT_6ParamsE)
        /*04c4*/ 	.word	0x00000000


	//----- nvinfo : EIATTR_MIN_STACK_SIZE
	.align		4
.L_214:
        /*04c8*/ 	.byte	0x04, 0x12
        /*04ca*/ 	.short	(.L_216 - .L_215)
	.align		4
.L_215:
        /*04cc*/ 	.word	index@(_ZN7cutlass13device_kernelIN5flash11enable_sm90INS1_16FlashAttnFwdSm90INS1_25CollectiveMainloopFwdSm90ILi2EN4cute5tupleIJNS5_1CILi1EEES8_S8_EEENS6_IJNS7_ILi128EEENS7_ILi96EEENS7_ILi192EEEEEELi192ENS_10bfloat16_tEfNS_4arch4Sm90ELb0ELb1ELb0ELb0ELb1ELb0ELb0ELb1ELb1ELb1ELb0ELb0EEENS1_21CollectiveEpilogueFwdINS6_IJSA_SC_SB_EEES9_SE_SG_Li256ELb0ELb1ELb0ELb0EEENS1_30DynamicPersistentTileSchedulerILi256ELi128ELb0ELb1ELb1EEEEEEEEEvNT_6ParamsE)
        /*04d0*/ 	.word	0x00000000


	//----- nvinfo : EIATTR_MIN_STACK_SIZE
	.align		4
.L_216:
        /*04d4*/ 	.byte	0x04, 0x12
        /*04d6*/ 	.short	(.L_218 - .L_217)
	.align		4
.L_217:
        /*04d8*/ 	.word	index@(_ZN7cutlass13device_kernelIN5flash11enable_sm90INS1_16FlashAttnFwdSm90INS1_25CollectiveMainloopFwdSm90ILi2EN4cute5tupleIJNS5_1CILi1EEES8_S8_EEENS6_IJNS7_ILi128EEENS7_ILi96EEENS7_ILi192EEEEEELi192ENS_10bfloat16_tEfNS_4arch4Sm90ELb0ELb1ELb0ELb1ELb1ELb0ELb0ELb1ELb1ELb1ELb0ELb0EEENS1_21CollectiveEpilogueFwdINS6_IJSA_SC_SB_EEES9_SE_SG_Li256ELb1ELb1ELb0ELb0EEENS1_36VarlenDynamicPersistentTileSchedulerILi128ELi96ELi256ELi128ELb0ELb1ELb1ELb1ELb0ELb1EEEEEEEEEvNT_6ParamsE)
        /*04dc*/ 	.word	0x00000000


	//----- nvinfo : EIATTR_MIN_STACK_SIZE
	.align		4
.L_218:
        /*04e0*/ 	.byte	0x04, 0x12
        /*04e2*/ 	.short	(.L_220 - .L_219)
	.align		4
.L_219:
        /*04e4*/ 	.word	index@(_ZN7cutlass13device_kernelIN5flash11enable_sm90INS1_16FlashAttnFwdSm90INS1_25CollectiveMainloopFwdSm90ILi2EN4cute5tupleIJNS5_1CILi1EEES8_S8_EEENS6_IJNS7_ILi128EEENS7_ILi96EEENS7_ILi192EEEEEELi192ENS_10bfloat16_tEfNS_4arch4Sm90ELb0ELb1ELb0ELb1ELb1ELb1ELb0ELb1ELb1ELb1ELb0ELb0EEENS1_21CollectiveEpilogueFwdINS6_IJSA_SC_SB_EEES9_SE_SG_Li256ELb1ELb1ELb0ELb0EEENS1_36VarlenDynamicPersistentTileSchedulerILi128ELi96ELi256ELi128ELb0ELb1ELb1ELb1ELb0ELb1EEEEEEEEEvNT_6ParamsE)
        /*04e8*/ 	.word	0x00000000


	//----- nvinfo : EIATTR_MIN_STACK_SIZE
	.align		4
.L_220:
        /*04ec*/ 	.byte	0x04, 0x12
        /*04ee*/ 	.short	(.L_222 - .L_221)
	.align		4
.L_221:
        /*04f0*/ 	.word	index@(_ZN7cutlass13device_kernelIN5flash11enable_sm90INS1_16FlashAttnFwdSm90INS1_25CollectiveMainloopFwdSm90ILi2EN4cute5tupleIJNS5_1CILi1EEES8_S8_EEENS6_IJNS7_ILi128EEENS7_ILi96EEENS7_ILi192EEEEEELi192ENS_10bfloat16_tEfNS_4arch4Sm90ELb1ELb0ELb0ELb0ELb1ELb0ELb0ELb1ELb1ELb1ELb0ELb0EEENS1_21CollectiveEpilogueFwdINS6_IJSA_SC_SB_EEES9_SE_SG_Li256ELb0ELb1ELb0ELb0EEENS1_30DynamicPersistentTileSchedulerILi256ELi128ELb0ELb1ELb1EEEEEEEEEvNT_6ParamsE)
        /*04f4*/ 	.word	0x00000000


	//----- nvinfo : EIATTR_MIN_STACK_SIZE
	.align		4
.L_222:
        /*04f8*/ 	.byte	0x04, 0x12
        /*04fa*/ 	.short	(.L_224 - .L_223)
	.align		4
.L_223:
        /*04fc*/ 	.word	index@(_ZN7cutlass13device_kernelIN5flash11enable_sm90INS1_16FlashAttnFwdSm90INS1_25CollectiveMainloopFwdSm90ILi2EN4cute5tupleIJNS5_1CILi1EEES8_S8_EEENS6_IJNS7_ILi128EEENS7_ILi96EEENS7_ILi192EEEEEELi192ENS_10bfloat16_tEfNS_4arch4Sm90ELb1ELb0ELb0ELb1ELb1ELb0ELb0ELb1ELb1ELb1ELb0ELb0EEENS1_21CollectiveEpilogueFwdINS6_IJSA_SC_SB_EEES9_SE_SG_Li256ELb1ELb1ELb0ELb0EEENS1_36VarlenDynamicPersistentTileSchedulerILi128ELi96ELi256ELi128ELb0ELb1ELb1ELb1ELb1ELb1EEEEEEEEEvNT_6ParamsE)
        /*0500*/ 	.word	0x00000000


	//----- nvinfo : EIATTR_MIN_STACK_SIZE
	.align		4
.L_224:
        /*0504*/ 	.byte	0x04, 0x12
        /*0506*/ 	.short	(.L_226 - .L_225)
	.align		4
.L_225:
        /*0508*/ 	.word	index@(_ZN7cutlass13device_kernelIN5flash11enable_sm90INS1_16FlashAttnFwdSm90INS1_25CollectiveMainloopFwdSm90ILi2EN4cute5tupleIJNS5_1CILi1EEES8_S8_EEENS6_IJNS7_ILi128EEENS7_ILi96EEENS7_ILi192EEEEEELi192ENS_10bfloat16_tEfNS_4arch4Sm90ELb1ELb0ELb0ELb1ELb1ELb1ELb0ELb1ELb1ELb1ELb0ELb0EEENS1_21CollectiveEpilogueFwdINS6_IJSA_SC_SB_EEES9_SE_SG_Li256ELb1ELb1ELb0ELb0EEENS1_36VarlenDynamicPersistentTileSchedulerILi128ELi96ELi256ELi128ELb0ELb1ELb1ELb1ELb1ELb1EEEEEEEEEvNT_6ParamsE)
        /*050c*/ 	.word	0x00000000


	//----- nvinfo : EIATTR_MIN_STACK_SIZE
	.align		4
.L_226:
        /*0510*/ 	.byte	0x04, 0x12
        /*0512*/ 	.short	(.L_228 - .L_227)
	.align		4
.L_227:
        /*0514*/ 	.word	index@(_ZN7cutlass13device_kernelIN5flash11enable_sm90INS1_16FlashAttnFwdSm90INS1_25CollectiveMainloopFwdSm90ILi2EN4cute5tupleIJNS5_1CILi1EEES8_S8_EEENS6_IJNS7_ILi128EEESA_SA_EEELi128ENS_10bfloat16_tEfNS_4arch4Sm90ELb0ELb0ELb0ELb0ELb1ELb0ELb0ELb1ELb1ELb1ELb0ELb0EEENS1_21CollectiveEpilogueFwdISB_S9_SC_SE_Li256ELb0ELb1ELb0ELb0EEENS1_29StaticPersistentTileSchedulerILb0EEEEEEEEEvNT_6ParamsE)
        /*0518*/ 	.word	0x00000000


	//----- nvinfo : EIATTR_MIN_STACK_SIZE
	.align		4
.L_228:
        /*051c*/ 	.byte	0x04, 0x12
        /*051e*/ 	.short	(.L_230 - .L_229)
	.align		4
.L_229:
        /*0520*/ 	.word	index@(_ZN7cutlass13device_kernelIN5flash11enable_sm90INS1_16FlashAttnFwdSm90INS1_25CollectiveMainloopFwdSm90ILi2EN4cute5tupleIJNS5_1CILi1EEES8_S8_EEENS6_IJNS7_ILi128EEESA_SA_EEELi128ENS_10bfloat16_tEfNS_4arch4Sm90ELb0ELb0ELb0ELb1ELb1ELb0ELb0ELb1ELb1ELb1ELb0ELb0EEENS1_21CollectiveEpilogueFwdISB_S9_SC_SE_Li256ELb1ELb1ELb0ELb0EEENS1_36VarlenDynamicPersistentTileSchedulerILi128ELi128ELi256ELi128ELb0ELb1ELb1ELb0ELb1ELb1EEEEEEEEEvNT_6ParamsE)
        /*0524*/ 	.word	0x00000000


	//----- nvinfo : EIATTR_MIN_STACK_SIZE
	.align		4
.L_230:
        /*0528*/ 	.byte	0x04, 0x12
        /*052a*/ 	.short	(.L_232 - .L_231)
	.align		4
.L_231:
        /*052c*/ 	.word	index@(_ZN7cutlass13device_kernelIN5flash11enable_sm90INS1_16FlashAttnFwdSm90INS1_25CollectiveMainloopFwdSm90ILi2EN4cute5tupleIJNS5_1CILi1EEES8_S8_EEENS6_IJNS7_ILi128EEESA_SA_EEELi128ENS_10bfloat16_tEfNS_4arch4Sm90ELb0ELb0ELb0ELb1ELb1ELb1ELb0ELb1ELb1ELb1ELb0ELb0EEENS1_21CollectiveEpilogueFwdISB_S9_SC_SE_Li256ELb1ELb1ELb0ELb0EEENS1_36VarlenDynamicPersistentTileSchedulerILi128ELi128ELi256ELi128ELb0ELb1ELb1ELb0ELb1ELb1EEEEEEEEEvNT_6ParamsE)
        /*0530*/ 	.word	0x00000000


	//----- nvinfo : EIATTR_MIN_STACK_SIZE
	.align		4
.L_232:
        /*0534*/ 	.byte	0x04, 0x12
        /*0536*/ 	.short	(.L_234 - .L_233)
	.align		4
.L_233:
        /*0538*/ 	.word	index@(_ZN7cutlass13device_kernelIN5flash11enable_sm90INS1_16FlashAttnFwdSm90INS1_25CollectiveMainloopFwdSm90ILi2EN4cute5tupleIJNS5_1CILi1EEES8_S8_EEENS6_IJNS7_ILi128EEESA_SA_EEELi128ENS_10bfloat16_tEfNS_4arch4Sm90ELb0ELb1ELb0ELb0ELb1ELb0ELb0ELb1ELb1ELb1ELb0ELb0EEENS1_21CollectiveEpilogueFwdISB_S9_SC_SE_Li256ELb0ELb1ELb0ELb0EEENS1_30DynamicPersistentTileSchedulerILi256ELi128ELb0ELb1ELb1EEEEEEEEEvNT_6ParamsE)
        /*053c*/ 	.word	0x00000000


	//----- nvinfo : EIATTR_MIN_STACK_SIZE
	.align		4
.L_234:
        /*0540*/ 	.byte	0x04, 0x12
        /*0542*/ 	.short	(.L_236 - .L_235)
	.align		4
.L_235:
        /*0544*/ 	.word	index@(_ZN7cutlass13device_kernelIN5flash11enable_sm90INS1_16FlashAttnFwdSm90INS1_25CollectiveMainloopFwdSm90ILi2EN4cute5tupleIJNS5_1CILi1EEES8_S8_EEENS6_IJNS7_ILi128EEESA_SA_EEELi128ENS_10bfloat16_tEfNS_4arch4Sm90ELb0ELb1ELb0ELb1ELb1ELb0ELb0ELb1ELb1ELb1ELb0ELb0EEENS1_21CollectiveEpilogueFwdISB_S9_SC_SE_Li256ELb1ELb1ELb0ELb0EEENS1_36VarlenDynamicPersistentTileSchedulerILi128ELi128ELi256ELi128ELb0ELb1ELb1ELb1ELb0ELb1EEEEEEEEEvNT_6ParamsE)
        /*0548*/ 	.word	0x00000000


	//----- nvinfo : EIATTR_MIN_STACK_SIZE
	.align		4
.L_236:
        /*054c*/ 	.byte	0x04, 0x12
        /*054e*/ 	.short	(.L_238 - .L_237)
	.align		4
.L_237:
        /*0550*/ 	.word	index@(_ZN7cutlass13device_kernelIN5flash11enable_sm90INS1_16FlashAttnFwdSm90INS1_25CollectiveMainloopFwdSm90ILi2EN4cute5tupleIJNS5_1CILi1EEES8_S8_EEENS6_IJNS7_ILi128EEESA_SA_EEELi128ENS_10bfloat16_tEfNS_4arch4Sm90ELb0ELb1ELb0ELb1ELb1ELb1ELb0ELb1ELb1ELb1ELb0ELb0EEENS1_21CollectiveEpilogueFwdISB_S9_SC_SE_Li256ELb1ELb1ELb0ELb0EEENS1_36VarlenDynamicPersistentTileSchedulerILi128ELi128ELi256ELi128ELb0ELb1ELb1ELb1ELb0ELb1EEEEEEEEEvNT_6ParamsE)
        /*0554*/ 	.word	0x00000000


	//----- nvinfo : EIATTR_MIN_STACK_SIZE
	.align		4
.L_238:
        /*0558*/ 	.byte	0x04, 0x12
        /*055a*/ 	.short	(.L_240 - .L_239)
	.align		4
.L_239:
        /*055c*/ 	.word	index@(_ZN7cutlass13device_kernelIN5flash11enable_sm90INS1_16FlashAttnFwdSm90INS1_25CollectiveMainloopFwdSm90ILi2EN4cute5tupleIJNS5_1CILi1EEES8_S8_EEENS6_IJNS7_ILi128EEESA_SA_EEELi128ENS_10bfloat16_tEfNS_4arch4Sm90ELb1ELb0ELb0ELb0ELb1ELb0ELb0ELb1ELb1ELb1ELb0ELb0EEENS1_21CollectiveEpilogueFwdISB_S9_SC_SE_Li256ELb0ELb1ELb0ELb0EEENS1_30DynamicPersistentTileSchedulerILi256ELi128ELb0ELb1ELb1EEEEEEEEEvNT_6ParamsE)
        /*0560*/ 	.word	0x00000000


	//----- nvinfo : EIATTR_MIN_STACK_SIZE
	.align		4
.L_240:
        /*0564*/ 	.byte	0x04, 0x12
        /*0566*/ 	.short	(.L_242 - .L_241)
	.align		4
.L_241:
        /*0568*/ 	.word	index@(_ZN7cutlass13device_kernelIN5flash11enable_sm90INS1_16FlashAttnFwdSm90INS1_25CollectiveMainloopFwdSm90ILi2EN4cute5tupleIJNS5_1CILi1EEES8_S8_EEENS6_IJNS7_ILi128EEESA_SA_EEELi128ENS_10bfloat16_tEfNS_4arch4Sm90ELb1ELb0ELb0ELb1ELb1ELb0ELb0ELb1ELb1ELb1ELb0ELb0EEENS1_21CollectiveEpilogueFwdISB_S9_SC_SE_Li256ELb1ELb1ELb0ELb0EEENS1_36VarlenDynamicPersistentTileSchedulerILi128ELi128ELi256ELi128ELb0ELb1ELb1ELb1ELb1ELb1EEEEEEEEEvNT_6ParamsE)
        /*056c*/ 	.word	0x00000000


	//----- nvinfo : EIATTR_MIN_STACK_SIZE
	.align		4
.L_242:
        /*0570*/ 	.byte	0x04, 0x12
        /*0572*/ 	.short	(.L_244 - .L_243)
	.align		4
.L_243:
        /*0574*/ 	.word	index@(_ZN7cutlass13device_kernelIN5flash11enable_sm90INS1_16FlashAttnFwdSm90INS1_25CollectiveMainloopFwdSm90ILi2EN4cute5tupleIJNS5_1CILi1EEES8_S8_EEENS6_IJNS7_ILi128EEESA_SA_EEELi128ENS_10bfloat16_tEfNS_4arch4Sm90ELb1ELb0ELb0ELb1ELb1ELb1ELb0ELb1ELb1ELb1ELb0ELb0EEENS1_21CollectiveEpilogueFwdISB_S9_SC_SE_Li256ELb1ELb1ELb0ELb0EEENS1_36VarlenDynamicPersistentTileSchedulerILi128ELi128ELi256ELi128ELb0ELb1ELb1ELb1ELb1ELb1EEEEEEEEEvNT_6ParamsE)
        /*0578*/ 	.word	0x00000000


	//----- nvinfo : EIATTR_MIN_STACK_SIZE
	.align		4
.L_244:
        /*057c*/ 	.byte	0x04, 0x12
        /*057e*/ 	.short	(.L_246 - .L_245)
	.align		4
.L_245:
        /*0580*/ 	.word	index@(_ZN7cutlass13device_kernelIN5flash11enable_sm90INS1_16FlashAttnFwdSm90INS1_25CollectiveMainloopFwdSm90ILi2EN4cute5tupleIJNS5_1CILi1EEES8_S8_EEENS6_IJNS7_ILi192EEENS7_ILi128EEENS7_ILi96EEEEEELi96ENS_10bfloat16_tEfNS_4arch4Sm90ELb0ELb0ELb0ELb0ELb1ELb0ELb0ELb0ELb1ELb1ELb0ELb0EEENS1_21CollectiveEpilogueFwdINS6_IJSA_SC_SB_EEES9_SE_SG_Li384ELb0ELb1ELb0ELb0EEENS1_29StaticPersistentTileSchedulerILb0EEEEEEEEEvNT_6ParamsE)
        /*0584*/ 	.word	0x00000000


	//----- nvinfo : EIATTR_MIN_STACK_SIZE
	.align		4
.L_246:
        /*0588*/ 	.byte	0x04, 0x12
        /*058a*/ 	.short	(.L_248 - .L_247)
	.align		4
.L_247:
        /*058c*/ 	.word	index@(_ZN7cutlass13device_kernelIN5flash11enable_sm90INS1_16FlashAttnFwdSm90INS1_25CollectiveMainloopFwdSm90ILi2EN4cute5tupleIJNS5_1CILi1EEES8_S8_EEENS6_IJNS7_ILi192EEENS7_ILi128EEENS7_ILi96EEEEEELi96ENS_10bfloat16_tEfNS_4arch4Sm90ELb0ELb0ELb0ELb1ELb1ELb0ELb0ELb0ELb1ELb1ELb0ELb0EEENS1_21CollectiveEpilogueFwdINS6_IJSA_SC_SB_EEES9_SE_SG_Li384ELb1ELb1ELb0ELb0EEENS1_36VarlenDynamicPersistentTileSchedulerILi192ELi128ELi384ELi128ELb0ELb1ELb1ELb0ELb1ELb1EEEEEEEEEvNT_6ParamsE)
        /*0590*/ 	.word	0x00000000


	//----- nvinfo : EIATTR_MIN_STACK_SIZE
	.align		4
.L_248:
        /*0594*/ 	.byte	0x04, 0x12
        /*0596*/ 	.short	(.L_250 - .L_249)
	.align		4
.L_249:
        /*0598*/ 	.word	index@(_ZN7cutlass13device_kernelIN5flash11enable_sm90INS1_16FlashAttnFwdSm90INS1_25CollectiveMainloopFwdSm90ILi2EN4cute5tupleIJNS5_1CILi1EEES8_S8_EEENS6_IJNS7_ILi192EEENS7_ILi128EEENS7_ILi96EEEEEELi96ENS_10bfloat16_tEfNS_4arch4Sm90ELb0ELb0ELb0ELb1ELb1ELb1ELb0ELb0ELb1ELb1ELb0ELb0EEENS1_21CollectiveEpilogueFwdINS6_IJSA_SC_SB_EEES9_SE_SG_Li384ELb1ELb1ELb0ELb0EEENS1_36VarlenDynamicPersistentTileSchedulerILi192ELi128ELi384ELi128ELb0ELb1ELb1ELb0ELb1ELb1EEEEEEEEEvNT_6ParamsE)
        /*059c*/ 	.word	0x00000000


	//----- nvinfo : EIATTR_MIN_STACK_SIZE
	.align		4
.L_250:
        /*05a0*/ 	.byte	0x04, 0x12
        /*05a2*/ 	.short	(.L_252 - .L_251)
	.align		4
.L_251:
        /*05a4*/ 	.word	index@(_ZN7cutlass13device_kernelIN5flash11enable_sm90INS1_16FlashAttnFwdSm90INS1_25CollectiveMainloopFwdSm90ILi2EN4cute5tupleIJNS5_1CILi1EEES8_S8_EEENS6_IJNS7_ILi192EEENS7_ILi128EEENS7_ILi96EEEEEELi96ENS_10bfloat16_tEfNS_4arch4Sm90ELb0ELb1ELb0ELb0ELb1ELb0ELb0ELb0ELb1ELb1ELb0ELb0EEENS1_21CollectiveEpilogueFwdINS6_IJSA_SC_SB_EEES9_SE_SG_Li384ELb0ELb1ELb0ELb0EEENS1_30DynamicPersistentTileSchedulerILi384ELi128ELb0ELb1ELb1EEEEEEEEEvNT_6ParamsE)
        /*05a8*/ 	.word	0x00000000


	//----- nvinfo : EIATTR_MIN_STACK_SIZE
	.align		4
.L_252:
        /*05ac*/ 	.byte	0x04, 0x12
        /*05ae*/ 	.short	(.L_254 - .L_253)
	.align		4
.L_253:
        /*05b0*/ 	.word	index@(_ZN7cutlass13device_kernelIN5flash11enable_sm90INS1_16FlashAttnFwdSm90INS1_25CollectiveMainloopFwdSm90ILi2EN4cute5tupleIJNS5_1CILi1EEES8_S8_EEENS6_IJNS7_ILi192EEENS7_ILi128EEENS7_ILi96EEEEEELi96ENS_10bfloat16_tEfNS_4arch4Sm90ELb0ELb1ELb0ELb1ELb1ELb0ELb0ELb0ELb1ELb1ELb0ELb0EEENS1_21CollectiveEpilogueFwdINS6_IJSA_SC_SB_EEES9_SE_SG_Li384ELb1ELb1ELb0ELb0EEENS1_36VarlenDynamicPersistentTileSchedulerILi192ELi128ELi384ELi128ELb0ELb1ELb1ELb1ELb0ELb1EEEEEEEEEvNT_6ParamsE)
        /*05b4*/ 	.word	0x00000000


	//----- nvinfo : EIATTR_MIN_STACK_SIZE
	.align		4
.L_254:
        /*05b8*/ 	.byte	0x04, 0x12
        /*05ba*/ 	.short	(.L_256 - .L_255)
	.align		4
.L_255:
        /*05bc*/ 	.word	index@(_ZN7cutlass13device_kernelIN5flash11enable_sm90INS1_16FlashAttnFwdSm90INS1_25CollectiveMainloopFwdSm90ILi2EN4cute5tupleIJNS5_1CILi1EEES8_S8_EEENS6_IJNS7_ILi192EEENS7_ILi128EEENS7_ILi96EEEEEELi96ENS_10bfloat16_tEfNS_4arch4Sm90ELb0ELb1ELb0ELb1ELb1ELb1ELb0ELb0ELb1ELb1ELb0ELb0EEENS1_21CollectiveEpilogueFwdINS6_IJSA_SC_SB_EEES9_SE_SG_Li384ELb1ELb1ELb0ELb0EEENS1_36VarlenDynamicPersistentTileSchedulerILi192ELi128ELi384ELi128ELb0ELb1ELb1ELb1ELb0ELb1EEEEEEEEEvNT_6ParamsE)
        /*05c0*/ 	.word	0x00000000


	//----- nvinfo : EIATTR_MIN_STACK_SIZE
	.align		4
.L_256:
        /*05c4*/ 	.byte	0x04, 0x12
        /*05c6*/ 	.short	(.L_258 - .L_257)
	.align		4
.L_257:
        /*05c8*/ 	.word	index@(_ZN7cutlass13device_kernelIN5flash11enable_sm90INS1_16FlashAttnFwdSm90INS1_25CollectiveMainloopFwdSm90ILi2EN4cute5tupleIJNS5_1CILi1EEES8_S8_EEENS6_IJNS7_ILi192EEENS7_ILi128EEENS7_ILi96EEEEEELi96ENS_10bfloat16_tEfNS_4arch4Sm90ELb1ELb0ELb0ELb0ELb1ELb0ELb0ELb0ELb1ELb1ELb0ELb0EEENS1_21CollectiveEpilogueFwdINS6_IJSA_SC_SB_EEES9_SE_SG_Li384ELb0ELb1ELb0ELb0EEENS1_30DynamicPersistentTileSchedulerILi384ELi128ELb0ELb1ELb1EEEEEEEEEvNT_6ParamsE)
        /*05cc*/ 	.word	0x00000000


	//----- nvinfo : EIATTR_MIN_STACK_SIZE
	.align		4
.L_258:
        /*05d0*/ 	.byte	0x04, 0x12
        /*05d2*/ 	.short	(.L_260 - .L_259)
	.align		4
.L_259:
        /*05d4*/ 	.word	index@(_ZN7cutlass13device_kernelIN5flash11enable_sm90INS1_16FlashAttnFwdSm90INS1_25CollectiveMainloopFwdSm90ILi2EN4cute5tupleIJNS5_1CILi1EEES8_S8_EEENS6_IJNS7_ILi192EEENS7_ILi128EEENS7_ILi96EEEEEELi96ENS_10bfloat16_tEfNS_4arch4Sm90ELb1ELb0ELb0ELb1ELb1ELb0ELb0ELb0ELb1ELb1ELb0ELb0EEENS1_21CollectiveEpilogueFwdINS6_IJSA_SC_SB_EEES9_SE_SG_Li384ELb1ELb1ELb0ELb0EEENS1_36VarlenDynamicPersistentTileSchedulerILi192ELi128ELi384ELi128ELb0ELb1ELb1ELb1ELb1ELb1EEEEEEEEEvNT_6ParamsE)
        /*05d8*/ 	.word	0x00000000


	//----- nvinfo : EIATTR_MIN_STACK_SIZE
	.align		4
.L_260:
        /*05dc*/ 	.byte	0x04, 0x12
        /*05de*/ 	.short	(.L_262 - .L_261)
	.align		4
.L_261:
        /*05e0*/ 	.word	index@(_ZN7cutlass13device_kernelIN5flash11enable_sm90INS1_16FlashAttnFwdSm90INS1_25CollectiveMainloopFwdSm90ILi2EN4cute5tupleIJNS5_1CILi1EEES8_S8_EEENS6_IJNS7_ILi192EEENS7_ILi128EEENS7_ILi96EEEEEELi96ENS_10bfloat16_tEfNS_4arch4Sm90ELb1ELb0ELb0ELb1ELb1ELb1ELb0ELb0ELb1ELb1ELb0ELb0EEENS1_21CollectiveEpilogueFwdINS6_IJSA_SC_SB_EEES9_SE_SG_Li384ELb1ELb1ELb0ELb0EEENS1_36VarlenDynamicPersistentTileSchedulerILi192ELi128ELi384ELi128ELb0ELb1ELb1ELb1ELb1ELb1EEEEEEEEEvNT_6ParamsE)
        /*05e4*/ 	.word	0x00000000


	//----- nvinfo : EIATTR_MIN_STACK_SIZE
	.align		4
.L_262:
        /*05e8*/ 	.byte	0x04, 0x12
        /*05ea*/ 	.short	(.L_264 - .L_263)
	.align		4
.L_263:
        /*05ec*/ 	.word	index@(_ZN7cutlass13device_kernelIN5flash11enable_sm90INS1_16FlashAttnFwdSm90INS1_25CollectiveMainloopFwdSm90ILi2EN4cute5tupleIJNS5_1CILi1EEES8_S8_EEENS6_IJNS7_ILi192EEENS7_ILi128EEENS7_ILi64EEEEEELi64ENS_10bfloat16_tEfNS_4arch4Sm90ELb0ELb0ELb0ELb0ELb1ELb0ELb0ELb1ELb1ELb1ELb0ELb0EEENS1_21CollectiveEpilogueFwdINS6_IJSA_SC_SB_EEES9_SE_SG_Li384ELb0ELb1ELb0ELb0EEENS1_29StaticPersistentTileSchedulerILb0EEEEEEEEEvNT_6ParamsE)
        /*05f0*/ 	.word	0x00000000


	//----- nvinfo : EIATTR_MIN_STACK_SIZE
	.align		4
.L_264:
        /*05f4*/ 	.byte	0x04, 0x12
        /*05f6*/ 	.short	(.L_266 - .L_265)
	.align		4
.L_265:
        /*05f8*/ 	.word	index@(_ZN7cutlass13device_kernelIN5flash11enable_sm90INS1_16FlashAttnFwdSm90INS1_25CollectiveMainloopFwdSm90ILi2EN4cute5tupleIJNS5_1CILi1EEES8_S8_EEENS6_IJNS7_ILi192EEENS7_ILi128EEENS7_ILi64EEEEEELi64ENS_10bfloat16_tEfNS_4arch4Sm90ELb0ELb0ELb0ELb1ELb1ELb0ELb0ELb1ELb1ELb1ELb0ELb0EEENS1_21CollectiveEpilogueFwdINS6_IJSA_SC_SB_EEES9_SE_SG_Li384ELb1ELb1ELb0ELb0EEENS1_36VarlenDynamicPersistentTileSchedulerILi192ELi128ELi384ELi128ELb0ELb1ELb1ELb0ELb1ELb1EEEEEEEEEvNT_6ParamsE)
        /*05fc*/ 	.word	0x00000000


	//----- nvinfo : EIATTR_MIN_STACK_SIZE
	.align		4
.L_266:
        /*0600*/ 	.byte	0x04, 0x12
        /*0602*/ 	.short	(.L_268 - .L_267)
	.align		4
.L_267:
        /*0604*/ 	.word	index@(_ZN7cutlass13device_kernelIN5flash11enable_sm90INS1_16FlashAttnFwdSm90INS1_25CollectiveMainloopFwdSm90ILi2EN4cute5tupleIJNS5_1CILi1EEES8_S8_EEENS6_IJNS7_ILi192EEENS7_ILi128EEENS7_ILi64EEEEEELi64ENS_10bfloat16_tEfNS_4arch4Sm90ELb0ELb0ELb0ELb1ELb1ELb1ELb0ELb1ELb1ELb1ELb0ELb0EEENS1_21CollectiveEpilogueFwdINS6_IJSA_SC_SB_EEES9_SE_SG_Li384ELb1ELb1ELb0ELb0EEENS1_36VarlenDynamicPersistentTileSchedulerILi192ELi128ELi384ELi128ELb0ELb1ELb1ELb0ELb1ELb1EEEEEEEEEvNT_6ParamsE)
        /*0608*/ 	.word	0x00000000


	//----- nvinfo : EIATTR_MIN_STACK_SIZE
	.align		4
.L_268:
        /*060c*/ 	.byte	0x04, 0x12
        /*060e*/ 	.short	(.L_270 - .L_269)
	.align		4
.L_269:
        /*0610*/ 	.word	index@(_ZN7cutlass13device_kernelIN5flash11enable_sm90INS1_16FlashAttnFwdSm90INS1_25CollectiveMainloopFwdSm90ILi2EN4cute5tupleIJNS5_1CILi1EEES8_S8_EEENS6_IJNS7_ILi192EEENS7_ILi128EEENS7_ILi64EEEEEELi64ENS_10bfloat16_tEfNS_4arch4Sm90ELb0ELb1ELb0ELb0ELb1ELb0ELb0ELb1ELb1ELb1ELb0ELb0EEENS1_21CollectiveEpilogueFwdINS6_IJSA_SC_SB_EEES9_SE_SG_Li384ELb0ELb1ELb0ELb0EEENS1_30DynamicPersistentTileSchedulerILi384ELi128ELb0ELb1ELb1EEEEEEEEEvNT_6ParamsE)
        /*0614*/ 	.word	0x00000000


	//----- nvinfo : EIATTR_MIN_STACK_SIZE
	.align		4
.L_270:
        /*0618*/ 	.byte	0x04, 0x12
        /*061a*/ 	.short	(.L_272 - .L_271)
	.align		4
.L_271:
        /*061c*/ 	.word	index@(_ZN7cutlass13device_kernelIN5flash11enable_sm90INS1_16FlashAttnFwdSm90INS1_25CollectiveMainloopFwdSm90ILi2EN4cute5tupleIJNS5_1CILi1EEES8_S8_EEENS6_IJNS7_ILi192EEENS7_ILi128EEENS7_ILi64EEEEEELi64ENS_10bfloat16_tEfNS_4arch4Sm90ELb0ELb1ELb0ELb1ELb1ELb0ELb0ELb1ELb1ELb1ELb0ELb0EEENS1_21CollectiveEpilogueFwdINS6_IJSA_SC_SB_EEES9_SE_SG_Li384ELb1ELb1ELb0ELb0EEENS1_36VarlenDynamicPersistentTileSchedulerILi192ELi128ELi384ELi128ELb0ELb1ELb1ELb1ELb0ELb1EEEEEEEEEvNT_6ParamsE)
        /*0620*/ 	.word	0x00000000


	//----- nvinfo : EIATTR_MIN_STACK_SIZE
	.align		4
.L_272:
        /*0624*/ 	.byte	0x04, 0x12
        /*0626*/ 	.short	(.L_274 - .L_273)
	.align		4
.L_273:
        /*0628*/ 	.word	index@(_ZN7cutlass13device_kernelIN5flash11enable_sm90INS1_16FlashAttnFwdSm90INS1_25CollectiveMainloopFwdSm90ILi2EN4cute5tupleIJNS5_1CILi1EEES8_S8_EEENS6_IJNS7_ILi192EEENS7_ILi128EEENS7_ILi64EEEEEELi64ENS_10bfloat16_tEfNS_4arch4Sm90ELb0ELb1ELb0ELb1ELb1ELb1ELb0ELb1ELb1ELb1ELb0ELb0EEENS1_21CollectiveEpilogueFwdINS6_IJSA_SC_SB_EEES9_SE_SG_Li384ELb1ELb1ELb0ELb0EEENS1_36VarlenDynamicPersistentTileSchedulerILi192ELi128ELi384ELi128ELb0ELb1ELb1ELb1ELb0ELb1EEEEEEEEEvNT_6ParamsE)
        /*062c*/ 	.word	0x00000000


	//----- nvinfo : EIATTR_MIN_STACK_SIZE
	.align		4
.L_274:
        /*0630*/ 	.byte	0x04, 0x12
        /*0632*/ 	.short	(.L_276 - .L_275)
	.align		4
.L_275:
        /*0634*/ 	.word	index@(_ZN7cutlass13device_kernelIN5flash11enable_sm90INS1_16FlashAttnFwdSm90INS1_25CollectiveMainloopFwdSm90ILi2EN4cute5tupleIJNS5_1CILi1EEES8_S8_EEENS6_IJNS7_ILi192EEENS7_ILi128EEENS7_ILi64EEEEEELi64ENS_10bfloat16_tEfNS_4arch4Sm90ELb1ELb0ELb0ELb0ELb1ELb0ELb0ELb1ELb1ELb1ELb0ELb0EEENS1_21CollectiveEpilogueFwdINS6_IJSA_SC_SB_EEES9_SE_SG_Li384ELb0ELb1ELb0ELb0EEENS1_30DynamicPersistentTileSchedulerILi384ELi128ELb0ELb1ELb1EEEEEEEEEvNT_6ParamsE)
        /*0638*/ 	.word	0x00000000


	//----- nvinfo : EIATTR_MIN_STACK_SIZE
	.align		4
.L_276:
        /*063c*/ 	.byte	0x04, 0x12
        /*063e*/ 	.short	(.L_278 - .L_277)
	.align		4
.L_277:
        /*0640*/ 	.word	index@(_ZN7cutlass13device_kernelIN5flash11enable_sm90INS1_16FlashAttnFwdSm90INS1_25CollectiveMainloopFwdSm90ILi2EN4cute5tupleIJNS5_1CILi1EEES8_S8_EEENS6_IJNS7_ILi192EEENS7_ILi128EEENS7_ILi64EEEEEELi64ENS_10bfloat16_tEfNS_4arch4Sm90ELb1ELb0ELb0ELb1ELb1ELb0ELb0ELb1ELb1ELb1ELb0ELb0EEENS1_21CollectiveEpilogueFwdINS6_IJSA_SC_SB_EEES9_SE_SG_Li384ELb1ELb1ELb0ELb0EEENS1_36VarlenDynamicPersistentTileSchedulerILi192ELi128ELi384ELi128ELb0ELb1ELb1ELb1ELb1ELb1EEEEEEEEEvNT_6ParamsE)
        /*0644*/ 	.word	0x00000000


	//----- nvinfo : EIATTR_MIN_STACK_SIZE
	.align		4
.L_278:
        /*0648*/ 	.byte	0x04, 0x12
        /*064a*/ 	.short	(.L_280 - .L_279)
	.align		4
.L_279:
        /*064c*/ 	.word	index@(_ZN7cutlass13device_kernelIN5flash11enable_sm90INS1_16FlashAttnFwdSm90INS1_25CollectiveMainloopFwdSm90ILi2EN4cute5tupleIJNS5_1CILi1EEES8_S8_EEENS6_IJNS7_ILi192EEENS7_ILi128EEENS7_ILi64EEEEEELi64ENS_10bfloat16_tEfNS_4arch4Sm90ELb1ELb0ELb0ELb1ELb1ELb1ELb0ELb1ELb1ELb1ELb0ELb0EEENS1_21CollectiveEpilogueFwdINS6_IJSA_SC_SB_EEES9_SE_SG_Li384ELb1ELb1ELb0ELb0EEENS1_36VarlenDynamicPersistentTileSchedulerILi192ELi128ELi384ELi128ELb0ELb1ELb1ELb1ELb1ELb1EEEEEEEEEvNT_6ParamsE)
        /*0650*/ 	.word	0x00000000
.L_280:


//--------------------- .nv.compat                --------------------------
	.section	.nv.compat,"",@"SHT_CUDA_COMPAT_INFO"
	.align	4
        /*0000*/ 	.byte	0x02, 0x09, 0x01, 0x00, 0x02, 0x02, 0x01, 0x00, 0x02, 0x05, 0x05, 0x00, 0x03, 0x07, 0x01, 0x01
        /*0010*/ 	.byte	0x02, 0x03, 0x00, 0x00, 0x02, 0x06, 0x01, 0x00, 0x04, 0x0b, 0x08, 0x00, 0x00, 0x00, 0x00, 0x00
        /*0020*/ 	.byte	0x00, 0x00, 0x00, 0x00


//--------------------- .nv.info._ZN7cutlass13device_kernelIN5flash11enable_sm90INS1_16FlashAttnFwdSm90INS1_25CollectiveMainloopFwdSm90ILi2EN4cute5tupleIJNS5_1CILi1EEES8_S8_EEENS6_IJNS7_ILi128EEENS7_ILi80EEENS7_ILi256EEEEEELi256ENS_10bfloat16_tEfNS_4arch4Sm90ELb0ELb0ELb0ELb0ELb1ELb0ELb0ELb1ELb1ELb1ELb0ELb0EEENS1_21CollectiveEpilogueFwdINS6_IJSA_SC_SB_EEES9_SE_SG_Li256ELb0ELb1ELb0ELb0EEENS1_29StaticPersistentTileSchedulerILb0EEEEEEEEEvNT_6ParamsE --------------------------
	.section	.nv.info._ZN7cutlass13device_kernelIN5flash11enable_sm90INS1_16FlashAttnFwdSm90INS1_25CollectiveMainloopFwdSm90ILi2EN4cute5tupleIJNS5_1CILi1EEES8_S8_EEENS6_IJNS7_ILi128EEENS7_ILi80EEENS7_ILi256EEEEEELi256ENS_10bfloat16_tEfNS_4arch4Sm90ELb0ELb0ELb0ELb0ELb1ELb0ELb0ELb1ELb1ELb1ELb0ELb0EEENS1_21CollectiveEpilogueFwdINS6_IJSA_SC_SB_EEES9_SE_SG_Li256ELb0ELb1ELb0ELb0EEENS1_29StaticPersistentTileSchedulerILb0EEEEEEEEEvNT_6ParamsE,"",@"SHT_CUDA_INFO"
	.sectionflags	@""
	.align	4


	//----- nvinfo : EIATTR_CUDA_API_VERSION
	.align		4
        /*0000*/ 	.byte	0x04, 0x37
        /*0002*/ 	.short	(.L_282 - .L_281)
.L_281:
        /*0004*/ 	.word	0x00000082


	//----- nvinfo : EIATTR_KPARAM_INFO
	.align		4
.L_282:
        /*0008*/ 	.byte	0x04, 0x17
        /*000a*/ 	.short	(.L_284 - .L_283)
.L_283:
        /*000c*/ 	.word	0x00000000
        /*0010*/ 	.short	0x0000
        /*0012*/ 	.short	0x0000
        /*0014*/ 	.byte	0x00, 0xf0, 0x01, 0x28


	//----- nvinfo : EIATTR_SPARSE_MMA_MASK
	.align		4
.L_284:
        /*0018*/ 	.byte	0x03, 0x50
        /*001a*/ 	.short	0x0000


	//----- nvinfo : EIATTR_MAXREG_COUNT
	.align		4
        /*001c*/ 	.byte	0x03, 0x1b
        /*001e*/ 	.short	0x00a8


	//----- nvinfo : EIATTR_MERCURY_ISA_VERSION
	.align		4
        /*0020*/ 	.byte	0x03, 0x5f
        /*0022*/ 	.short	0x0101


	//----- nvinfo : EIATTR_VRC_CTA_INIT_COUNT
	.align		4
        /*0024*/ 	.byte	0x02, 0x4a
	.zero		1
	.zero		1


	//----- nvinfo : EIATTR_EXIT_INSTR_OFFSETS
	.align		4
        /*0028*/ 	.byte	0x04, 0x1c
        /*002a*/ 	.short	(.L_286 - .L_285)


	//   ....[0]....
.L_285:
        /*002c*/ 	.word	0x00000010


	//----- nvinfo : EIATTR_MAX_THREADS
	.align		4
.L_286:
        /*0030*/ 	.byte	0x04, 0x05
        /*0032*/ 	.short	(.L_288 - .L_287)
.L_287:
        /*0034*/ 	.word	0x00000180
        /*0038*/ 	.word	0x00000001
        /*003c*/ 	.word	0x00000001


	//----- nvinfo : EIATTR_CBANK_PARAM_SIZE
	.align		4
.L_288:
        /*0040*/ 	.byte	0x03, 0x19
        /*0042*/ 	.short	0x0a00


	//----- nvinfo : EIATTR_PARAM_CBANK
	.align		4
        /*0044*/ 	.byte	0x04, 0x0a
        /*0046*/ 	.short	(.L_290 - .L_289)
	.align		4
.L_289:
        /*0048*/ 	.word	index@(.nv.constant0._ZN7cutlass13device_kernelIN5flash11enable_sm90INS1_16FlashAttnFwdSm90INS1_25CollectiveMainloopFwdSm90ILi2EN4cute5tupleIJNS5_1CILi1EEES8_S8_EEENS6_IJNS7_ILi128EEENS7_ILi80EEENS7_ILi256EEEEEELi256ENS_10bfloat16_tEfNS_4arch4Sm90ELb0ELb0ELb0ELb0ELb1ELb0ELb0ELb1ELb1ELb1ELb0ELb0EEENS1_21CollectiveEpilogueFwdINS6_IJSA_SC_SB_EEES9_SE_SG_Li256ELb0ELb1ELb0ELb0EEENS1_29StaticPersistentTileSchedulerILb0EEEEEEEEEvNT_6ParamsE)
        /*004c*/ 	.short	0x0380
        /*004e*/ 	.short	0x0a00


	//----- nvinfo : EIATTR_SW_WAR
	.align		4
.L_290:
        /*0050*/ 	.byte	0x04, 0x36
        /*0052*/ 	.short	(.L_292 - .L_291)
.L_291:
        /*0054*/ 	.word	0x00000008
.L_292:


//--------------------- .nv.info._ZN7cutlass13device_kernelIN5flash11enable_sm90INS1_16FlashAttnFwdSm90INS1_25CollectiveMainloopFwdSm90ILi2EN4cute5tupleIJNS5_1CILi1EEES8_S8_EEENS6_IJNS7_ILi128EEENS7_ILi80EEENS7_ILi256EEEEEELi256ENS_10bfloat16_tEfNS_4arch4Sm90ELb0ELb0ELb0ELb1ELb1ELb0ELb0ELb1ELb1ELb1ELb0ELb0EEENS1_21CollectiveEpilogueFwdINS6_IJSA_SC_SB_EEES9_SE_SG_Li256ELb1ELb1ELb0ELb0EEENS1_36VarlenDynamicPersistentTileSchedulerILi128ELi80ELi256ELi128ELb0ELb1ELb1ELb0ELb1ELb1EEEEEEEEEvNT_6ParamsE --------------------------
	.section	.nv.info._ZN7cutlass13device_kernelIN5flash11enable_sm90INS1_16FlashAttnFwdSm90INS1_25CollectiveMainloopFwdSm90ILi2EN4cute5tupleIJNS5_1CILi1EEES8_S8_EEENS6_IJNS7_ILi128EEENS7_ILi80EEENS7_ILi256EEEEEELi256ENS_10bfloat16_tEfNS_4arch4Sm90ELb0ELb0ELb0ELb1ELb1ELb0ELb0ELb1ELb1ELb1ELb0ELb0EEENS1_21CollectiveEpilogueFwdINS6_IJSA_SC_SB_EEES9_SE_SG_Li256ELb1ELb1ELb0ELb0EEENS1_36VarlenDynamicPersistentTileSchedulerILi128ELi80ELi256ELi128ELb0ELb1ELb1ELb0ELb1ELb1EEEEEEEEEvNT_6ParamsE,"",@"SHT_CUDA_INFO"
	.sectionflags	@""
	.align	4


	//----- nvinfo : EIATTR_CUDA_API_VERSION
	.align		4
        /*0000*/ 	.byte	0x04, 0x37
        /*0002*/ 	.short	(.L_294 - .L_293)
.L_293:
        /*0004*/ 	.word	0x00000082


	//----- nvinfo : EIATTR_KPARAM_INFO
	.align		4
.L_294:
        /*0008*/ 	.byte	0x04, 0x17
        /*000a*/ 	.short	(.L_296 - .L_295)
.L_295:
        /*000c*/ 	.word	0x00000000
        /*0010*/ 	.short	0x0000
        /*0012*/ 	.short	0x0000
        /*0014*/ 	.byte	0x00, 0xf0, 0x01, 0x2a


	//----- nvinfo : EIATTR_SPARSE_MMA_MASK
	.align		4
.L_296:
        /*0018*/ 	.byte	0x03, 0x50
        /*001a*/ 	.short	0x0000


	//----- nvinfo : EIATTR_MAXREG_COUNT
	.align		4
        /*001c*/ 	.byte	0x03, 0x1b
        /*001e*/ 	.short	0x00a8


	//----- nvinfo : EIATTR_MERCURY_ISA_VERSION
	.align		4
        /*0020*/ 	.byte	0x03, 0x5f
        /*0022*/ 	.short	0x0101


	//----- nvinfo : EIATTR_VRC_CTA_INIT_COUNT
	.align		4
        /*0024*/ 	.byte	0x02, 0x4a
	.zero		1
	.zero		1


	//----- nvinfo : EIATTR_EXIT_INSTR_OFFSETS
	.align		4
        /*0028*/ 	.byte	0x04, 0x1c
        /*002a*/ 	.short	(.L_298 - .L_297)


	//   ....[0]....
.L_297:
        /*002c*/ 	.word	0x00000010


	//----- nvinfo : EIATTR_MAX_THREADS
	.align		4
.L_298:
        /*0030*/ 	.byte	0x04, 0x05
        /*0032*/ 	.short	(.L_300 - .L_299)
.L_299:
        /*0034*/ 	.word	0x00000180
        /*0038*/ 	.word	0x00000001
        /*003c*/ 	.word	0x00000001


	//----- nvinfo : EIATTR_CBANK_PARAM_SIZE
	.align		4
.L_300:
        /*0040*/ 	.byte	0x03, 0x19
        /*0042*/ 	.short	0x0a80


	//----- nvinfo : EIATTR_PARAM_CBANK
	.align		4
        /*0044*/ 	.byte	0x04, 0x0a
        /*0046*/ 	.short	(.L_302 - .L_301)
	.align		4
.L_301:
        /*0048*/ 	.word	index@(.nv.constant0._ZN7cutlass13device_kernelIN5flash11enable_sm90INS1_16FlashAttnFwdSm90INS1_25CollectiveMainloopFwdSm90ILi2EN4cute5tupleIJNS5_1CILi1EEES8_S8_EEENS6_IJNS7_ILi128EEENS7_ILi80EEENS7_ILi256EEEEEELi256ENS_10bfloat16_tEfNS_4arch4Sm90ELb0ELb0ELb0ELb1ELb1ELb0ELb0ELb1ELb1ELb1ELb0ELb0EEENS1_21CollectiveEpilogueFwdINS6_IJSA_SC_SB_EEES9_SE_SG_Li256ELb1ELb1ELb0ELb0EEENS1_36VarlenDynamicPersistentTileSchedulerILi128ELi80ELi256ELi128ELb0ELb1ELb1ELb0ELb1ELb1EEEEEEEEEvNT_6ParamsE)
        /*004c*/ 	.short	0x0380
        /*004e*/ 	.short	0x0a80


	//----- nvinfo : EIATTR_SW_WAR
	.align		4
.L_302:
        /*0050*/ 	.byte	0x04, 0x36
        /*0052*/ 	.short	(.L_304 - .L_303)
.L_303:
        /*0054*/ 	.word	0x00000008
.L_304:


//--------------------- .nv.info._ZN7cutlass13device_kernelIN5flash11enable_sm90INS1_16FlashAttnFwdSm90INS1_25CollectiveMainloopFwdSm90ILi2EN4cute5tupleIJNS5_1CILi1EEES8_S8_EEENS6_IJNS7_ILi128EEENS7_ILi80EEENS7_ILi256EEEEEELi256ENS_10bfloat16_tEfNS_4arch4Sm90ELb0ELb0ELb0ELb1ELb1ELb1ELb0ELb1ELb1ELb1ELb0ELb0EEENS1_21CollectiveEpilogueFwdINS6_IJSA_SC_SB_EEES9_SE_SG_Li256ELb1ELb1ELb0ELb0EEENS1_36VarlenDynamicPersistentTileSchedulerILi128ELi80ELi256ELi128ELb0ELb1ELb1ELb0ELb1ELb1EEEEEEEEEvNT_6ParamsE --------------------------
	.section	.nv.info._ZN7cutlass13device_kernelIN5flash11enable_sm90INS1_16FlashAttnFwdSm90INS1_25CollectiveMainloopFwdSm90ILi2EN4cute5tupleIJNS5_1CILi1EEES8_S8_EEENS6_IJNS7_ILi128EEENS7_ILi80EEENS7_ILi256EEEEEELi256ENS_10bfloat16_tEfNS_4arch4Sm90ELb0ELb0ELb0ELb1ELb1ELb1ELb0ELb1ELb1ELb1ELb0ELb0EEENS1_21CollectiveEpilogueFwdINS6_IJSA_SC_SB_EEES9_SE_SG_Li256ELb1ELb1ELb0ELb0EEENS1_36VarlenDynamicPersistentTileSchedulerILi128ELi80ELi256ELi128ELb0ELb1ELb1ELb0ELb1ELb1EEEEEEEEEvNT_6ParamsE,"",@"SHT_CUDA_INFO"
	.sectionflags	@""
	.align	4


	//----- nvinfo : EIATTR_CUDA_API_VERSION
	.align		4
        /*0000*/ 	.byte	0x04, 0x37
        /*0002*/ 	.short	(.L_306 - .L_305)
.L_305:
        /*0004*/ 	.word	0x00000082


	//----- nvinfo : EIATTR_KPARAM_INFO
	.align		4
.L_306:
        /*0008*/ 	.byte	0x04, 0x17
        /*000a*/ 	.short	(.L_308 - .L_307)
.L_307:
        /*000c*/ 	.word	0x00000000
        /*0010*/ 	.short	0x0000
        /*0012*/ 	.short	0x0000
        /*0014*/ 	.byte	0x00, 0xf0, 0x01, 0x2a


	//----- nvinfo : EIATTR_SPARSE_MMA_MASK
	.align		4
.L_308:
        /*0018*/ 	.byte	0x03, 0x50
        /*001a*/ 	.short	0x0000


	//----- nvinfo : EIATTR_MAXREG_COUNT
	.align		4
        /*001c*/ 	.byte	0x03, 0x1b
        /*001e*/ 	.short	0x00a8


	//----- nvinfo : EIATTR_MERCURY_ISA_VERSION
	.align		4
        /*0020*/ 	.byte	0x03, 0x5f
        /*0022*/ 	.short	0x0101


	//----- nvinfo : EIATTR_VRC_CTA_INIT_COUNT
	.align		4
        /*0024*/ 	.byte	0x02, 0x4a
	.zero		1
	.zero		1


	//----- nvinfo : EIATTR_EXIT_INSTR_OFFSETS
	.align		4
        /*0028*/ 	.byte	0x04, 0x1c
        /*002a*/ 	.short	(.L_310 - .L_309)


	//   ....[0]....
.L_309:
        /*002c*/ 	.word	0x00000010


	//----- nvinfo : EIATTR_MAX_THREADS
	.align		4
.L_310:
        /*0030*/ 	.byte	0x04, 0x05
        /*0032*/ 	.short	(.L_312 - .L_311)
.L_311:
        /*0034*/ 	.word	0x00000180
        /*0038*/ 	.word	0x00000001
        /*003c*/ 	.word	0x00000001


	//----- nvinfo : EIATTR_CBANK_PARAM_SIZE
	.align		4
.L_312:
        /*0040*/ 	.byte	0x03, 0x19
        /*0042*/ 	.short	0x0a80


	//----- nvinfo : EIATTR_PARAM_CBANK
	.align		4
        /*0044*/ 	.byte	0x04, 0x0a
        /*0046*/ 	.short	(.L_314 - .L_313)
	.align		4
.L_313:
        /*0048*/ 	.word	index@(.nv.constant0._ZN7cutlass13device_kernelIN5flash11enable_sm90INS1_16FlashAttnFwdSm90INS1_25CollectiveMainloopFwdSm90ILi2EN4cute5tupleIJNS5_1CILi1EEES8_S8_EEENS6_IJNS7_ILi128EEENS7_ILi80EEENS7_ILi256EEEEEELi256ENS_10bfloat16_tEfNS_4arch4Sm90ELb0ELb0ELb0ELb1ELb1ELb1ELb0ELb1ELb1ELb1ELb0ELb0EEENS1_21CollectiveEpilogueFwdINS6_IJSA_SC_SB_EEES9_SE_SG_Li256ELb1ELb1ELb0ELb0EEENS1_36VarlenDynamicPersistentTileSchedulerILi128ELi80ELi256ELi128ELb0ELb1ELb1ELb0ELb1ELb1EEEEEEEEEvNT_6ParamsE)
        /*004c*/ 	.short	0x0380
        /*004e*/ 	.short	0x0a80


	//----- nvinfo : EIATTR_SW_WAR
	.align		4
.L_314:
        /*0050*/ 	.byte	0x04, 0x36
        /*0052*/ 	.short	(.L_316 - .L_315)
.L_315:
        /*0054*/ 	.word	0x00000008
.L_316:


//--------------------- .nv.info._ZN7cutlass13device_kernelIN5flash11enable_sm90INS1_16FlashAttnFwdSm90INS1_25CollectiveMainloopFwdSm90ILi2EN4cute5tupleIJNS5_1CILi1EEES8_S8_EEENS6_IJNS7_ILi128EEENS7_ILi64EEENS7_ILi256EEEEEELi256ENS_10bfloat16_tEfNS_4arch4Sm90ELb0ELb1ELb0ELb0ELb1ELb0ELb0ELb1ELb1ELb1ELb0ELb0EEENS1_21CollectiveEpilogueFwdINS6_IJSA_SC_SB_EEES9_SE_SG_Li256ELb0ELb1ELb0ELb0EEENS1_30DynamicPersistentTileSchedulerILi256ELi128ELb0ELb1ELb1EEEEEEEEEvNT_6ParamsE --------------------------
	.section	.nv.info._ZN7cutlass13device_kernelIN5flash11enable_sm90INS1_16FlashAttnFwdSm90INS1_25CollectiveMainloopFwdSm90ILi2EN4cute5tupleIJNS5_1CILi1EEES8_S8_EEENS6_IJNS7_ILi128EEENS7_ILi64EEENS7_ILi256EEEEEELi256ENS_10bfloat16_tEfNS_4arch4Sm90ELb0ELb1ELb0ELb0ELb1ELb0ELb0ELb1ELb1ELb1ELb0ELb0EEENS1_21CollectiveEpilogueFwdINS6_IJSA_SC_SB_EEES9_SE_SG_Li256ELb0ELb1ELb0ELb0EEENS1_30DynamicPersistentTileSchedulerILi256ELi128ELb0ELb1ELb1EEEEEEEEEvNT_6ParamsE,"",@"SHT_CUDA_INFO"
	.sectionflags	@""
	.align	4


	//----- nvinfo : EIATTR_CUDA_API_VERSION
	.align		4
        /*0000*/ 	.byte	0x04, 0x37
        /*0002*/ 	.short	(.L_318 - .L_317)
.L_317:
        /*0004*/ 	.word	0x00000082


	//----- nvinfo : EIATTR_KPARAM_INFO
	.align		4
.L_318:
        /*0008*/ 	.byte	0x04, 0x17
        /*000a*/ 	.short	(.L_320 - .L_319)
.L_319:
        /*000c*/ 	.word	0x00000000
        /*0010*/ 	.short	0x0000
        /*0012*/ 	.short	0x0000
        /*0014*/ 	.byte	0x00, 0xf0, 0x01, 0x2a


	//----- nvinfo : EIATTR_SPARSE_MMA_MASK
	.align		4
.L_320:
        /*0018*/ 	.byte	0x03, 0x50
        /*001a*/ 	.short	0x0000


	//----- nvinfo : EIATTR_MAXREG_COUNT
	.align		4
        /*001c*/ 	.byte	0x03, 0x1b
        /*001e*/ 	.short	0x00a8


	//----- nvinfo : EIATTR_MERCURY_ISA_VERSION
	.align		4
        /*0020*/ 	.byte	0x03, 0x5f
        /*0022*/ 	.short	0x0101


	//----- nvinfo : EIATTR_VRC_CTA_INIT_COUNT
	.align		4
        /*0024*/ 	.byte	0x02, 0x4a
	.zero		1
	.zero		1


	//----- nvinfo : EIATTR_EXIT_INSTR_OFFSETS
	.align		4
        /*0028*/ 	.byte	0x04, 0x1c
        /*002a*/ 	.short	(.L_322 - .L_321)


	//   ....[0]....
.L_321:
        /*002c*/ 	.word	0x00000010


	//----- nvinfo : EIATTR_MAX_THREADS
	.align		4
.L_322:
        /*0030*/ 	.byte	0x04, 0x05
        /*0032*/ 	.short	(.L_324 - .L_323)
.L_323:
        /*0034*/ 	.word	0x00000180
        /*0038*/ 	.word	0x00000001
        /*003c*/ 	.word	0x00000001


	//----- nvinfo : EIATTR_CBANK_PARAM_SIZE
	.align		4
.L_324:
        /*0040*/ 	.byte	0x03, 0x19
        /*0042*/ 	.short	0x0a80


	//----- nvinfo : EIATTR_PARAM_CBANK
	.align		4
        /*0044*/ 	.byte	0x04, 0x0a
        /*0046*/ 	.short	(.L_326 - .L_325)
	.align		4
.L_325:
        /*0048*/ 	.word	index@(.nv.constant0._ZN7cutlass13device_kernelIN5flash11enable_sm90INS1_16FlashAttnFwdSm90INS1_25CollectiveMainloopFwdSm90ILi2EN4cute5tupleIJNS5_1CILi1EEES8_S8_EEENS6_IJNS7_ILi128EEENS7_ILi64EEENS7_ILi256EEEEEELi256ENS_10bfloat16_tEfNS_4arch4Sm90ELb0ELb1ELb0ELb0ELb1ELb0ELb0ELb1ELb1ELb1ELb0ELb0EEENS1_21CollectiveEpilogueFwdINS6_IJSA_SC_SB_EEES9_SE_SG_Li256ELb0ELb1ELb0ELb0EEENS1_30DynamicPersistentTileSchedulerILi256ELi128ELb0ELb1ELb1EEEEEEEEEvNT_6ParamsE)
        /*004c*/ 	.short	0x0380
        /*004e*/ 	.short	0x0a80


	//----- nvinfo : EIATTR_SW_WAR
	.align		4
.L_326:
        /*0050*/ 	.byte	0x04, 0x36
        /*0052*/ 	.short	(.L_328 - .L_327)
.L_327:
        /*0054*/ 	.word	0x00000008
.L_328:


//--------------------- .nv.info._ZN7cutlass13device_kernelIN5flash11enable_sm90INS1_16FlashAttnFwdSm90INS1_25CollectiveMainloopFwdSm90ILi2EN4cute5tupleIJNS5_1CILi1EEES8_S8_EEENS6_IJNS7_ILi128EEENS7_ILi64EEENS7_ILi256EEEEEELi256ENS_10bfloat16_tEfNS_4arch4Sm90ELb0ELb1ELb0ELb1ELb1ELb0ELb0ELb1ELb1ELb1ELb0ELb0EEENS1_21CollectiveEpilogueFwdINS6_IJSA_SC_SB_EEES9_SE_SG_Li256ELb1ELb1ELb0ELb0EEENS1_36VarlenDynamicPersistentTileSchedulerILi128ELi64ELi256ELi128ELb0ELb1ELb1ELb1ELb0ELb1EEEEEEEEEvNT_6ParamsE --------------------------
	.section	.nv.info._ZN7cutlass13device_kernelIN5flash11enable_sm90INS1_16FlashAttnFwdSm90INS1_25CollectiveMainloopFwdSm90ILi2EN4cute5tupleIJNS5_1CILi1EEES8_S8_EEENS6_IJNS7_ILi128EEENS7_ILi64EEENS7_ILi256EEEEEELi256ENS_10bfloat16_tEfNS_4arch4Sm90ELb0ELb1ELb0ELb1ELb1ELb0ELb0ELb1ELb1ELb1ELb0ELb0EEENS1_21CollectiveEpilogueFwdINS6_IJSA_SC_SB_EEES9_SE_SG_Li256ELb1ELb1ELb0ELb0EEENS1_36VarlenDynamicPersistentTileSchedulerILi128ELi64ELi256ELi128ELb0ELb1ELb1ELb1ELb0ELb1EEEEEEEEEvNT_6ParamsE,"",@"SHT_CUDA_INFO"
	.sectionflags	@""
	.align	4


	//----- nvinfo : EIATTR_CUDA_API_VERSION
	.align		4
        /*0000*/ 	.byte	0x04, 0x37
        /*0002*/ 	.short	(.L_330 - .L_329)
.L_329:
        /*0004*/ 	.word	0x00000082


	//----- nvinfo : EIATTR_KPARAM_INFO
	.align		4
.L_330:
        /*0008*/ 	.byte	0x04, 0x17
        /*000a*/ 	.short	(.L_332 - .L_331)
.L_331:
        /*000c*/ 	.word	0x00000000
        /*0010*/ 	.short	0x0000
        /*0012*/ 	.short	0x0000
        /*0014*/ 	.byte	0x00, 0xf0, 0x01, 0x2a


	//----- nvinfo : EIATTR_SPARSE_MMA_MASK
	.align		4
.L_332:
        /*0018*/ 	.byte	0x03, 0x50
        /*001a*/ 	.short	0x0000


	//----- nvinfo : EIATTR_MAXREG_COUNT
	.align		4
        /*001c*/ 	.byte	0x03, 0x1b
        /*001e*/ 	.short	0x00a8


	//----- nvinfo : EIATTR_MERCURY_ISA_VERSION
	.align		4
        /*0020*/ 	.byte	0x03, 0x5f
        /*0022*/ 	.short	0x0101


	//----- nvinfo : EIATTR_VRC_CTA_INIT_COUNT
	.align		4
        /*0024*/ 	.byte	0x02, 0x4a
	.zero		1
	.zero		1


	//----- nvinfo : EIATTR_EXIT_INSTR_OFFSETS
	.align		4
        /*0028*/ 	.byte	0x04, 0x1c
        /*002a*/ 	.short	(.L_334 - .L_333)


	//   ....[0]....
.L_333:
        /*002c*/ 	.word	0x00000010


	//----- nvinfo : EIATTR_MAX_THREADS
	.align		4
.L_334:
        /*0030*/ 	.byte	0x04, 0x05
        /*0032*/ 	.short	(.L_336 - .L_335)
.L_335:
        /*0034*/ 	.word	0x00000180
        /*0038*/ 	.word	0x00000001
        /*003c*/ 	.word	0x00000001


	//----- nvinfo : EIATTR_CBANK_PARAM_SIZE
	.align		4
.L_336:
        /*0040*/ 	.byte	0x03, 0x19
        /*0042*/ 	.short	0x0a80


	//----- nvinfo : EIATTR_PARAM_CBANK
	.align		4
        /*0044*/ 	.byte	0x04, 0x0a
        /*0046*/ 	.short	(.L_338 - .L_337)
	.align		4
.L_337:
        /*0048*/ 	.word	index@(.nv.constant0._ZN7cutlass13device_kernelIN5flash11enable_sm90INS1_16FlashAttnFwdSm90INS1_25CollectiveMainloopFwdSm90ILi2EN4cute5tupleIJNS5_1CILi1EEES8_S8_EEENS6_IJNS7_ILi128EEENS7_ILi64EEENS7_ILi256EEEEEELi256ENS_10bfloat16_tEfNS_4arch4Sm90ELb0ELb1ELb0ELb1ELb1ELb0ELb0ELb1ELb1ELb1ELb0ELb0EEENS1_21CollectiveEpilogueFwdINS6_IJSA_SC_SB_EEES9_SE_SG_Li256ELb1ELb1ELb0ELb0EEENS1_36VarlenDynamicPersistentTileSchedulerILi128ELi64ELi256ELi128ELb0ELb1ELb1ELb1ELb0ELb1EEEEEEEEEvNT_6ParamsE)
        /*004c*/ 	.short	0x0380
        /*004e*/ 	.short	0x0a80


	//----- nvinfo : EIATTR_SW_WAR
	.align		4
.L_338:
        /*0050*/ 	.byte	0x04, 0x36
        /*0052*/ 	.short	(.L_340 - .L_339)
.L_339:
        /*0054*/ 	.word	0x00000008
.L_340:


//--------------------- .nv.info._ZN7cutlass13device_kernelIN5flash11enable_sm90INS1_16FlashAttnFwdSm90INS1_25CollectiveMainloopFwdSm90ILi2EN4cute5tupleIJNS5_1CILi1EEES8_S8_EEENS6_IJNS7_ILi128EEENS7_ILi64EEENS7_ILi256EEEEEELi256ENS_10bfloat16_tEfNS_4arch4Sm90ELb0ELb1ELb0ELb1ELb1ELb1ELb0ELb1ELb1ELb1ELb0ELb0EEENS1_21CollectiveEpilogueFwdINS6_IJSA_SC_SB_EEES9_SE_SG_Li256ELb1ELb1ELb0ELb0EEENS1_36VarlenDynamicPersistentTileSchedulerILi128ELi64ELi256ELi128ELb0ELb1ELb1ELb1ELb0ELb1EEEEEEEEEvNT_6ParamsE --------------------------
	.section	.nv.info._ZN7cutlass13device_kernelIN5flash11enable_sm90INS1_16FlashAttnFwdSm90INS1_25CollectiveMainloopFwdSm90ILi2EN4cute5tupleIJNS5_1CILi1EEES8_S8_EEENS6_IJNS7_ILi128EEENS7_ILi64EEENS7_ILi256EEEEEELi256ENS_10bfloat16_tEfNS_4arch4Sm90ELb0ELb1ELb0ELb1ELb1ELb1ELb0ELb1ELb1ELb1ELb0ELb0EEENS1_21CollectiveEpilogueFwdINS6_IJSA_SC_SB_EEES9_SE_SG_Li256ELb1ELb1ELb0ELb0EEENS1_36VarlenDynamicPersistentTileSchedulerILi128ELi64ELi256ELi128ELb0ELb1ELb1ELb1ELb0ELb1EEEEEEEEEvNT_6ParamsE,"",@"SHT_CUDA_INFO"
	.sectionflags	@""
	.align	4


	//----- nvinfo : EIATTR_CUDA_API_VERSION
	.align		4
        /*0000*/ 	.byte	0x04, 0x37
        /*0002*/ 	.short	(.L_342 - .L_341)
.L_341:
        /*0004*/ 	.word	0x00000082


	//----- nvinfo : EIATTR_KPARAM_INFO
	.align		4
.L_342:
        /*0008*/ 	.byte	0x04, 0x17
        /*000a*/ 	.short	(.L_344 - .L_343)
.L_343:
        /*000c*/ 	.word	0x00000000
        /*0010*/ 	.short	0x0000
        /*0012*/ 	.short	0x0000
        /*0014*/ 	.byte	0x00, 0xf0, 0x01, 0x2a


	//----- nvinfo : EIATTR_SPARSE_MMA_MASK
	.align		4
.L_344:
        /*0018*/ 	.byte	0x03, 0x50
        /*001a*/ 	.short	0x0000


	//----- nvinfo : EIATTR_MAXREG_COUNT
	.align		4
        /*001c*/ 	.byte	0x03, 0x1b
        /*001e*/ 	.short	0x00a8


	//----- nvinfo : EIATTR_MERCURY_ISA_VERSION
	.align		4
        /*0020*/ 	.byte	0x03, 0x5f
        /*0022*/ 	.short	0x0101


	//----- nvinfo : EIATTR_VRC_CTA_INIT_COUNT
	.align		4
        /*0024*/ 	.byte	0x02, 0x4a
	.zero		1
	.zero		1


	//----- nvinfo : EIATTR_EXIT_INSTR_OFFSETS
	.align		4
        /*0028*/ 	.byte	0x04, 0x1c
        /*002a*/ 	.short	(.L_346 - .L_345)


	//   ....[0]....
.L_345:
        /*002c*/ 	.word	0x00000010


	//----- nvinfo : EIATTR_MAX_THREADS
	.align		4
.L_346:
        /*0030*/ 	.byte	0x04, 0x05
        /*0032*/ 	.short	(.L_348 - .L_347)
.L_347:
        /*0034*/ 	.word	0x00000180
        /*0038*/ 	.word	0x00000001
        /*003c*/ 	.word	0x00000001


	//----- nvinfo : EIATTR_CBANK_PARAM_SIZE
	.align		4
.L_348:
        /*0040*/ 	.byte	0x03, 0x19
        /*0042*/ 	.short	0x0a80


	//----- nvinfo : EIATTR_PARAM_CBANK
	.align		4
        /*0044*/ 	.byte	0x04, 0x0a
        /*0046*/ 	.short	(.L_350 - .L_349)
	.align		4
.L_349:
        /*0048*/ 	.word	index@(.nv.constant0._ZN7cutlass13device_kernelIN5flash11enable_sm90INS1_16FlashAttnFwdSm90INS1_25CollectiveMainloopFwdSm90ILi2EN4cute5tupleIJNS5_1CILi1EEES8_S8_EEENS6_IJNS7_ILi128EEENS7_ILi64EEENS7_ILi256EEEEEELi256ENS_10bfloat16_tEfNS_4arch4Sm90ELb0ELb1ELb0ELb1ELb1ELb1ELb0ELb1ELb1ELb1ELb0ELb0EEENS1_21CollectiveEpilogueFwdINS6_IJSA_SC_SB_EEES9_SE_SG_Li256ELb1ELb1ELb0ELb0EEENS1_36VarlenDynamicPersistentTileSchedulerILi128ELi64ELi256ELi128ELb0ELb1ELb1ELb1ELb0ELb1EEEEEEEEEvNT_6ParamsE)
        /*004c*/ 	.short	0x0380
        /*004e*/ 	.short	0x0a80


	//----- nvinfo : EIATTR_SW_WAR
	.align		4
.L_350:
        /*0050*/ 	.byte	0x04, 0x36
        /*0052*/ 	.short	(.L_352 - .L_351)
.L_351:
        /*0054*/ 	.word	0x00000008
.L_352:


//--------------------- .nv.info._ZN7cutlass13device_kernelIN5flash11enable_sm90INS1_16FlashAttnFwdSm90INS1_25CollectiveMainloopFwdSm90ILi2EN4cute5tupleIJNS5_1CILi1EEES8_S8_EEENS6_IJNS7_ILi128EEENS7_ILi80EEENS7_ILi256EEEEEELi256ENS_10bfloat16_tEfNS_4arch4Sm90ELb1ELb0ELb0ELb0ELb1ELb0ELb0ELb1ELb1ELb1ELb0ELb0EEENS1_21CollectiveEpilogueFwdINS6_IJSA_SC_SB_EEES9_SE_SG_Li256ELb0ELb1ELb0ELb0EEENS1_30DynamicPersistentTileSchedulerILi256ELi128ELb0ELb1ELb1EEEEEEEEEvNT_6ParamsE --------------------------
	.section	.nv.info._ZN7cutlass13device_kernelIN5flash11enable_sm90INS1_16FlashAttnFwdSm90INS1_25CollectiveMainloopFwdSm90ILi2EN4cute5tupleIJNS5_1CILi1EEES8_S8_EEENS6_IJNS7_ILi128EEENS7_ILi80EEENS7_ILi256EEEEEELi256ENS_10bfloat16_tEfNS_4arch4Sm90ELb1ELb0ELb0ELb0ELb1ELb0ELb0ELb1ELb1ELb1ELb0ELb0EEENS1_21CollectiveEpilogueFwdINS6_IJSA_SC_SB_EEES9_SE_SG_Li256ELb0ELb1ELb0ELb0EEENS1_30DynamicPersistentTileSchedulerILi256ELi128ELb0ELb1ELb1EEEEEEEEEvNT_6ParamsE,"",@"SHT_CUDA_INFO"
	.sectionflags	@""
	.align	4


	//----- nvinfo : EIATTR_CUDA_API_VERSION
	.align		4
        /*0000*/ 	.byte	0x04, 0x37
        /*0002*/ 	.short	(.L_354 - .L_353)
.L_353:
        /*0004*/ 	.word	0x00000082


	//----- nvinfo : EIATTR_KPARAM_INFO
	.align		4
.L_354:
        /*0008*/ 	.byte	0x04, 0x17
        /*000a*/ 	.short	(.L_356 - .L_355)
.L_355:
        /*000c*/ 	.word	0x00000000
        /*0010*/ 	.short	0x0000
        /*0012*/ 	.short	0x0000
        /*0014*/ 	.byte	0x00, 0xf0, 0x01, 0x2a


	//----- nvinfo : EIATTR_SPARSE_MMA_MASK
	.align		4
.L_356:
        /*0018*/ 	.byte	0x03, 0x50
        /*001a*/ 	.short	0x0000


	//----- nvinfo : EIATTR_MAXREG_COUNT
	.align		4
        /*001c*/ 	.byte	0x03, 0x1b
        /*001e*/ 	.short	0x00a8


	//----- nvinfo : EIATTR_MERCURY_ISA_VERSION
	.align		4
        /*0020*/ 	.byte	0x03, 0x5f
        /*0022*/ 	.short	0x0101


	//----- nvinfo : EIATTR_VRC_CTA_INIT_COUNT
	.align		4
        /*0024*/ 	.byte	0x02, 0x4a
	.zero		1
	.zero		1


	//----- nvinfo : EIATTR_EXIT_INSTR_OFFSETS
	.align		4
        /*0028*/ 	.byte	0x04, 0x1c
        /*002a*/ 	.short	(.L_358 - .L_357)


	//   ....[0]....
.L_357:
        /*002c*/ 	.word	0x00000010


	//----- nvinfo : EIATTR_MAX_THREADS
	.align		4
.L_358:
        /*0030*/ 	.byte	0x04, 0x05
        /*0032*/ 	.short	(.L_360 - .L_359)
.L_359:
        /*0034*/ 	.word	0x00000180
        /*0038*/ 	.word	0x00000001
        /*003c*/ 	.word	0x00000001


	//----- nvinfo : EIATTR_CBANK_PARAM_SIZE
	.align		4
.L_360:
        /*0040*/ 	.byte	0x03, 0x19
        /*0042*/ 	.short	0x0a80


	//----- nvinfo : EIATTR_PARAM_CBANK
	.align		4
        /*0044*/ 	.byte	0x04, 0x0a
        /*0046*/ 	.short	(.L_362 - .L_361)
	.align		4
.L_361:
        /*0048*/ 	.word	index@(.nv.constant0._ZN7cutlass13device_kernelIN5flash11enable_sm90INS1_16FlashAttnFwdSm90INS1_25CollectiveMainloopFwdSm90ILi2EN4cute5tupleIJNS5_1CILi1EEES8_S8_EEENS6_IJNS7_ILi128EEENS7_ILi80EEENS7_ILi256EEEEEELi256ENS_10bfloat16_tEfNS_4arch4Sm90ELb1ELb0ELb0ELb0ELb1ELb0ELb0ELb1ELb1ELb1ELb0ELb0EEENS1_21CollectiveEpilogueFwdINS6_IJSA_SC_SB_EEES9_SE_SG_Li256ELb0ELb1ELb0ELb0EEENS1_30DynamicPersistentTileSchedulerILi256ELi128ELb0ELb1ELb1EEEEEEEEEvNT_6ParamsE)
        /*004c*/ 	.short	0x0380
        /*004e*/ 	.short	0x0a80


	//----- nvinfo : EIATTR_SW_WAR
	.align		4
.L_362:
        /*0050*/ 	.byte	0x04, 0x36
        /*0052*/ 	.short	(.L_364 - .L_363)
.L_363:
        /*0054*/ 	.word	0x00000008
.L_364:


//--------------------- .nv.info._ZN7cutlass13device_kernelIN5flash11enable_sm90INS1_16FlashAttnFwdSm90INS1_25CollectiveMainloopFwdSm90ILi2EN4cute5tupleIJNS5_1CILi1EEES8_S8_EEENS6_IJNS7_ILi128EEENS7_ILi80EEENS7_ILi256EEEEEELi256ENS_10bfloat16_tEfNS_4arch4Sm90ELb1ELb0ELb0ELb1ELb1ELb0ELb0ELb1ELb1ELb1ELb0ELb0EEENS1_21CollectiveEpilogueFwdINS6_IJSA_SC_SB_EEES9_SE_SG_Li256ELb1ELb1ELb0ELb0EEENS1_36VarlenDynamicPersistentTileSchedulerILi128ELi80ELi256ELi128ELb0ELb1ELb1ELb1ELb1ELb1EEEEEEEEEvNT_6ParamsE --------------------------
	.section	.nv.info._ZN7cutlass13device_kernelIN5flash11enable_sm90INS1_16FlashAttnFwdSm90INS1_25CollectiveMainloopFwdSm90ILi2EN4cute5tupleIJNS5_1CILi1EEES8_S8_EEENS6_IJNS7_ILi128EEENS7_ILi80EEENS7_ILi256EEEEEELi256ENS_10bfloat16_tEfNS_4arch4Sm90ELb1ELb0ELb0ELb1ELb1ELb0ELb0ELb1ELb1ELb1ELb0ELb0EEENS1_21CollectiveEpilogueFwdINS6_IJSA_SC_SB_EEES9_SE_SG_Li256ELb1ELb1ELb0ELb0EEENS1_36VarlenDynamicPersistentTileSchedulerILi128ELi80ELi256ELi128ELb0ELb1ELb1ELb1ELb1ELb1EEEEEEEEEvNT_6ParamsE,"",@"SHT_CUDA_INFO"
	.sectionflags	@""
	.align	4


	//----- nvinfo : EIATTR_CUDA_API_VERSION
	.align		4
        /*0000*/ 	.byte	0x04, 0x37
        /*0002*/ 	.short	(.L_366 - .L_365)
.L_365:
        /*0004*/ 	.word	0x00000082


	//----- nvinfo : EIATTR_KPARAM_INFO
	.align		4
.L_366:
        /*0008*/ 	.byte	0x04, 0x17
        /*000a*/ 	.short	(.L_368 - .L_367)
.L_367:
        /*000c*/ 	.word	0x00000000
        /*0010*/ 	.short	0x0000
        /*0012*/ 	.short	0x0000
        /*0014*/ 	.byte	0x00, 0xf0, 0x01, 0x2a


	//----- nvinfo : EIATTR_SPARSE_MMA_MASK
	.align		4
.L_368:
        /*0018*/ 	.byte	0x03, 0x50
        /*001a*/ 	.short	0x0000


	//----- nvinfo : EIATTR_MAXREG_COUNT
	.align		4
        /*001c*/ 	.byte	0x03, 0x1b
        /*001e*/ 	.short	0x00a8


	//----- nvinfo : EIATTR_MERCURY_ISA_VERSION
	.align		4
        /*0020*/ 	.byte	0x03, 0x5f
        /*0022*/ 	.short	0x0101


	//----- nvinfo : EIATTR_VRC_CTA_INIT_COUNT
	.align		4
        /*0024*/ 	.byte	0x02, 0x4a
	.zero		1
	.zero		1


	//----- nvinfo : EIATTR_EXIT_INSTR_OFFSETS
	.align		4
        /*0028*/ 	.byte	0x04, 0x1c
        /*002a*/ 	.short	(.L_370 - .L_369)


	//   ....[0]....
.L_369:
        /*002c*/ 	.word	0x00000010


	//----- nvinfo : EIATTR_MAX_THREADS
	.align		4
.L_370:
        /*0030*/ 	.byte	0x04, 0x05
        /*0032*/ 	.short	(.L_372 - .L_371)
.L_371:
        /*0034*/ 	.word	0x00000180
        /*0038*/ 	.word	0x00000001
        /*003c*/ 	.word	0x00000001


	//----- nvinfo : EIATTR_CBANK_PARAM_SIZE
	.align		4
.L_372:
        /*0040*/ 	.byte	0x03, 0x19
        /*0042*/ 	.short	0x0a80


	//----- nvinfo : EIATTR_PARAM_CBANK
	.align		4
        /*0044*/ 	.byte	0x04, 0x0a
        /*0046*/ 	.short	(.L_374 - .L_373)
	.align		4
.L_373:
        /*0048*/ 	.word	index@(.nv.constant0._ZN7cutlass13device_kernelIN5flash11enable_sm90INS1_16FlashAttnFwdSm90INS1_25CollectiveMainloopFwdSm90ILi2EN4cute5tupleIJNS5_1CILi1EEES8_S8_EEENS6_IJNS7_ILi128EEENS7_ILi80EEENS7_ILi256EEEEEELi256ENS_10bfloat16_tEfNS_4arch4Sm90ELb1ELb0ELb0ELb1ELb1ELb0ELb0ELb1ELb1ELb1ELb0ELb0EEENS1_21CollectiveEpilogueFwdINS6_IJSA_SC_SB_EEES9_SE_SG_Li256ELb1ELb1ELb0ELb0EEENS1_36VarlenDynamicPersistentTileSchedulerILi128ELi80ELi256ELi128ELb0ELb1ELb1ELb1ELb1ELb1EEEEEEEEEvNT_6ParamsE)
        /*004c*/ 	.short	0x0380
        /*004e*/ 	.short	0x0a80


	//----- nvinfo : EIATTR_SW_WAR
	.align		4
.L_374:
        /*0050*/ 	.byte	0x04, 0x36
        /*0052*/ 	.short	(.L_376 - .L_375)
.L_375:
        /*0054*/ 	.word	0x00000008
.L_376:


//--------------------- .nv.info._ZN7cutlass13device_kernelIN5flash11enable_sm90INS1_16FlashAttnFwdSm90INS1_25CollectiveMainloopFwdSm90ILi2EN4cute5tupleIJNS5_1CILi1EEES8_S8_EEENS6_IJNS7_ILi128EEENS7_ILi80EEENS7_ILi256EEEEEELi256ENS_10bfloat16_tEfNS_4arch4Sm90ELb1ELb0ELb0ELb1ELb1ELb1ELb0ELb1ELb1ELb1ELb0ELb0EEENS1_21CollectiveEpilogueFwdINS6_IJSA_SC_SB_EEES9_SE_SG_Li256ELb1ELb1ELb0ELb0EEENS1_36VarlenDynamicPersistentTileSchedulerILi128ELi80ELi256ELi128ELb0ELb1ELb1ELb1ELb1ELb1EEEEEEEEEvNT_6ParamsE --------------------------
	.section	.nv.info._ZN7cutlass13device_kernelIN5flash11enable_sm90INS1_16FlashAttnFwdSm90INS1_25CollectiveMainloopFwdSm90ILi2EN4cute5tupleIJNS5_1CILi1EEES8_S8_EEENS6_IJNS7_ILi128EEENS7_ILi80EEENS7_ILi256EEEEEELi256ENS_10bfloat16_tEfNS_4arch4Sm90ELb1ELb0ELb0ELb1ELb1ELb1ELb0ELb1ELb1ELb1ELb0ELb0EEENS1_21CollectiveEpilogueFwdINS6_IJSA_SC_SB_EEES9_SE_SG_Li256ELb1ELb1ELb0ELb0EEENS1_36VarlenDynamicPersistentTileSchedulerILi128ELi80ELi256ELi128ELb0ELb1ELb1ELb1ELb1ELb1EEEEEEEEEvNT_6ParamsE,"",@"SHT_CUDA_INFO"
	.sectionflags	@""
	.align	4


	//----- nvinfo : EIATTR_CUDA_API_VERSION
	.align		4
        /*0000*/ 	.byte	0x04, 0x37
        /*0002*/ 	.short	(.L_378 - .L_377)
.L_377:
        /*0004*/ 	.word	0x00000082


	//----- nvinfo : EIATTR_KPARAM_INFO
	.align		4
.L_378:
        /*0008*/ 	.byte	0x04, 0x17
        /*000a*/ 	.short	(.L_380 - .L_379)
.L_379:
        /*000c*/ 	.word	0x00000000
        /*0010*/ 	.short	0x0000
        /*0012*/ 	.short	0x0000
        /*0014*/ 	.byte	0x00, 0xf0, 0x01, 0x2a


	//----- nvinfo : EIATTR_SPARSE_MMA_MASK
	.align		4
.L_380:
        /*0018*/ 	.byte	0x03, 0x50
        /*001a*/ 	.short	0x0000


	//----- nvinfo : EIATTR_MAXREG_COUNT
	.align		4
        /*001c*/ 	.byte	0x03, 0x1b
        /*001e*/ 	.short	0x00a8


	//----- nvinfo : EIATTR_MERCURY_ISA_VERSION
	.align		4
        /*0020*/ 	.byte	0x03, 0x5f
        /*0022*/ 	.short	0x0101


	//----- nvinfo : EIATTR_VRC_CTA_INIT_COUNT
	.align		4
        /*0024*/ 	.byte	0x02, 0x4a
	.zero		1
	.zero		1


	//----- nvinfo : EIATTR_EXIT_INSTR_OFFSETS
	.align		4
        /*0028*/ 	.byte	0x04, 0x1c
        /*002a*/ 	.short	(.L_382 - .L_381)


	//   ....[0]....
.L_381:
        /*002c*/ 	.word	0x00000010


	//----- nvinfo : EIATTR_MAX_THREADS
	.align		4
.L_382:
        /*0030*/ 	.byte	0x04, 0x05
        /*0032*/ 	.short	(.L_384 - .L_383)
.L_383:
        /*0034*/ 	.word	0x00000180
        /*0038*/ 	.word	0x00000001
        /*003c*/ 	.word	0x00000001


	//----- nvinfo : EIATTR_CBANK_PARAM_SIZE
	.align		4
.L_384:
        /*0040*/ 	.byte	0x03, 0x19
        /*0042*/ 	.short	0x0a80


	//----- nvinfo : EIATTR_PARAM_CBANK
	.align		4
        /*0044*/ 	.byte	0x04, 0x0a
        /*0046*/ 	.short	(.L_386 - .L_385)
	.align		4
.L_385:
        /*0048*/ 	.word	index@(.nv.constant0._ZN7cutlass13device_kernelIN5flash11enable_sm90INS1_16FlashAttnFwdSm90INS1_25CollectiveMainloopFwdSm90ILi2EN4cute5tupleIJNS5_1CILi1EEES8_S8_EEENS6_IJNS7_ILi128EEENS7_ILi80EEENS7_ILi256EEEEEELi256ENS_10bfloat16_tEfNS_4arch4Sm90ELb1ELb0ELb0ELb1ELb1ELb1ELb0ELb1ELb1ELb1ELb0ELb0EEENS1_21CollectiveEpilogueFwdINS6_IJSA_SC_SB_EEES9_SE_SG_Li256ELb1ELb1ELb0ELb0EEENS1_36VarlenDynamicPersistentTileSchedulerILi128ELi80ELi256ELi128ELb0ELb1ELb1ELb1ELb1ELb1EEEEEEEEEvNT_6ParamsE)
        /*004c*/ 	.short	0x0380
        /*004e*/ 	.short	0x0a80


	//----- nvinfo : EIATTR_SW_WAR
	.align		4
.L_386:
        /*0050*/ 	.byte	0x04, 0x36
        /*0052*/ 	.short	(.L_388 - .L_387)
.L_387:
        /*0054*/ 	.word	0x00000008
.L_388:


//--------------------- .nv.info._ZN7cutlass13device_kernelIN5flash11enable_sm90INS1_16FlashAttnFwdSm90INS1_25CollectiveMainloopFwdSm90ILi2EN4cute5tupleIJNS5_1CILi1EEES8_S8_EEENS6_IJNS7_ILi128EEENS7_ILi96EEENS7_ILi192EEEEEELi192ENS_10bfloat16_tEfNS_4arch4Sm90ELb0ELb0ELb0ELb0ELb1ELb0ELb0ELb1ELb1ELb1ELb0ELb0EEENS1_21CollectiveEpilogueFwdINS6_IJSA_SC_SB_EEES9_SE_SG_Li256ELb0ELb1ELb0ELb0EEENS1_29StaticPersistentTileSchedulerILb0EEEEEEEEEvNT_6ParamsE --------------------------
	.section	.nv.info._ZN7cutlass13device_kernelIN5flash11enable_sm90INS1_16FlashAttnFwdSm90INS1_25CollectiveMainloopFwdSm90ILi2EN4cute5tupleIJNS5_1CILi1EEES8_S8_EEENS6_IJNS7_ILi128EEENS7_ILi96EEENS7_ILi192EEEEEELi192ENS_10bfloat16_tEfNS_4arch4Sm90ELb0ELb0ELb0ELb0ELb1ELb0ELb0ELb1ELb1ELb1ELb0ELb0EEENS1_21CollectiveEpilogueFwdINS6_IJSA_SC_SB_EEES9_SE_SG_Li256ELb0ELb1ELb0ELb0EEENS1_29StaticPersistentTileSchedulerILb0EEEEEEEEEvNT_6ParamsE,"",@"SHT_CUDA_INFO"
	.sectionflags	@""
	.align	4


	//----- nvinfo : EIATTR_CUDA_API_VERSION
	.align		4
        /*0000*/ 	.byte	0x04, 0x37
        /*0002*/ 	.short	(.L_390 - .L_389)
.L_389:
        /*0004*/ 	.word	0x00000082


	//----- nvinfo : EIATTR_KPARAM_INFO
	.align		4
.L_390:
        /*0008*/ 	.byte	0x04, 0x17
        /*000a*/ 	.short	(.L_392 - .L_391)
.L_391:
        /*000c*/ 	.word	0x00000000
        /*0010*/ 	.short	0x0000
        /*0012*/ 	.short	0x0000
        /*0014*/ 	.byte	0x00, 0xf0, 0x01, 0x28


	//----- nvinfo : EIATTR_SPARSE_MMA_MASK
	.align		4
.L_392:
        /*0018*/ 	.byte	0x03, 0x50
        /*001a*/ 	.short	0x0000


	//----- nvinfo : EIATTR_MAXREG_COUNT
	.align		4
        /*001c*/ 	.byte	0x03, 0x1b
        /*001e*/ 	.short	0x00a8


	//----- nvinfo : EIATTR_MERCURY_ISA_VERSION
	.align		4
        /*0020*/ 	.byte	0x03, 0x5f
        /*0022*/ 	.short	0x0101


	//----- nvinfo : EIATTR_VRC_CTA_INIT_COUNT
	.align		4
        /*0024*/ 	.byte	0x02, 0x4a
	.zero		1
	.zero		1


	//----- nvinfo : EIATTR_EXIT_INSTR_OFFSETS
	.align		4
        /*0028*/ 	.byte	0x04, 0x1c
        /*002a*/ 	.short	(.L_394 - .L_393)


	//   ....[0]....
.L_393:
        /*002c*/ 	.word	0x00000010


	//----- nvinfo : EIATTR_MAX_THREADS
	.align		4
.L_394:
        /*0030*/ 	.byte	0x04, 0x05
        /*0032*/ 	.short	(.L_396 - .L_395)
.L_395:
        /*0034*/ 	.word	0x00000180
        /*0038*/ 	.word	0x00000001
        /*003c*/ 	.word	0x00000001


	//----- nvinfo : EIATTR_CBANK_PARAM_SIZE
	.align		4
.L_396:
        /*0040*/ 	.byte	0x03, 0x19
        /*0042*/ 	.short	0x0a00


	//----- nvinfo : EIATTR_PARAM_CBANK
	.align		4
        /*0044*/ 	.byte	0x04, 0x0a
        /*0046*/ 	.short	(.L_398 - .L_397)
	.align		4
.L_397:
        /*0048*/ 	.word	index@(.nv.constant0._ZN7cutlass13device_kernelIN5flash11enable_sm90INS1_16FlashAttnFwdSm90INS1_25CollectiveMainloopFwdSm90ILi2EN4cute5tupleIJNS5_1CILi1EEES8_S8_EEENS6_IJNS7_ILi128EEENS7_ILi96EEENS7_ILi192EEEEEELi192ENS_10bfloat16_tEfNS_4arch4Sm90ELb0ELb0ELb0ELb0ELb1ELb0ELb0ELb1ELb1ELb1ELb0ELb0EEENS1_21CollectiveEpilogueFwdINS6_IJSA_SC_SB_EEES9_SE_SG_Li256ELb0ELb1ELb0ELb0EEENS1_29StaticPersistentTileSchedulerILb0EEEEEEEEEvNT_6ParamsE)
        /*004c*/ 	.short	0x0380
        /*004e*/ 	.short	0x0a00


	//----- nvinfo : EIATTR_SW_WAR
	.align		4
.L_398:
        /*0050*/ 	.byte	0x04, 0x36
        /*0052*/ 	.short	(.L_400 - .L_399)
.L_399:
        /*0054*/ 	.word	0x00000008
.L_400:


//--------------------- .nv.info._ZN7cutlass13device_kernelIN5flash11enable_sm90INS1_16FlashAttnFwdSm90INS1_25CollectiveMainloopFwdSm90ILi2EN4cute5tupleIJNS5_1CILi1EEES8_S8_EEENS6_IJNS7_ILi128EEENS7_ILi96EEENS7_ILi192EEEEEELi192ENS_10bfloat16_tEfNS_4arch4Sm90ELb0ELb0ELb0ELb1ELb1ELb0ELb0ELb1ELb1ELb1ELb0ELb0EEENS1_21CollectiveEpilogueFwdINS6_IJSA_SC_SB_EEES9_SE_SG_Li256ELb1ELb1ELb0ELb0EEENS1_36VarlenDynamicPersistentTileSchedulerILi128ELi96ELi256ELi128ELb0ELb1ELb1ELb0ELb1ELb1EEEEEEEEEvNT_6ParamsE --------------------------
	.section	.nv.info._ZN7cutlass13device_kernelIN5flash11enable_sm90INS1_16FlashAttnFwdSm90INS1_25CollectiveMainloopFwdSm90ILi2EN4cute5tupleIJNS5_1CILi1EEES8_S8_EEENS6_IJNS7_ILi128EEENS7_ILi96EEENS7_ILi192EEEEEELi192ENS_10bfloat16_tEfNS_4arch4Sm90ELb0ELb0ELb0ELb1ELb1ELb0ELb0ELb1ELb1ELb1ELb0ELb0EEENS1_21CollectiveEpilogueFwdINS6_IJSA_SC_SB_EEES9_SE_SG_Li256ELb1ELb1ELb0ELb0EEENS1_36VarlenDynamicPersistentTileSchedulerILi128ELi96ELi256ELi128ELb0ELb1ELb1ELb0ELb1ELb1EEEEEEEEEvNT_6ParamsE,"",@"SHT_CUDA_INFO"
	.sectionflags	@""
	.align	4


	//----- nvinfo : EIATTR_CUDA_API_VERSION
	.align		4
        /*0000*/ 	.byte	0x04, 0x37
        /*0002*/ 	.short	(.L_402 - .L_401)
.L_401:
        /*0004*/ 	.word	0x00000082


	//----- nvinfo : EIATTR_KPARAM_INFO
	.align		4
.L_402:
        /*0008*/ 	.byte	0x04, 0x17
        /*000a*/ 	.short	(.L_404 - .L_403)
.L_403:
        /*000c*/ 	.word	0x00000000
        /*0010*/ 	.short	0x0000
        /*0012*/ 	.short	0x0000
        /*0014*/ 	.byte	0x00, 0xf0, 0x01, 0x2a


	//----- nvinfo : EIATTR_SPARSE_MMA_MASK
	.align		4
.L_404:
        /*0018*/ 	.byte	0x03, 0x50
        /*001a*/ 	.short	0x0000


	//----- nvinfo : EIATTR_MAXREG_COUNT
	.align		4
        /*001c*/ 	.byte	0x03, 0x1b
        /*001e*/ 	.short	0x00a8


	//----- nvinfo : EIATTR_MERCURY_ISA_VERSION
	.align		4
        /*0020*/ 	.byte	0x03, 0x5f
        /*0022*/ 	.short	0x0101


	//----- nvinfo : EIATTR_VRC_CTA_INIT_COUNT
	.align		4
        /*0024*/ 	.byte	0x02, 0x4a
	.zero		1
	.zero		1


	//----- nvinfo : EIATTR_EXIT_INSTR_OFFSETS
	.align		4
        /*0028*/ 	.byte	0x04, 0x1c
        /*002a*/ 	.short	(.L_406 - .L_405)


	//   ....[0]....
.L_405:
        /*002c*/ 	.word	0x00000010


	//----- nvinfo : EIATTR_MAX_THREADS
	.align		4
.L_406:
        /*0030*/ 	.byte	0x04, 0x05
        /*0032*/ 	.short	(.L_408 - .L_407)
.L_407:
        /*0034*/ 	.word	0x00000180
        /*0038*/ 	.word	0x00000001
        /*003c*/ 	.word	0x00000001


	//----- nvinfo : EIATTR_CBANK_PARAM_SIZE
	.align		4
.L_408:
        /*0040*/ 	.byte	0x03, 0x19
        /*0042*/ 	.short	0x0a80


	//----- nvinfo : EIATTR_PARAM_CBANK
	.align		4
        /*0044*/ 	.byte	0x04, 0x0a
        /*0046*/ 	.short	(.L_410 - .L_409)
	.align		4
.L_409:
        /*0048*/ 	.word	index@(.nv.constant0._ZN7cutlass13device_kernelIN5flash11enable_sm90INS1_16FlashAttnFwdSm90INS1_25CollectiveMainloopFwdSm90ILi2EN4cute5tupleIJNS5_1CILi1EEES8_S8_EEENS6_IJNS7_ILi128EEENS7_ILi96EEENS7_ILi192EEEEEELi192ENS_10bfloat16_tEfNS_4arch4Sm90ELb0ELb0ELb0ELb1ELb1ELb0ELb0ELb1ELb1ELb1ELb0ELb0EEENS1_21CollectiveEpilogueFwdINS6_IJSA_SC_SB_EEES9_SE_SG_Li256ELb1ELb1ELb0ELb0EEENS1_36VarlenDynamicPersistentTileSchedulerILi128ELi96ELi256ELi128ELb0ELb1ELb1ELb0ELb1ELb1EEEEEEEEEvNT_6ParamsE)
        /*004c*/ 	.short	0x0380
        /*004e*/ 	.short	0x0a80


	//----- nvinfo : EIATTR_SW_WAR
	.align		4
.L_410:
        /*0050*/ 	.byte	0x04, 0x36
        /*0052*/ 	.short	(.L_412 - .L_411)
.L_411:
        /*0054*/ 	.word	0x00000008
.L_412:


//--------------------- .nv.info._ZN7cutlass13device_kernelIN5flash11enable_sm90INS1_16FlashAttnFwdSm90INS1_25CollectiveMainloopFwdSm90ILi2EN4cute5tupleIJNS5_1CILi1EEES8_S8_EEENS6_IJNS7_ILi128EEENS7_ILi96EEENS7_ILi192EEEEEELi192ENS_10bfloat16_tEfNS_4arch4Sm90ELb0ELb0ELb0ELb1ELb1ELb1ELb0ELb1ELb1ELb1ELb0ELb0EEENS1_21CollectiveEpilogueFwdINS6_IJSA_SC_SB_EEES9_SE_SG_Li256ELb1ELb1ELb0ELb0EEENS1_36VarlenDynamicPersistentTileSchedulerILi128ELi96ELi256ELi128ELb0ELb1ELb1ELb0ELb1ELb1EEEEEEEEEvNT_6ParamsE --------------------------
	.section	.nv.info._ZN7cutlass13device_kernelIN5flash11enable_sm90INS1_16FlashAttnFwdSm90INS1_25CollectiveMainloopFwdSm90ILi2EN4cute5tupleIJNS5_1CILi1EEES8_S8_EEENS6_IJNS7_ILi128EEENS7_ILi96EEENS7_ILi192EEEEEELi192ENS_10bfloat16_tEfNS_4arch4Sm90ELb0ELb0ELb0ELb1ELb1ELb1ELb0ELb1ELb1ELb1ELb0ELb0EEENS1_21CollectiveEpilogueFwdINS6_IJSA_SC_SB_EEES9_SE_SG_Li256ELb1ELb1ELb0ELb0EEENS1_36VarlenDynamicPersistentTileSchedulerILi128ELi96ELi256ELi128ELb0ELb1ELb1ELb0ELb1ELb1EEEEEEEEEvNT_6ParamsE,"",@"SHT_CUDA_INFO"
	.sectionflags	@""
	.align	4


	//----- nvinfo : EIATTR_CUDA_API_VERSION
	.align		4
        /*0000*/ 	.byte	0x04, 0x37
        /*0002*/ 	.short	(.L_414 - .L_413)
.L_413:
        /*0004*/ 	.word	0x00000082


	//----- nvinfo : EIATTR_KPARAM_INFO
	.align		4
.L_414:
        /*0008*/ 	.byte	0x04, 0x17
        /*000a*/ 	.short	(.L_416 - .L_415)
.L_415:
        /*000c*/ 	.word	0x00000000
        /*0010*/ 	.short	0x0000
        /*0012*/ 	.short	0x0000
        /*0014*/ 	.byte	0x00, 0xf0, 0x01, 0x2a


	//----- nvinfo : EIATTR_SPARSE_MMA_MASK
	.align		4
.L_416:
        /*0018*/ 	.byte	0x03, 0x50
        /*001a*/ 	.short	0x0000


	//----- nvinfo : EIATTR_MAXREG_COUNT
	.align		4
        /*001c*/ 	.byte	0x03, 0x1b
        /*001e*/ 	.short	0x00a8


	//----- nvinfo : EIATTR_MERCURY_ISA_VERSION
	.align		4
        /*0020*/ 	.byte	0x03, 0x5f
        /*0022*/ 	.short	0x0101


	//----- nvinfo : EIATTR_VRC_CTA_INIT_COUNT
	.align		4
        /*0024*/ 	.byte	0x02, 0x4a
	.zero		1
	.zero		1


	//----- nvinfo : EIATTR_EXIT_INSTR_OFFSETS
	.align		4
        /*0028*/ 	.byte	0x04, 0x1c
        /*002a*/ 	.short	(.L_418 - .L_417)


	//   ....[0]....
.L_417:
        /*002c*/ 	.word	0x00000010


	//----- nvinfo : EIATTR_MAX_THREADS
	.align		4
.L_418:
        /*0030*/ 	.byte	0x04, 0x05
        /*0032*/ 	.short	(.L_420 - .L_419)
.L_419:
        /*0034*/ 	.word	0x00000180
        /*0038*/ 	.word	0x00000001
        /*003c*/ 	.word	0x00000001


	//----- nvinfo : EIATTR_CBANK_PARAM_SIZE
	.align		4
.L_420:
        /*0040*/ 	.byte	0x03, 0x19
        /*0042*/ 	.short	0x0a80


	//----- nvinfo : EIATTR_PARAM_CBANK
	.align		4
        /*0044*/ 	.byte	0x04, 0x0a
        /*0046*/ 	.short	(.L_422 - .L_421)
	.align		4
.L_421:
        /*0048*/ 	.word	index@(.nv.constant0._ZN7cutlass13device_kernelIN5flash11enable_sm90INS1_16FlashAttnFwdSm90INS1_25CollectiveMainloopFwdSm90ILi2EN4cute5tupleIJNS5_1CILi1EEES8_S8_EEENS6_IJNS7_ILi128EEENS7_ILi96EEENS7_ILi192EEEEEELi192ENS_10bfloat16_tEfNS_4arch4Sm90ELb0ELb0ELb0ELb1ELb1ELb1ELb0ELb1ELb1ELb1ELb0ELb0EEENS1_21CollectiveEpilogueFwdINS6_IJSA_SC_SB_EEES9_SE_SG_Li256ELb1ELb1ELb0ELb0EEENS1_36VarlenDynamicPersistentTileSchedulerILi128ELi96ELi256ELi128ELb0ELb1ELb1ELb0ELb1ELb1EEEEEEEEEvNT_6ParamsE)
        /*004c*/ 	.short	0x0380
        /*004e*/ 	.short	0x0a80


	//----- nvinfo : EIATTR_SW_WAR
	.align		4
.L_422:
        /*0050*/ 	.byte	0x04, 0x36
        /*0052*/ 	.short	(.L_424 - .L_423)
.L_423:
        /*0054*/ 	.word	0x00000008
.L_424:


//--------------------- .nv.info._ZN7cutlass13device_kernelIN5flash11enable_sm90INS1_16FlashAttnFwdSm90INS1_25CollectiveMainloopFwdSm90ILi2EN4cute5tupleIJNS5_1CILi1EEES8_S8_EEENS6_IJNS7_ILi128EEENS7_ILi96EEENS7_ILi192EEEEEELi192ENS_10bfloat16_tEfNS_4arch4Sm90ELb0ELb1ELb0ELb0ELb1ELb0ELb0ELb1ELb1ELb1ELb0ELb0EEENS1_21CollectiveEpilogueFwdINS6_IJSA_SC_SB_EEES9_SE_SG_Li256ELb0ELb1ELb0ELb0EEENS1_30DynamicPersistentTileSchedulerILi256ELi128ELb0ELb1ELb1EEEEEEEEEvNT_6ParamsE --------------------------
	.section	.nv.info._ZN7cutlass13device_kernelIN5flash11enable_sm90INS1_16FlashAttnFwdSm90INS1_25CollectiveMainloopFwdSm90ILi2EN4cute5tupleIJNS5_1CILi1EEES8_S8_EEENS6_IJNS7_ILi128EEENS7_ILi96EEENS7_ILi192EEEEEELi192ENS_10bfloat16_tEfNS_4arch4Sm90ELb0ELb1ELb0ELb0ELb1ELb0ELb0ELb1ELb1ELb1ELb0ELb0EEENS1_21CollectiveEpilogueFwdINS6_IJSA_SC_SB_EEES9_SE_SG_Li256ELb0ELb1ELb0ELb0EEENS1_30DynamicPersistentTileSchedulerILi256ELi128ELb0ELb1ELb1EEEEEEEEEvNT_6ParamsE,"",@"SHT_CUDA_INFO"
	.sectionflags	@""
	.align	4


	//----- nvinfo : EIATTR_CUDA_API_VERSION
	.align		4
        /*0000*/ 	.byte	0x04, 0x37
        /*0002*/ 	.short	(.L_426 - .L_425)
.L_425:
        /*0004*/ 	.word	0x00000082


	//----- nvinfo : EIATTR_KPARAM_INFO
	.align		4
.L_426:
        /*0008*/ 	.byte	0x04, 0x17
        /*000a*/ 	.short	(.L_428 - .L_427)
.L_427:
        /*000c*/ 	.word	0x00000000
        /*0010*/ 	.short	0x0000
        /*0012*/ 	.short	0x0000
        /*0014*/ 	.byte	0x00, 0xf0, 0x01, 0x2a


	//----- nvinfo : EIATTR_SPARSE_MMA_MASK
	.align		4
.L_428:
        /*0018*/ 	.byte	0x03, 0x50
        /*001a*/ 	.short	0x0000


	//----- nvinfo : EIATTR_MAXREG_COUNT
	.align		4
        /*001c*/ 	.byte	0x03, 0x1b
        /*001e*/ 	.short	0x00a8


	//----- nvinfo : EIATTR_MERCURY_ISA_VERSION
	.align		4
        /*0020*/ 	.byte	0x03, 0x5f
        /*0022*/ 	.short	0x0101


	//----- nvinfo : EIATTR_VRC_CTA_INIT_COUNT
	.align		4
        /*0024*/ 	.byte	0x02, 0x4a
	.zero		1
	.zero		1


	//----- nvinfo : EIATTR_EXIT_INSTR_OFFSETS
	.align		4
        /*0028*/ 	.byte	0x04, 0x1c
        /*002a*/ 	.short	(.L_430 - .L_429)


	//   ....[0]....
.L_429:
        /*002c*/ 	.word	0x00000010


	//----- nvinfo : EIATTR_MAX_THREADS
	.align		4
.L_430:
        /*0030*/ 	.byte	0x04, 0x05
        /*0032*/ 	.short	(.L_432 - .L_431)
.L_431:
        /*0034*/ 	.word	0x00000180
        /*0038*/ 	.word	0x00000001
        /*003c*/ 	.word	0x00000001


	//----- nvinfo : EIATTR_CBANK_PARAM_SIZE
	.align		4
.L_432:
        /*0040*/ 	.byte	0x03, 0x19
        /*0042*/ 	.short	0x0a80


	//----- nvinfo : EIATTR_PARAM_CBANK
	.align		4
        /*0044*/ 	.byte	0x04, 0x0a
        /*0046*/ 	.short	(.L_434 - .L_433)
	.align		4
.L_433:
        /*0048*/ 	.word	index@(.nv.constant0._ZN7cutlass13device_kernelIN5flash11enable_sm90INS1_16FlashAttnFwdSm90INS1_25CollectiveMainloopFwdSm90ILi2EN4cute5tupleIJNS5_1CILi1EEES8_S8_EEENS6_IJNS7_ILi128EEENS7_ILi96EEENS7_ILi192EEEEEELi192ENS_10bfloat16_tEfNS_4arch4Sm90ELb0ELb1ELb0ELb0ELb1ELb0ELb0ELb1ELb1ELb1ELb0ELb0EEENS1_21CollectiveEpilogueFwdINS6_IJSA_SC_SB_EEES9_SE_SG_Li256ELb0ELb1ELb0ELb0EEENS1_30DynamicPersistentTileSchedulerILi256ELi128ELb0ELb1ELb1EEEEEEEEEvNT_6ParamsE)
        /*004c*/ 	.short	0x0380
        /*004e*/ 	.short	0x0a80


	//----- nvinfo : EIATTR_SW_WAR
	.align		4
.L_434:
        /*0050*/ 	.byte	0x04, 0x36
        /*0052*/ 	.short	(.L_436 - .L_435)
.L_435:
        /*0054*/ 	.word	0x00000008
.L_436:


//--------------------- .nv.info._ZN7cutlass13device_kernelIN5flash11enable_sm90INS1_16FlashAttnFwdSm90INS1_25CollectiveMainloopFwdSm90ILi2EN4cute5tupleIJNS5_1CILi1EEES8_S8_EEENS6_IJNS7_ILi128EEENS7_ILi96EEENS7_ILi192EEEEEELi192ENS_10bfloat16_tEfNS_4arch4Sm90ELb0ELb1ELb0ELb1ELb1ELb0ELb0ELb1ELb1ELb1ELb0ELb0EEENS1_21CollectiveEpilogueFwdINS6_IJSA_SC_SB_EEES9_SE_SG_Li256ELb1ELb1ELb0ELb0EEENS1_36VarlenDynamicPersistentTileSchedulerILi128ELi96ELi256ELi128ELb0ELb1ELb1ELb1ELb0ELb1EEEEEEEEEvNT_6ParamsE --------------------------
	.section	.nv.info._ZN7cutlass13device_kernelIN5flash11enable_sm90INS1_16FlashAttnFwdSm90INS1_25CollectiveMainloopFwdSm90ILi2EN4cute5tupleIJNS5_1CILi1EEES8_S8_EEENS6_IJNS7_ILi128EEENS7_ILi96EEENS7_ILi192EEEEEELi192ENS_10bfloat16_tEfNS_4arch4Sm90ELb0ELb1ELb0ELb1ELb1ELb0ELb0ELb1ELb1ELb1ELb0ELb0EEENS1_21CollectiveEpilogueFwdINS6_IJSA_SC_SB_EEES9_SE_SG_Li256ELb1ELb1ELb0ELb0EEENS1_36VarlenDynamicPersistentTileSchedulerILi128ELi96ELi256ELi128ELb0ELb1ELb1ELb1ELb0ELb1EEEEEEEEEvNT_6ParamsE,"",@"SHT_CUDA_INFO"
	.sectionflags	@""
	.align	4


	//----- nvinfo : EIATTR_CUDA_API_VERSION
	.align		4
        /*0000*/ 	.byte	0x04, 0x37
        /*0002*/ 	.short	(.L_438 - .L_437)
.L_437:
        /*0004*/ 	.word	0x00000082


	//----- nvinfo : EIATTR_KPARAM_INFO
	.align		4
.L_438:
        /*0008*/ 	.byte	0x04, 0x17
        /*000a*/ 	.short	(.L_440 - .L_439)
.L_439:
        /*000c*/ 	.word	0x00000000
        /*0010*/ 	.short	0x0000
        /*0012*/ 	.short	0x0000
        /*0014*/ 	.byte	0x00, 0xf0, 0x01, 0x2a


	//----- nvinfo : EIATTR_SPARSE_MMA_MASK
	.align		4
.L_440:
        /*0018*/ 	.byte	0x03, 0x50
        /*001a*/ 	.short	0x0000


	//----- nvinfo : EIATTR_MAXREG_COUNT
	.align		4
        /*001c*/ 	.byte	0x03, 0x1b
        /*001e*/ 	.short	0x00a8


	//----- nvinfo : EIATTR_MERCURY_ISA_VERSION
	.align		4
        /*0020*/ 	.byte	0x03, 0x5f
        /*0022*/ 	.short	0x0101


	//----- nvinfo : EIATTR_VRC_CTA_INIT_COUNT
	.align		4
        /*0024*/ 	.byte	0x02, 0x4a
	.zero		1
	.zero		1


	//----- nvinfo : EIATTR_EXIT_INSTR_OFFSETS
	.align		4
        /*0028*/ 	.byte	0x04, 0x1c
        /*002a*/ 	.short	(.L_442 - .L_441)


	//   ....[0]....
.L_441:
        /*002c*/ 	.word	0x00000010


	//----- nvinfo : EIATTR_MAX_THREADS
	.align		4
.L_442:
        /*0030*/ 	.byte	0x04, 0x05
        /*0032*/ 	.short	(.L_444 - .L_443)
.L_443:
        /*0034*/ 	.word	0x00000180
        /*0038*/ 	.word	0x00000001
        /*003c*/ 	.word	0x00000001


	//----- nvinfo : EIATTR_CBANK_PARAM_SIZE
	.align		4
.L_444:
        /*0040*/ 	.byte	0x03, 0x19
        /*0042*/ 	.short	0x0a80


	//----- nvinfo : EIATTR_PARAM_CBANK
	.align		4
        /*0044*/ 	.byte	0x04, 0x0a
        /*0046*/ 	.short	(.L_446 - .L_445)
	.align		4
.L_445:
        /*0048*/ 	.word	index@(.nv.constant0._ZN7cutlass13device_kernelIN5flash11enable_sm90INS1_16FlashAttnFwdSm90INS1_25CollectiveMainloopFwdSm90ILi2EN4cute5tupleIJNS5_1CILi1EEES8_S8_EEENS6_IJNS7_ILi128EEENS7_ILi96EEENS7_ILi192EEEEEELi192ENS_10bfloat16_tEfNS_4arch4Sm90ELb0ELb1ELb0ELb1ELb1ELb0ELb0ELb1ELb1ELb1ELb0ELb0EEENS1_21CollectiveEpilogueFwdINS6_IJSA_SC_SB_EEES9_SE_SG_Li256ELb1ELb1ELb0ELb0EEENS1_36VarlenDynamicPersistentTileSchedulerILi128ELi96ELi256ELi128ELb0ELb1ELb1ELb1ELb0ELb1EEEEEEEEEvNT_6ParamsE)
        /*004c*/ 	.short	0x0380
        /*004e*/ 	.short	0x0a80


	//----- nvinfo : EIATTR_SW_WAR
	.align		4
.L_446:
        /*0050*/ 	.byte	0x04, 0x36
        /*0052*/ 	.short	(.L_448 - .L_447)
.L_447:
        /*0054*/ 	.word	0x00000008
.L_448:


//--------------------- .nv.info._ZN7cutlass13device_kernelIN5flash11enable_sm90INS1_16FlashAttnFwdSm90INS1_25CollectiveMainloopFwdSm90ILi2EN4cute5tupleIJNS5_1CILi1EEES8_S8_EEENS6_IJNS7_ILi128EEENS7_ILi96EEENS7_ILi192EEEEEELi192ENS_10bfloat16_tEfNS_4arch4Sm90ELb0ELb1ELb0ELb1ELb1ELb1ELb0ELb1ELb1ELb1ELb0ELb0EEENS1_21CollectiveEpilogueFwdINS6_IJSA_SC_SB_EEES9_SE_SG_Li256ELb1ELb1ELb0ELb0EEENS1_36VarlenDynamicPersistentTileSchedulerILi128ELi96ELi256ELi128ELb0ELb1ELb1ELb1ELb0ELb1EEEEEEEEEvNT_6ParamsE --------------------------
	.section	.nv.info._ZN7cutlass13device_kernelIN5flash11enable_sm90INS1_16FlashAttnFwdSm90INS1_25CollectiveMainloopFwdSm90ILi2EN4cute5tupleIJNS5_1CILi1EEES8_S8_EEENS6_IJNS7_ILi128EEENS7_ILi96EEENS7_ILi192EEEEEELi192ENS_10bfloat16_tEfNS_4arch4Sm90ELb0ELb1ELb0ELb1ELb1ELb1ELb0ELb1ELb1ELb1ELb0ELb0EEENS1_21CollectiveEpilogueFwdINS6_IJSA_SC_SB_EEES9_SE_SG_Li256ELb1ELb1ELb0ELb0EEENS1_36VarlenDynamicPersistentTileSchedulerILi128ELi96ELi256ELi128ELb0ELb1ELb1ELb1ELb0ELb1EEEEEEEEEvNT_6ParamsE,"",@"SHT_CUDA_INFO"
	.sectionflags	@""
	.align	4


	//----- nvinfo : EIATTR_CUDA_API_VERSION
	.align		4
        /*0000*/ 	.byte	0x04, 0x37
        /*0002*/ 	.short	(.L_450 - .L_449)
.L_449:
        /*0004*/ 	.word	0x00000082


	//----- nvinfo : EIATTR_KPARAM_INFO
	.align		4
.L_450:
        /*0008*/ 	.byte	0x04, 0x17
        /*000a*/ 	.short	(.L_452 - .L_451)
.L_451:
        /*000c*/ 	.word	0x00000000
        /*0010*/ 	.short	0x0000
        /*0012*/ 	.short	0x0000
        /*0014*/ 	.byte	0x00, 0xf0, 0x01, 0x2a


	//----- nvinfo : EIATTR_SPARSE_MMA_MASK
	.align		4
.L_452:
        /*0018*/ 	.byte	0x03, 0x50
        /*001a*/ 	.short	0x0000


	//----- nvinfo : EIATTR_MAXREG_COUNT
	.align		4
        /*001c*/ 	.byte	0x03, 0x1b
        /*001e*/ 	.short	0x00a8


	//----- nvinfo : EIATTR_MERCURY_ISA_VERSION
	.align		4
        /*0020*/ 	.byte	0x03, 0x5f
        /*0022*/ 	.short	0x0101


	//----- nvinfo : EIATTR_VRC_CTA_INIT_COUNT
	.align		4
        /*0024*/ 	.byte	0x02, 0x4a
	.zero		1
	.zero		1


	//----- nvinfo : EIATTR_EXIT_INSTR_OFFSETS
	.align		4
        /*0028*/ 	.byte	0x04, 0x1c
        /*002a*/ 	.short	(.L_454 - .L_453)


	//   ....[0]....
.L_453:
        /*002c*/ 	.word	0x00000010


	//----- nvinfo : EIATTR_MAX_THREADS
	.align		4
.L_454:
        /*0030*/ 	.byte	0x04, 0x05
        /*0032*/ 	.short	(.L_456 - .L_455)
.L_455:
        /*0034*/ 	.word	0x00000180
        /*0038*/ 	.word	0x00000001
        /*003c*/ 	.word	0x00000001


	//----- nvinfo : EIATTR_CBANK_PARAM_SIZE
	.align		4
.L_456:
        /*0040*/ 	.byte	0x03, 0x19
        /*0042*/ 	.short	0x0a80


	//----- nvinfo : EIATTR_PARAM_CBANK
	.align		4
        /*0044*/ 	.byte	0x04, 0x0a
        /*0046*/ 	.short	(.L_458 - .L_457)
	.align		4
.L_457:
        /*0048*/ 	.word	index@(.nv.constant0._ZN7cutlass13device_kernelIN5flash11enable_sm90INS1_16FlashAttnFwdSm90INS1_25CollectiveMainloopFwdSm90ILi2EN4cute5tupleIJNS5_1CILi1EEES8_S8_EEENS6_IJNS7_ILi128EEENS7_ILi96EEENS7_ILi192EEEEEELi192ENS_10bfloat16_tEfNS_4arch4Sm90ELb0ELb1ELb0ELb1ELb1ELb1ELb0ELb1ELb1ELb1ELb0ELb0EEENS1_21CollectiveEpilogueFwdINS6_IJSA_SC_SB_EEES9_SE_SG_Li256ELb1ELb1ELb0ELb0EEENS1_36VarlenDynamicPersistentTileSchedulerILi128ELi96ELi256ELi128ELb0ELb1ELb1ELb1ELb0ELb1EEEEEEEEEvNT_6ParamsE)
        /*004c*/ 	.short	0x0380
        /*004e*/ 	.short	0x0a80


	//----- nvinfo : EIATTR_SW_WAR
	.align		4
.L_458:
        /*0050*/ 	.byte	0x04, 0x36
        /*0052*/ 	.short	(.L_460 - .L_459)
.L_459:
        /*0054*/ 	.word	0x00000008
.L_460:


//--------------------- .nv.info._ZN7cutlass13device_kernelIN5flash11enable_sm90INS1_16FlashAttnFwdSm90INS1_25CollectiveMainloopFwdSm90ILi2EN4cute5tupleIJNS5_1CILi1EEES8_S8_EEENS6_IJNS7_ILi128EEENS7_ILi96EEENS7_ILi192EEEEEELi192ENS_10bfloat16_tEfNS_4arch4Sm90ELb1ELb0ELb0ELb0ELb1ELb0ELb0ELb1ELb1ELb1ELb0ELb0EEENS1_21CollectiveEpilogueFwdINS6_IJSA_SC_SB_EEES9_SE_SG_Li256ELb0ELb1ELb0ELb0EEENS1_30DynamicPersistentTileSchedulerILi256ELi128ELb0ELb1ELb1EEEEEEEEEvNT_6ParamsE --------------------------
	.section	.nv.info._ZN7cutlass13device_kernelIN5flash11enable_sm90INS1_16FlashAttnFwdSm90INS1_25CollectiveMainloopFwdSm90ILi2EN4cute5tupleIJNS5_1CILi1EEES8_S8_EEENS6_IJNS7_ILi128EEENS7_ILi96EEENS7_ILi192EEEEEELi192ENS_10bfloat16_tEfNS_4arch4Sm90ELb1ELb0ELb0ELb0ELb1ELb0ELb0ELb1ELb1ELb1ELb0ELb0EEENS1_21CollectiveEpilogueFwdINS6_IJSA_SC_SB_EEES9_SE_SG_Li256ELb0ELb1ELb0ELb0EEENS1_30DynamicPersistentTileSchedulerILi256ELi128ELb0ELb1ELb1EEEEEEEEEvNT_6ParamsE,"",@"SHT_CUDA_INFO"
	.sectionflags	@""
	.align	4


	//----- nvinfo : EIATTR_CUDA_API_VERSION
	.align		4
        /*0000*/ 	.byte	0x04, 0x37
        /*0002*/ 	.short	(.L_462 - .L_461)
.L_461:
        /*0004*/ 	.word	0x00000082


	//----- nvinfo : EIATTR_KPARAM_INFO
	.align		4
.L_462:
        /*0008*/ 	.byte	0x04, 0x17
        /*000a*/ 	.short	(.L_464 - .L_463)
.L_463:
        /*000c*/ 	.word	0x00000000
        /*0010*/ 	.short	0x0000
        /*0012*/ 	.short	0x0000
        /*0014*/ 	.byte	0x00, 0xf0, 0x01, 0x2a


	//----- nvinfo : EIATTR_SPARSE_MMA_MASK
	.align		4
.L_464:
        /*0018*/ 	.byte	0x03, 0x50
        /*001a*/ 	.short	0x0000


	//----- nvinfo : EIATTR_MAXREG_COUNT
	.align		4
        /*001c*/ 	.byte	0x03, 0x1b
        /*001e*/ 	.short	0x00a8


	//----- nvinfo : EIATTR_MERCURY_ISA_VERSION
	.align		4
        /*0020*/ 	.byte	0x03, 0x5f
        /*0022*/ 	.short	0x0101


	//----- nvinfo : EIATTR_VRC_CTA_INIT_COUNT
	.align		4
        /*0024*/ 	.byte	0x02, 0x4a
	.zero		1
	.zero		1


	//----- nvinfo : EIATTR_EXIT_INSTR_OFFSETS
	.align		4
        /*0028*/ 	.byte	0x04, 0x1c
        /*002a*/ 	.short	(.L_466 - .L_465)


	//   ....[0]....
.L_465:
        /*002c*/ 	.word	0x00000010


	//----- nvinfo : EIATTR_MAX_THREADS
	.align		4
.L_466:
        /*0030*/ 	.byte	0x04, 0x05
        /*0032*/ 	.short	(.L_468 - .L_467)
.L_467:
        /*0034*/ 	.word	0x00000180
        /*0038*/ 	.word	0x00000001
        /*003c*/ 	.word	0x00000001


	//----- nvinfo : EIATTR_CBANK_PARAM_SIZE
	.align		4
.L_468:
        /*0040*/ 	.byte	0x03, 0x19
        /*0042*/ 	.short	0x0a80


	//----- nvinfo : EIATTR_PARAM_CBANK
	.align		4
        /*0044*/ 	.byte	0x04, 0x0a
        /*0046*/ 	.short	(.L_470 - .L_469)
	.align		4
.L_469:
        /*0048*/ 	.word	index@(.nv.constant0._ZN7cutlass13device_kernelIN5flash11enable_sm90INS1_16FlashAttnFwdSm90INS1_25CollectiveMainloopFwdSm90ILi2EN4cute5tupleIJNS5_1CILi1EEES8_S8_EEENS6_IJNS7_ILi128EEENS7_ILi96EEENS7_ILi192EEEEEELi192ENS_10bfloat16_tEfNS_4arch4Sm90ELb1ELb0ELb0ELb0ELb1ELb0ELb0ELb1ELb1ELb1ELb0ELb0EEENS1_21CollectiveEpilogueFwdINS6_IJSA_SC_SB_EEES9_SE_SG_Li256ELb0ELb1ELb0ELb0EEENS1_30DynamicPersistentTileSchedulerILi256ELi128ELb0ELb1ELb1EEEEEEEEEvNT_6ParamsE)
        /*004c*/ 	.short	0x0380
        /*004e*/ 	.short	0x0a80


	//----- nvinfo : EIATTR_SW_WAR
	.align		4
.L_470:
        /*0050*/ 	.byte	0x04, 0x36
        /*0052*/ 	.short	(.L_472 - .L_471)
.L_471:
        /*0054*/ 	.word	0x00000008
.L_472:


//--------------------- .nv.info._ZN7cutlass13device_kernelIN5flash11enable_sm90INS1_16FlashAttnFwdSm90INS1_25CollectiveMainloopFwdSm90ILi2EN4cute5tupleIJNS5_1CILi1EEES8_S8_EEENS6_IJNS7_ILi128EEENS7_ILi96EEENS7_ILi192EEEEEELi192ENS_10bfloat16_tEfNS_4arch4Sm90ELb1ELb0ELb0ELb1ELb1ELb0ELb0ELb1ELb1ELb1ELb0ELb0EEENS1_21CollectiveEpilogueFwdINS6_IJSA_SC_SB_EEES9_SE_SG_Li256ELb1ELb1ELb0ELb0EEENS1_36VarlenDynamicPersistentTileSchedulerILi128ELi96ELi256ELi128ELb0ELb1ELb1ELb1ELb1ELb1EEEEEEEEEvNT_6ParamsE --------------------------
	.section	.nv.info._ZN7cutlass13device_kernelIN5flash11enable_sm90INS1_16FlashAttnFwdSm90INS1_25CollectiveMainloopFwdSm90ILi2EN4cute5tupleIJNS5_1CILi1EEES8_S8_EEENS6_IJNS7_ILi128EEENS7_ILi96EEENS7_ILi192EEEEEELi192ENS_10bfloat16_tEfNS_4arch4Sm90ELb1ELb0ELb0ELb1ELb1ELb0ELb0ELb1ELb1ELb1ELb0ELb0EEENS1_21CollectiveEpilogueFwdINS6_IJSA_SC_SB_EEES9_SE_SG_Li256ELb1ELb1ELb0ELb0EEENS1_36VarlenDynamicPersistentTileSchedulerILi128ELi96ELi256ELi128ELb0ELb1ELb1ELb1ELb1ELb1EEEEEEEEEvNT_6ParamsE,"",@"SHT_CUDA_INFO"
	.sectionflags	@""
	.align	4


	//----- nvinfo : EIATTR_CUDA_API_VERSION
	.align		4
        /*0000*/ 	.byte	0x04, 0x37
        /*0002*/ 	.short	(.L_474 - .L_473)
.L_473:
        /*0004*/ 	.word	0x00000082


	//----- nvinfo : EIATTR_KPARAM_INFO
	.align		4
.L_474:
        /*0008*/ 	.byte	0x04, 0x17
        /*000a*/ 	.short	(.L_476 - .L_475)
.L_475:
        /*000c*/ 	.word	0x00000000
        /*0010*/ 	.short	0x0000
        /*0012*/ 	.short	0x0000
        /*0014*/ 	.byte	0x00, 0xf0, 0x01, 0x2a


	//----- nvinfo : EIATTR_SPARSE_MMA_MASK
	.align		4
.L_476:
        /*0018*/ 	.byte	0x03, 0x50
        /*001a*/ 	.short	0x0000


	//----- nvinfo : EIATTR_MAXREG_COUNT
	.align		4
        /*001c*/ 	.byte	0x03, 0x1b
        /*001e*/ 	.short	0x00a8


	//----- nvinfo : EIATTR_MERCURY_ISA_VERSION
	.align		4
        /*0020*/ 	.byte	0x03, 0x5f
        /*0022*/ 	.short	0x0101


	//----- nvinfo : EIATTR_VRC_CTA_INIT_COUNT
	.align		4
        /*0024*/ 	.byte	0x02, 0x4a
	.zero		1
	.zero		1


	//----- nvinfo : EIATTR_EXIT_INSTR_OFFSETS
	.align		4
        /*0028*/ 	.byte	0x04, 0x1c
        /*002a*/ 	.short	(.L_478 - .L_477)


	//   ....[0]....
.L_477:
        /*002c*/ 	.word	0x00000010


	//----- nvinfo : EIATTR_MAX_THREADS
	.align		4
.L_478:
        /*0030*/ 	.byte	0x04, 0x05
        /*0032*/ 	.short	(.L_480 - .L_479)
.L_479:
        /*0034*/ 	.word	0x00000180
        /*0038*/ 	.word	0x00000001
        /*003c*/ 	.word	0x00000001


	//----- nvinfo : EIATTR_CBANK_PARAM_SIZE
	.align		4
.L_480:
        /*0040*/ 	.byte	0x03, 0x19
        /*0042*/ 	.short	0x0a80


	//----- nvinfo : EIATTR_PARAM_CBANK
	.align		4
        /*0044*/ 	.byte	0x04, 0x0a
        /*0046*/ 	.short	(.L_482 - .L_481)
	.align		4
.L_481:
        /*0048*/ 	.word	index@(.nv.constant0._ZN7cutlass13device_kernelIN5flash11enable_sm90INS1_16FlashAttnFwdSm90INS1_25CollectiveMainloopFwdSm90ILi2EN4cute5tupleIJNS5_1CILi1EEES8_S8_EEENS6_IJNS7_ILi128EEENS7_ILi96EEENS7_ILi192EEEEEELi192ENS_10bfloat16_tEfNS_4arch4Sm90ELb1ELb0ELb0ELb1ELb1ELb0ELb0ELb1ELb1ELb1ELb0ELb0EEENS1_21CollectiveEpilogueFwdINS6_IJSA_SC_SB_EEES9_SE_SG_Li256ELb1ELb1ELb0ELb0EEENS1_36VarlenDynamicPersistentTileSchedulerILi128ELi96ELi256ELi128ELb0ELb1ELb1ELb1ELb1ELb1EEEEEEEEEvNT_6ParamsE)
        /*004c*/ 	.short	0x0380
        /*004e*/ 	.short	0x0a80


	//----- nvinfo : EIATTR_SW_WAR
	.align		4
.L_482:
        /*0050*/ 	.byte	0x04, 0x36
        /*0052*/ 	.short	(.L_484 - .L_483)
.L_483:
        /*0054*/ 	.word	0x00000008
.L_484:


//--------------------- .nv.info._ZN7cutlass13device_kernelIN5flash11enable_sm90INS1_16FlashAttnFwdSm90INS1_25CollectiveMainloopFwdSm90ILi2EN4cute5tupleIJNS5_1CILi1EEES8_S8_EEENS6_IJNS7_ILi128EEENS7_ILi96EEENS7_ILi192EEEEEELi192ENS_10bfloat16_tEfNS_4arch4Sm90ELb1ELb0ELb0ELb1ELb1ELb1ELb0ELb1ELb1ELb1ELb0ELb0EEENS1_21CollectiveEpilogueFwdINS6_IJSA_SC_SB_EEES9_SE_SG_Li256ELb1ELb1ELb0ELb0EEENS1_36VarlenDynamicPersistentTileSchedulerILi128ELi96ELi256ELi128ELb0ELb1ELb1ELb1ELb1ELb1EEEEEEEEEvNT_6ParamsE --------------------------
	.section	.nv.info._ZN7cutlass13device_kernelIN5flash11enable_sm90INS1_16FlashAttnFwdSm90INS1_25CollectiveMainloopFwdSm90ILi2EN4cute5tupleIJNS5_1CILi1EEES8_S8_EEENS6_IJNS7_ILi128EEENS7_ILi96EEENS7_ILi192EEEEEELi192ENS_10bfloat16_tEfNS_4arch4Sm90ELb1ELb0ELb0ELb1ELb1ELb1ELb0ELb1ELb1ELb1ELb0ELb0EEENS1_21CollectiveEpilogueFwdINS6_IJSA_SC_SB_EEES9_SE_SG_Li256ELb1ELb1ELb0ELb0EEENS1_36VarlenDynamicPersistentTileSchedulerILi128ELi96ELi256ELi128ELb0ELb1ELb1ELb1ELb1ELb1EEEEEEEEEvNT_6ParamsE,"",@"SHT_CUDA_INFO"
	.sectionflags	@""
	.align	4


	//----- nvinfo : EIATTR_CUDA_API_VERSION
	.align		4
        /*0000*/ 	.byte	0x04, 0x37
        /*0002*/ 	.short	(.L_486 - .L_485)
.L_485:
        /*0004*/ 	.word	0x00000082


	//----- nvinfo : EIATTR_KPARAM_INFO
	.align		4
.L_486:
        /*0008*/ 	.byte	0x04, 0x17
        /*000a*/ 	.short	(.L_488 - .L_487)
.L_487:
        /*000c*/ 	.word	0x00000000
        /*0010*/ 	.short	0x0000
        /*0012*/ 	.short	0x0000
        /*0014*/ 	.byte	0x00, 0xf0, 0x01, 0x2a


	//----- nvinfo : EIATTR_SPARSE_MMA_MASK
	.align		4
.L_488:
        /*0018*/ 	.byte	0x03, 0x50
        /*001a*/ 	.short	0x0000


	//----- nvinfo : EIATTR_MAXREG_COUNT
	.align		4
        /*001c*/ 	.byte	0x03, 0x1b
        /*001e*/ 	.short	0x00a8


	//----- nvinfo : EIATTR_MERCURY_ISA_VERSION
	.align		4
        /*0020*/ 	.byte	0x03, 0x5f
        /*0022*/ 	.short	0x0101


	//----- nvinfo : EIATTR_VRC_CTA_INIT_COUNT
	.align		4
        /*0024*/ 	.byte	0x02, 0x4a
	.zero		1
	.zero		1


	//----- nvinfo : EIATTR_EXIT_INSTR_OFFSETS
	.align		4
        /*0028*/ 	.byte	0x04, 0x1c
        /*002a*/ 	.short	(.L_490 - .L_489)


	//   ....[0]....
.L_489:
        /*002c*/ 	.word	0x00000010


	//----- nvinfo : EIATTR_MAX_THREADS
	.align		4
.L_490:
        /*0030*/ 	.byte	0x04, 0x05
        /*0032*/ 	.short	(.L_492 - .L_491)
.L_491:
        /*0034*/ 	.word	0x00000180
        /*0038*/ 	.word	0x00000001
        /*003c*/ 	.word	0x00000001


	//----- nvinfo : EIATTR_CBANK_PARAM_SIZE
	.align		4
.L_492:
        /*0040*/ 	.byte	0x03, 0x19
        /*0042*/ 	.short	0x0a80


	//----- nvinfo : EIATTR_PARAM_CBANK
	.align		4
        /*0044*/ 	.byte	0x04, 0x0a
        /*0046*/ 	.short	(.L_494 - .L_493)
	.align		4
.L_493:
        /*0048*/ 	.word	index@(.nv.constant0._ZN7cutlass13device_kernelIN5flash11enable_sm90INS1_16FlashAttnFwdSm90INS1_25CollectiveMainloopFwdSm90ILi2EN4cute5tupleIJNS5_1CILi1EEES8_S8_EEENS6_IJNS7_ILi128EEENS7_ILi96EEENS7_ILi192EEEEEELi192ENS_10bfloat16_tEfNS_4arch4Sm90ELb1ELb0ELb0ELb1ELb1ELb1ELb0ELb1ELb1ELb1ELb0ELb0EEENS1_21CollectiveEpilogueFwdINS6_IJSA_SC_SB_EEES9_SE_SG_Li256ELb1ELb1ELb0ELb0EEENS1_36VarlenDynamicPersistentTileSchedulerILi128ELi96ELi256ELi128ELb0ELb1ELb1ELb1ELb1ELb1EEEEEEEEEvNT_6ParamsE)
        /*004c*/ 	.short	0x0380
        /*004e*/ 	.short	0x0a80


	//----- nvinfo : EIATTR_SW_WAR
	.align		4
.L_494:
        /*0050*/ 	.byte	0x04, 0x36
        /*0052*/ 	.short	(.L_496 - .L_495)
.L_495:
        /*0054*/ 	.word	0x00000008
.L_496:


//--------------------- .nv.info._ZN7cutlass13device_kernelIN5flash11enable_sm90INS1_16FlashAttnFwdSm90INS1_25CollectiveMainloopFwdSm90ILi2EN4cute5tupleIJNS5_1CILi1EEES8_S8_EEENS6_IJNS7_ILi128EEESA_SA_EEELi128ENS_10bfloat16_tEfNS_4arch4Sm90ELb0ELb0ELb0ELb0ELb1ELb0ELb0ELb1ELb1ELb1ELb0ELb0EEENS1_21CollectiveEpilogueFwdISB_S9_SC_SE_Li256ELb0ELb1ELb0ELb0EEENS1_29StaticPersistentTileSchedulerILb0EEEEEEEEEvNT_6ParamsE --------------------------
	.section	.nv.info._ZN7cutlass13device_kernelIN5flash11enable_sm90INS1_16FlashAttnFwdSm90INS1_25CollectiveMainloopFwdSm90ILi2EN4cute5tupleIJNS5_1CILi1EEES8_S8_EEENS6_IJNS7_ILi128EEESA_SA_EEELi128ENS_10bfloat16_tEfNS_4arch4Sm90ELb0ELb0ELb0ELb0ELb1ELb0ELb0ELb1ELb1ELb1ELb0ELb0EEENS1_21CollectiveEpilogueFwdISB_S9_SC_SE_Li256ELb0ELb1ELb0ELb0EEENS1_29StaticPersistentTileSchedulerILb0EEEEEEEEEvNT_6ParamsE,"",@"SHT_CUDA_INFO"
	.sectionflags	@""
	.align	4


	//----- nvinfo : EIATTR_CUDA_API_VERSION
	.align		4
        /*0000*/ 	.byte	0x04, 0x37
        /*0002*/ 	.short	(.L_498 - .L_497)
.L_497:
        /*0004*/ 	.word	0x00000082


	//----- nvinfo : EIATTR_KPARAM_INFO
	.align		4
.L_498:
        /*0008*/ 	.byte	0x04, 0x17
        /*000a*/ 	.short	(.L_500 - .L_499)
.L_499:
        /*000c*/ 	.word	0x00000000
        /*0010*/ 	.short	0x0000
        /*0012*/ 	.short	0x0000
        /*0014*/ 	.byte	0x00, 0xf0, 0x01, 0x28


	//----- nvinfo : EIATTR_SPARSE_MMA_MASK
	.align		4
.L_500:
        /*0018*/ 	.byte	0x03, 0x50
        /*001a*/ 	.short	0x0000


	//----- nvinfo : EIATTR_MAXREG_COUNT
	.align		4
        /*001c*/ 	.byte	0x03, 0x1b
        /*001e*/ 	.short	0x00a8


	//----- nvinfo : EIATTR_MERCURY_ISA_VERSION
	.align		4
        /*0020*/ 	.byte	0x03, 0x5f
        /*0022*/ 	.short	0x0101


	//----- nvinfo : EIATTR_VRC_CTA_INIT_COUNT
	.align		4
        /*0024*/ 	.byte	0x02, 0x4a
	.zero		1
	.zero		1


	//----- nvinfo : EIATTR_EXIT_INSTR_OFFSETS
	.align		4
        /*0028*/ 	.byte	0x04, 0x1c
        /*002a*/ 	.short	(.L_502 - .L_501)


	//   ....[0]....
.L_501:
        /*002c*/ 	.word	0x00000010


	//----- nvinfo : EIATTR_MAX_THREADS
	.align		4
.L_502:
        /*0030*/ 	.byte	0x04, 0x05
        /*0032*/ 	.short	(.L_504 - .L_503)
.L_503:
        /*0034*/ 	.word	0x00000180
        /*0038*/ 	.word	0x00000001
        /*003c*/ 	.word	0x00000001


	//----- nvinfo : EIATTR_CBANK_PARAM_SIZE
	.align		4
.L_504:
        /*0040*/ 	.byte	0x03, 0x19
        /*0042*/ 	.short	0x0a00


	//----- nvinfo : EIATTR_PARAM_CBANK
	.align		4
        /*0044*/ 	.byte	0x04, 0x0a
        /*0046*/ 	.short	(.L_506 - .L_505)
	.align		4
.L_505:
        /*0048*/ 	.word	index@(.nv.constant0._ZN7cutlass13device_kernelIN5flash11enable_sm90INS1_16FlashAttnFwdSm90INS1_25CollectiveMainloopFwdSm90ILi2EN4cute5tupleIJNS5_1CILi1EEES8_S8_EEENS6_IJNS7_ILi128EEESA_SA_EEELi128ENS_10bfloat16_tEfNS_4arch4Sm90ELb0ELb0ELb0ELb0ELb1ELb0ELb0ELb1ELb1ELb1ELb0ELb0EEENS1_21CollectiveEpilogueFwdISB_S9_SC_SE_Li256ELb0ELb1ELb0ELb0EEENS1_29StaticPersistentTileSchedulerILb0EEEEEEEEEvNT_6ParamsE)
        /*004c*/ 	.short	0x0380
        /*004e*/ 	.short	0x0a00


	//----- nvinfo : EIATTR_SW_WAR
	.align		4
.L_506:
        /*0050*/ 	.byte	0x04, 0x36
        /*0052*/ 	.short	(.L_508 - .L_507)
.L_507:
        /*0054*/ 	.word	0x00000008
.L_508:


//--------------------- .nv.info._ZN7cutlass13device_kernelIN5flash11enable_sm90INS1_16FlashAttnFwdSm90INS1_25CollectiveMainloopFwdSm90ILi2EN4cute5tupleIJNS5_1CILi1EEES8_S8_EEENS6_IJNS7_ILi128EEESA_SA_EEELi128ENS_10bfloat16_tEfNS_4arch4Sm90ELb0ELb0ELb0ELb1ELb1ELb0ELb0ELb1ELb1ELb1ELb0ELb0EEENS1_21CollectiveEpilogueFwdISB_S9_SC_SE_Li256ELb1ELb1ELb0ELb0EEENS1_36VarlenDynamicPersistentTileSchedulerILi128ELi128ELi256ELi128ELb0ELb1ELb1ELb0ELb1ELb1EEEEEEEEEvNT_6ParamsE --------------------------
	.section	.nv.info._ZN7cutlass13device_kernelIN5flash11enable_sm90INS1_16FlashAttnFwdSm90INS1_25CollectiveMainloopFwdSm90ILi2EN4cute5tupleIJNS5_1CILi1EEES8_S8_EEENS6_IJNS7_ILi128EEESA_SA_EEELi128ENS_10bfloat16_tEfNS_4arch4Sm90ELb0ELb0ELb0ELb1ELb1ELb0ELb0ELb1ELb1ELb1ELb0ELb0EEENS1_21CollectiveEpilogueFwdISB_S9_SC_SE_Li256ELb1ELb1ELb0ELb0EEENS1_36VarlenDynamicPersistentTileSchedulerILi128ELi128ELi256ELi128ELb0ELb1ELb1ELb0ELb1ELb1EEEEEEEEEvNT_6ParamsE,"",@"SHT_CUDA_INFO"
	.sectionflags	@""
	.align	4


	//----- nvinfo : EIATTR_CUDA_API_VERSION
	.align		4
        /*0000*/ 	.byte	0x04, 0x37
        /*0002*/ 	.short	(.L_510 - .L_509)
.L_509:
        /*0004*/ 	.word	0x00000082


	//----- nvinfo : EIATTR_KPARAM_INFO
	.align		4
.L_510:
        /*0008*/ 	.byte	0x04, 0x17
        /*000a*/ 	.short	(.L_512 - .L_511)
.L_511:
        /*000c*/ 	.word	0x00000000
        /*0010*/ 	.short	0x0000
        /*0012*/ 	.short	0x0000
        /*0014*/ 	.byte	0x00, 0xf0, 0x01, 0x2a


	//----- nvinfo : EIATTR_SPARSE_MMA_MASK
	.align		4
.L_512:
        /*0018*/ 	.byte	0x03, 0x50
        /*001a*/ 	.short	0x0000


	//----- nvinfo : EIATTR_MAXREG_COUNT
	.align		4
        /*001c*/ 	.byte	0x03, 0x1b
        /*001e*/ 	.short	0x00a8


	//----- nvinfo : EIATTR_MERCURY_ISA_VERSION
	.align		4
        /*0020*/ 	.byte	0x03, 0x5f
        /*0022*/ 	.short	0x0101


	//----- nvinfo : EIATTR_VRC_CTA_INIT_COUNT
	.align		4
        /*0024*/ 	.byte	0x02, 0x4a
	.zero		1
	.zero		1


	//----- nvinfo : EIATTR_EXIT_INSTR_OFFSETS
	.align		4
        /*0028*/ 	.byte	0x04, 0x1c
        /*002a*/ 	.short	(.L_514 - .L_513)


	//   ....[0]....
.L_513:
        /*002c*/ 	.word	0x00000010


	//----- nvinfo : EIATTR_MAX_THREADS
	.align		4
.L_514:
        /*0030*/ 	.byte	0x04, 0x05
        /*0032*/ 	.short	(.L_516 - .L_515)
.L_515:
        /*0034*/ 	.word	0x00000180
        /*0038*/ 	.word	0x00000001
        /*003c*/ 	.word	0x00000001


	//----- nvinfo : EIATTR_CBANK_PARAM_SIZE
	.align		4
.L_516:
        /*0040*/ 	.byte	0x03, 0x19
        /*0042*/ 	.short	0x0a80


	//----- nvinfo : EIATTR_PARAM_CBANK
	.align		4
        /*0044*/ 	.byte	0x04, 0x0a
        /*0046*/ 	.short	(.L_518 - .L_517)
	.align		4
.L_517:
        /*0048*/ 	.word	index@(.nv.constant0._ZN7cutlass13device_kernelIN5flash11enable_sm90INS1_16FlashAttnFwdSm90INS1_25CollectiveMainloopFwdSm90ILi2EN4cute5tupleIJNS5_1CILi1EEES8_S8_EEENS6_IJNS7_ILi128EEESA_SA_EEELi128ENS_10bfloat16_tEfNS_4arch4Sm90ELb0ELb0ELb0ELb1ELb1ELb0ELb0ELb1ELb1ELb1ELb0ELb0EEENS1_21CollectiveEpilogueFwdISB_S9_SC_SE_Li256ELb1ELb1ELb0ELb0EEENS1_36VarlenDynamicPersistentTileSchedulerILi128ELi128ELi256ELi128ELb0ELb1ELb1ELb0ELb1ELb1EEEEEEEEEvNT_6ParamsE)
        /*004c*/ 	.short	0x0380
        /*004e*/ 	.short	0x0a80


	//----- nvinfo : EIATTR_SW_WAR
	.align		4
.L_518:
        /*0050*/ 	.byte	0x04, 0x36
        /*0052*/ 	.short	(.L_520 - .L_519)
.L_519:
        /*0054*/ 	.word	0x00000008
.L_520:


//--------------------- .nv.info._ZN7cutlass13device_kernelIN5flash11enable_sm90INS1_16FlashAttnFwdSm90INS1_25CollectiveMainloopFwdSm90ILi2EN4cute5tupleIJNS5_1CILi1EEES8_S8_EEENS6_IJNS7_ILi128EEESA_SA_EEELi128ENS_10bfloat16_tEfNS_4arch4Sm90ELb0ELb0ELb0ELb1ELb1ELb1ELb0ELb1ELb1ELb1ELb0ELb0EEENS1_21CollectiveEpilogueFwdISB_S9_SC_SE_Li256ELb1ELb1ELb0ELb0EEENS1_36VarlenDynamicPersistentTileSchedulerILi128ELi128ELi256ELi128ELb0ELb1ELb1ELb0ELb1ELb1EEEEEEEEEvNT_6ParamsE --------------------------
	.section	.nv.info._ZN7cutlass13device_kernelIN5flash11enable_sm90INS1_16FlashAttnFwdSm90INS1_25CollectiveMainloopFwdSm90ILi2EN4cute5tupleIJNS5_1CILi1EEES8_S8_EEENS6_IJNS7_ILi128EEESA_SA_EEELi128ENS_10bfloat16_tEfNS_4arch4Sm90ELb0ELb0ELb0ELb1ELb1ELb1ELb0ELb1ELb1ELb1ELb0ELb0EEENS1_21CollectiveEpilogueFwdISB_S9_SC_SE_Li256ELb1ELb1ELb0ELb0EEENS1_36VarlenDynamicPersistentTileSchedulerILi128ELi128ELi256ELi128ELb0ELb1ELb1ELb0ELb1ELb1EEEEEEEEEvNT_6ParamsE,"",@"SHT_CUDA_INFO"
	.sectionflags	@""
	.align	4


	//----- nvinfo : EIATTR_CUDA_API_VERSION
	.align		4
        /*0000*/ 	.byte	0x04, 0x37
        /*0002*/ 	.short	(.L_522 - .L_521)
.L_521:
        /*0004*/ 	.word	0x00000082


	//----- nvinfo : EIATTR_KPARAM_INFO
	.align		4
.L_522:
        /*0008*/ 	.byte	0x04, 0x17
        /*000a*/ 	.short	(.L_524 - .L_523)
.L_523:
        /*000c*/ 	.word	0x00000000
        /*0010*/ 	.short	0x0000
        /*0012*/ 	.short	0x0000
        /*0014*/ 	.byte	0x00, 0xf0, 0x01, 0x2a


	//----- nvinfo : EIATTR_SPARSE_MMA_MASK
	.align		4
.L_524:
        /*0018*/ 	.byte	0x03, 0x50
        /*001a*/ 	.short	0x0000


	//----- nvinfo : EIATTR_MAXREG_COUNT
	.align		4
        /*001c*/ 	.byte	0x03, 0x1b
        /*001e*/ 	.short	0x00a8


	//----- nvinfo : EIATTR_MERCURY_ISA_VERSION
	.align		4
        /*0020*/ 	.byte	0x03, 0x5f
        /*0022*/ 	.short	0x0101


	//----- nvinfo : EIATTR_VRC_CTA_INIT_COUNT
	.align		4
        /*0024*/ 	.byte	0x02, 0x4a
	.zero		1
	.zero		1


	//----- nvinfo : EIATTR_EXIT_INSTR_OFFSETS
	.align		4
        /*0028*/ 	.byte	0x04, 0x1c
        /*002a*/ 	.short	(.L_526 - .L_525)


	//   ....[0]....
.L_525:
        /*002c*/ 	.word	0x00000010


	//----- nvinfo : EIATTR_MAX_THREADS
	.align		4
.L_526:
        /*0030*/ 	.byte	0x04, 0x05
        /*0032*/ 	.short	(.L_528 - .L_527)
.L_527:
        /*0034*/ 	.word	0x00000180
        /*0038*/ 	.word	0x00000001
        /*003c*/ 	.word	0x00000001


	//----- nvinfo : EIATTR_CBANK_PARAM_SIZE
	.align		4
.L_528:
        /*0040*/ 	.byte	0x03, 0x19
        /*0042*/ 	.short	0x0a80


	//----- nvinfo : EIATTR_PARAM_CBANK
	.align		4
        /*0044*/ 	.byte	0x04, 0x0a
        /*0046*/ 	.short	(.L_530 - .L_529)
	.align		4
.L_529:
        /*0048*/ 	.word	index@(.nv.constant0._ZN7cutlass13device_kernelIN5flash11enable_sm90INS1_16FlashAttnFwdSm90INS1_25CollectiveMainloopFwdSm90ILi2EN4cute5tupleIJNS5_1CILi1EEES8_S8_EEENS6_IJNS7_ILi128EEESA_SA_EEELi128ENS_10bfloat16_tEfNS_4arch4Sm90ELb0ELb0ELb0ELb1ELb1ELb1ELb0ELb1ELb1ELb1ELb0ELb0EEENS1_21CollectiveEpilogueFwdISB_S9_SC_SE_Li256ELb1ELb1ELb0ELb0EEENS1_36VarlenDynamicPersistentTileSchedulerILi128ELi128ELi256ELi128ELb0ELb1ELb1ELb0ELb1ELb1EEEEEEEEEvNT_6ParamsE)
        /*004c*/ 	.short	0x0380
        /*004e*/ 	.short	0x0a80


	//----- nvinfo : EIATTR_SW_WAR
	.align		4
.L_530:
        /*0050*/ 	.byte	0x04, 0x36
        /*0052*/ 	.short	(.L_532 - .L_531)
.L_531:
        /*0054*/ 	.word	0x00000008
.L_532:


//--------------------- .nv.info._ZN7cutlass13device_kernelIN5flash11enable_sm90INS1_16FlashAttnFwdSm90INS1_25CollectiveMainloopFwdSm90ILi2EN4cute5tupleIJNS5_1CILi1EEES8_S8_EEENS6_IJNS7_ILi128EEESA_SA_EEELi128ENS_10bfloat16_tEfNS_4arch4Sm90ELb0ELb1ELb0ELb0ELb1ELb0ELb0ELb1ELb1ELb1ELb0ELb0EEENS1_21CollectiveEpilogueFwdISB_S9_SC_SE_Li256ELb0ELb1ELb0ELb0EEENS1_30DynamicPersistentTileSchedulerILi256ELi128ELb0ELb1ELb1EEEEEEEEEvNT_6ParamsE --------------------------
	.section	.nv.info._ZN7cutlass13device_kernelIN5flash11enable_sm90INS1_16FlashAttnFwdSm90INS1_25CollectiveMainloopFwdSm90ILi2EN4cute5tupleIJNS5_1CILi1EEES8_S8_EEENS6_IJNS7_ILi128EEESA_SA_EEELi128ENS_10bfloat16_tEfNS_4arch4Sm90ELb0ELb1ELb0ELb0ELb1ELb0ELb0ELb1ELb1ELb1ELb0ELb0EEENS1_21CollectiveEpilogueFwdISB_S9_SC_SE_Li256ELb0ELb1ELb0ELb0EEENS1_30DynamicPersistentTileSchedulerILi256ELi128ELb0ELb1ELb1EEEEEEEEEvNT_6ParamsE,"",@"SHT_CUDA_INFO"
	.sectionflags	@""
	.align	4


	//----- nvinfo : EIATTR_CUDA_API_VERSION
	.align		4
        /*0000*/ 	.byte	0x04, 0x37
        /*0002*/ 	.short	(.L_534 - .L_533)
.L_533:
        /*0004*/ 	.word	0x00000082


	//----- nvinfo : EIATTR_KPARAM_INFO
	.align		4
.L_534:
        /*0008*/ 	.byte	0x04, 0x17
        /*000a*/ 	.short	(.L_536 - .L_535)
.L_535:
        /*000c*/ 	.word	0x00000000
        /*0010*/ 	.short	0x0000
        /*0012*/ 	.short	0x0000
        /*0014*/ 	.byte	0x00, 0xf0, 0x01, 0x2a


	//----- nvinfo : EIATTR_SPARSE_MMA_MASK
	.align		4
.L_536:
        /*0018*/ 	.byte	0x03, 0x50
        /*001a*/ 	.short	0x0000


	//----- nvinfo : EIATTR_MAXREG_COUNT
	.align		4
        /*001c*/ 	.byte	0x03, 0x1b
        /*001e*/ 	.short	0x00a8


	//----- nvinfo : EIATTR_MERCURY_ISA_VERSION
	.align		4
        /*0020*/ 	.byte	0x03, 0x5f
        /*0022*/ 	.short	0x0101


	//----- nvinfo : EIATTR_VRC_CTA_INIT_COUNT
	.align		4
        /*0024*/ 	.byte	0x02, 0x4a
	.zero		1
	.zero		1


	//----- nvinfo : EIATTR_EXIT_INSTR_OFFSETS
	.align		4
        /*0028*/ 	.byte	0x04, 0x1c
        /*002a*/ 	.short	(.L_538 - .L_537)


	//   ....[0]....
.L_537:
        /*002c*/ 	.word	0x00000010


	//----- nvinfo : EIATTR_MAX_THREADS
	.align		4
.L_538:
        /*0030*/ 	.byte	0x04, 0x05
        /*0032*/ 	.short	(.L_540 - .L_539)
.L_539:
        /*0034*/ 	.word	0x00000180
        /*0038*/ 	.word	0x00000001
        /*003c*/ 	.word	0x00000001


	//----- nvinfo : EIATTR_CBANK_PARAM_SIZE
	.align		4
.L_540:
        /*0040*/ 	.byte	0x03, 0x19
        /*0042*/ 	.short	0x0a80


	//----- nvinfo : EIATTR_PARAM_CBANK
	.align		4
        /*0044*/ 	.byte	0x04, 0x0a
        /*0046*/ 	.short	(.L_542 - .L_541)
	.align		4
.L_541:
        /*0048*/ 	.word	index@(.nv.constant0._ZN7cutlass13device_kernelIN5flash11enable_sm90INS1_16FlashAttnFwdSm90INS1_25CollectiveMainloopFwdSm90ILi2EN4cute5tupleIJNS5_1CILi1EEES8_S8_EEENS6_IJNS7_ILi128EEESA_SA_EEELi128ENS_10bfloat16_tEfNS_4arch4Sm90ELb0ELb1ELb0ELb0ELb1ELb0ELb0ELb1ELb1ELb1ELb0ELb0EEENS1_21CollectiveEpilogueFwdISB_S9_SC_SE_Li256ELb0ELb1ELb0ELb0EEENS1_30DynamicPersistentTileSchedulerILi256ELi128ELb0ELb1ELb1EEEEEEEEEvNT_6ParamsE)
        /*004c*/ 	.short	0x0380
        /*004e*/ 	.short	0x0a80


	//----- nvinfo : EIATTR_SW_WAR
	.align		4
.L_542:
        /*0050*/ 	.byte	0x04, 0x36
        /*0052*/ 	.short	(.L_544 - .L_543)
.L_543:
        /*0054*/ 	.word	0x00000008
.L_544:


//--------------------- .nv.info._ZN7cutlass13device_kernelIN5flash11enable_sm90INS1_16FlashAttnFwdSm90INS1_25CollectiveMainloopFwdSm90ILi2EN4cute5tupleIJNS5_1CILi1EEES8_S8_EEENS6_IJNS7_ILi128EEESA_SA_EEELi128ENS_10bfloat16_tEfNS_4arch4Sm90ELb0ELb1ELb0ELb1ELb1ELb0ELb0ELb1ELb1ELb1ELb0ELb0EEENS1_21CollectiveEpilogueFwdISB_S9_SC_SE_Li256ELb1ELb1ELb0ELb0EEENS1_36VarlenDynamicPersistentTileSchedulerILi128ELi128ELi256ELi128ELb0ELb1ELb1ELb1ELb0ELb1EEEEEEEEEvNT_6ParamsE --------------------------
	.section	.nv.info._ZN7cutlass13device_kernelIN5flash11enable_sm90INS1_16FlashAttnFwdSm90INS1_25CollectiveMainloopFwdSm90ILi2EN4cute5tupleIJNS5_1CILi1EEES8_S8_EEENS6_IJNS7_ILi128EEESA_SA_EEELi128ENS_10bfloat16_tEfNS_4arch4Sm90ELb0ELb1ELb0ELb1ELb1ELb0ELb0ELb1ELb1ELb1ELb0ELb0EEENS1_21CollectiveEpilogueFwdISB_S9_SC_SE_Li256ELb1ELb1ELb0ELb0EEENS1_36VarlenDynamicPersistentTileSchedulerILi128ELi128ELi256ELi128ELb0ELb1ELb1ELb1ELb0ELb1EEEEEEEEEvNT_6ParamsE,"",@"SHT_CUDA_INFO"
	.sectionflags	@""
	.align	4


	//----- nvinfo : EIATTR_CUDA_API_VERSION
	.align		4
        /*0000*/ 	.byte	0x04, 0x37
        /*0002*/ 	.short	(.L_546 - .L_545)
.L_545:
        /*0004*/ 	.word	0x00000082


	//----- nvinfo : EIATTR_KPARAM_INFO
	.align		4
.L_546:
        /*0008*/ 	.byte	0x04, 0x17
        /*000a*/ 	.short	(.L_548 - .L_547)
.L_547:
        /*000c*/ 	.word	0x00000000
        /*0010*/ 	.short	0x0000
        /*0012*/ 	.short	0x0000
        /*0014*/ 	.byte	0x00, 0xf0, 0x01, 0x2a


	//----- nvinfo : EIATTR_SPARSE_MMA_MASK
	.align		4
.L_548:
        /*0018*/ 	.byte	0x03, 0x50
        /*001a*/ 	.short	0x0000


	//----- nvinfo : EIATTR_MAXREG_COUNT
	.align		4
        /*001c*/ 	.byte	0x03, 0x1b
        /*001e*/ 	.short	0x00a8


	//----- nvinfo : EIATTR_MERCURY_ISA_VERSION
	.align		4
        /*0020*/ 	.byte	0x03, 0x5f
        /*0022*/ 	.short	0x0101


	//----- nvinfo : EIATTR_VRC_CTA_INIT_COUNT
	.align		4
        /*0024*/ 	.byte	0x02, 0x4a
	.zero		1
	.zero		1


	//----- nvinfo : EIATTR_EXIT_INSTR_OFFSETS
	.align		4
        /*0028*/ 	.byte	0x04, 0x1c
        /*002a*/ 	.short	(.L_550 - .L_549)


	//   ....[0]....
.L_549:
        /*002c*/ 	.word	0x00000010


	//----- nvinfo : EIATTR_MAX_THREADS
	.align		4
.L_550:
        /*0030*/ 	.byte	0x04, 0x05
        /*0032*/ 	.short	(.L_552 - .L_551)
.L_551:
        /*0034*/ 	.word	0x00000180
        /*0038*/ 	.word	0x00000001
        /*003c*/ 	.word	0x00000001


	//----- nvinfo : EIATTR_CBANK_PARAM_SIZE
	.align		4
.L_552:
        /*0040*/ 	.byte	0x03, 0x19
        /*0042*/ 	.short	0x0a80


	//----- nvinfo : EIATTR_PARAM_CBANK
	.align		4
        /*0044*/ 	.byte	0x04, 0x0a
        /*0046*/ 	.short	(.L_554 - .L_553)
	.align		4
.L_553:
        /*0048*/ 	.word	index@(.nv.constant0._ZN7cutlass13device_kernelIN5flash11enable_sm90INS1_16FlashAttnFwdSm90INS1_25CollectiveMainloopFwdSm90ILi2EN4cute5tupleIJNS5_1CILi1EEES8_S8_EEENS6_IJNS7_ILi128EEESA_SA_EEELi128ENS_10bfloat16_tEfNS_4arch4Sm90ELb0ELb1ELb0ELb1ELb1ELb0ELb0ELb1ELb1ELb1ELb0ELb0EEENS1_21CollectiveEpilogueFwdISB_S9_SC_SE_Li256ELb1ELb1ELb0ELb0EEENS1_36VarlenDynamicPersistentTileSchedulerILi128ELi128ELi256ELi128ELb0ELb1ELb1ELb1ELb0ELb1EEEEEEEEEvNT_6ParamsE)
        /*004c*/ 	.short	0x0380
        /*004e*/ 	.short	0x0a80


	//----- nvinfo : EIATTR_SW_WAR
	.align		4
.L_554:
        /*0050*/ 	.byte	0x04, 0x36
        /*0052*/ 	.short	(.L_556 - .L_555)
.L_555:
        /*0054*/ 	.word	0x00000008
.L_556:


//--------------------- .nv.info._ZN7cutlass13device_kernelIN5flash11enable_sm90INS1_16FlashAttnFwdSm90INS1_25CollectiveMainloopFwdSm90ILi2EN4cute5tupleIJNS5_1CILi1EEES8_S8_EEENS6_IJNS7_ILi128EEESA_SA_EEELi128ENS_10bfloat16_tEfNS_4arch4Sm90ELb0ELb1ELb0ELb1ELb1ELb1ELb0ELb1ELb1ELb1ELb0ELb0EEENS1_21CollectiveEpilogueFwdISB_S9_SC_SE_Li256ELb1ELb1ELb0ELb0EEENS1_36VarlenDynamicPersistentTileSchedulerILi128ELi128ELi256ELi128ELb0ELb1ELb1ELb1ELb0ELb1EEEEEEEEEvNT_6ParamsE --------------------------
	.section	.nv.info._ZN7cutlass13device_kernelIN5flash11enable_sm90INS1_16FlashAttnFwdSm90INS1_25CollectiveMainloopFwdSm90ILi2EN4cute5tupleIJNS5_1CILi1EEES8_S8_EEENS6_IJNS7_ILi128EEESA_SA_EEELi128ENS_10bfloat16_tEfNS_4arch4Sm90ELb0ELb1ELb0ELb1ELb1ELb1ELb0ELb1ELb1ELb1ELb0ELb0EEENS1_21CollectiveEpilogueFwdISB_S9_SC_SE_Li256ELb1ELb1ELb0ELb0EEENS1_36VarlenDynamicPersistentTileSchedulerILi128ELi128ELi256ELi128ELb0ELb1ELb1ELb1ELb0ELb1EEEEEEEEEvNT_6ParamsE,"",@"SHT_CUDA_INFO"
	.sectionflags	@""
	.align	4


	//----- nvinfo : EIATTR_CUDA_API_VERSION
	.align		4
        /*0000*/ 	.byte	0x04, 0x37
        /*0002*/ 	.short	(.L_558 - .L_557)
.L_557:
        /*0004*/ 	.word	0x00000082


	//----- nvinfo : EIATTR_KPARAM_INFO
	.align		4
.L_558:
        /*0008*/ 	.byte	0x04, 0x17
        /*000a*/ 	.short	(.L_560 - .L_559)
.L_559:
        /*000c*/ 	.word	0x00000000
        /*0010*/ 	.short	0x0000
        /*0012*/ 	.short	0x0000
        /*0014*/ 	.byte	0x00, 0xf0, 0x01, 0x2a


	//----- nvinfo : EIATTR_SPARSE_MMA_MASK
	.align		4
.L_560:
        /*0018*/ 	.byte	0x03, 0x50
        /*001a*/ 	.short	0x0000


	//----- nvinfo : EIATTR_MAXREG_COUNT
	.align		4
        /*001c*/ 	.byte	0x03, 0x1b
        /*001e*/ 	.short	0x00a8


	//----- nvinfo : EIATTR_MERCURY_ISA_VERSION
	.align		4
        /*0020*/ 	.byte	0x03, 0x5f
        /*0022*/ 	.short	0x0101


	//----- nvinfo : EIATTR_VRC_CTA_INIT_COUNT
	.align		4
        /*0024*/ 	.byte	0x02, 0x4a
	.zero		1
	.zero		1


	//----- nvinfo : EIATTR_EXIT_INSTR_OFFSETS
	.align		4
        /*0028*/ 	.byte	0x04, 0x1c
        /*002a*/ 	.short	(.L_562 - .L_561)


	//   ....[0]....
.L_561:
        /*002c*/ 	.word	0x00000010


	//----- nvinfo : EIATTR_MAX_THREADS
	.align		4
.L_562:
        /*0030*/ 	.byte	0x04, 0x05
        /*0032*/ 	.short	(.L_564 - .L_563)
.L_563:
        /*0034*/ 	.word	0x00000180
        /*0038*/ 	.word	0x00000001
        /*003c*/ 	.word	0x00000001


	//----- nvinfo : EIATTR_CBANK_PARAM_SIZE
	.align		4
.L_564:
        /*0040*/ 	.byte	0x03, 0x19
        /*0042*/ 	.short	0x0a80


	//----- nvinfo : EIATTR_PARAM_CBANK
	.align		4
        /*0044*/ 	.byte	0x04, 0x0a
        /*0046*/ 	.short	(.L_566 - .L_565)
	.align		4
.L_565:
        /*0048*/ 	.word	index@(.nv.constant0._ZN7cutlass13device_kernelIN5flash11enable_sm90INS1_16FlashAttnFwdSm90INS1_25CollectiveMainloopFwdSm90ILi2EN4cute5tupleIJNS5_1CILi1EEES8_S8_EEENS6_IJNS7_ILi128EEESA_SA_EEELi128ENS_10bfloat16_tEfNS_4arch4Sm90ELb0ELb1ELb0ELb1ELb1ELb1ELb0ELb1ELb1ELb1ELb0ELb0EEENS1_21CollectiveEpilogueFwdISB_S9_SC_SE_Li256ELb1ELb1ELb0ELb0EEENS1_36VarlenDynamicPersistentTileSchedulerILi128ELi128ELi256ELi128ELb0ELb1ELb1ELb1ELb0ELb1EEEEEEEEEvNT_6ParamsE)
        /*004c*/ 	.short	0x0380
        /*004e*/ 	.short	0x0a80


	//----- nvinfo : EIATTR_SW_WAR
	.align		4
.L_566:
        /*0050*/ 	.byte	0x04, 0x36
        /*0052*/ 	.short	(.L_568 - .L_567)
.L_567:
        /*0054*/ 	.word	0x00000008
.L_568:


//--------------------- .nv.info._ZN7cutlass13device_kernelIN5flash11enable_sm90INS1_16FlashAttnFwdSm90INS1_25CollectiveMainloopFwdSm90ILi2EN4cute5tupleIJNS5_1CILi1EEES8_S8_EEENS6_IJNS7_ILi128EEESA_SA_EEELi128ENS_10bfloat16_tEfNS_4arch4Sm90ELb1ELb0ELb0ELb0ELb1ELb0ELb0ELb1ELb1ELb1ELb0ELb0EEENS1_21CollectiveEpilogueFwdISB_S9_SC_SE_Li256ELb0ELb1ELb0ELb0EEENS1_30DynamicPersistentTileSchedulerILi256ELi128ELb0ELb1ELb1EEEEEEEEEvNT_6ParamsE --------------------------
	.section	.nv.info._ZN7cutlass13device_kernelIN5flash11enable_sm90INS1_16FlashAttnFwdSm90INS1_25CollectiveMainloopFwdSm90ILi2EN4cute5tupleIJNS5_1CILi1EEES8_S8_EEENS6_IJNS7_ILi128EEESA_SA_EEELi128ENS_10bfloat16_tEfNS_4arch4Sm90ELb1ELb0ELb0ELb0ELb1ELb0ELb0ELb1ELb1ELb1ELb0ELb0EEENS1_21CollectiveEpilogueFwdISB_S9_SC_SE_Li256ELb0ELb1ELb0ELb0EEENS1_30DynamicPersistentTileSchedulerILi256ELi128ELb0ELb1ELb1EEEEEEEEEvNT_6ParamsE,"",@"SHT_CUDA_INFO"
	.sectionflags	@""
	.align	4


	//----- nvinfo : EIATTR_CUDA_API_VERSION
	.align		4
        /*0000*/ 	.byte	0x04, 0x37
        /*0002*/ 	.short	(.L_570 - .L_569)
.L_569:
        /*0004*/ 	.word	0x00000082


	//----- nvinfo : EIATTR_KPARAM_INFO
	.align		4
.L_570:
        /*0008*/ 	.byte	0x04, 0x17
        /*000a*/ 	.short	(.L_572 - .L_571)
.L_571:
        /*000c*/ 	.word	0x00000000
        /*0010*/ 	.short	0x0000
        /*0012*/ 	.short	0x0000
        /*0014*/ 	.byte	0x00, 0xf0, 0x01, 0x2a


	//----- nvinfo : EIATTR_SPARSE_MMA_MASK
	.align		4
.L_572:
        /*0018*/ 	.byte	0x03, 0x50
        /*001a*/ 	.short	0x0000


	//----- nvinfo : EIATTR_MAXREG_COUNT
	.align		4
        /*001c*/ 	.byte	0x03, 0x1b
        /*001e*/ 	.short	0x00a8


	//----- nvinfo : EIATTR_MERCURY_ISA_VERSION
	.align		4
        /*0020*/ 	.byte	0x03, 0x5f
        /*0022*/ 	.short	0x0101


	//----- nvinfo : EIATTR_VRC_CTA_INIT_COUNT
	.align		4
        /*0024*/ 	.byte	0x02, 0x4a
	.zero		1
	.zero		1


	//----- nvinfo : EIATTR_EXIT_INSTR_OFFSETS
	.align		4
        /*0028*/ 	.byte	0x04, 0x1c
        /*002a*/ 	.short	(.L_574 - .L_573)


	//   ....[0]....
.L_573:
        /*002c*/ 	.word	0x00000010


	//----- nvinfo : EIATTR_MAX_THREADS
	.align		4
.L_574:
        /*0030*/ 	.byte	0x04, 0x05
        /*0032*/ 	.short	(.L_576 - .L_575)
.L_575:
        /*0034*/ 	.word	0x00000180
        /*0038*/ 	.word	0x00000001
        /*003c*/ 	.word	0x00000001


	//----- nvinfo : EIATTR_CBANK_PARAM_SIZE
	.align		4
.L_576:
        /*0040*/ 	.byte	0x03, 0x19
        /*0042*/ 	.short	0x0a80


	//----- nvinfo : EIATTR_PARAM_CBANK
	.align		4
        /*0044*/ 	.byte	0x04, 0x0a
        /*0046*/ 	.short	(.L_578 - .L_577)
	.align		4
.L_577:
        /*0048*/ 	.word	index@(.nv.constant0._ZN7cutlass13device_kernelIN5flash11enable_sm90INS1_16FlashAttnFwdSm90INS1_25CollectiveMainloopFwdSm90ILi2EN4cute5tupleIJNS5_1CILi1EEES8_S8_EEENS6_IJNS7_ILi128EEESA_SA_EEELi128ENS_10bfloat16_tEfNS_4arch4Sm90ELb1ELb0ELb0ELb0ELb1ELb0ELb0ELb1ELb1ELb1ELb0ELb0EEENS1_21CollectiveEpilogueFwdISB_S9_SC_SE_Li256ELb0ELb1ELb0ELb0EEENS1_30DynamicPersistentTileSchedulerILi256ELi128ELb0ELb1ELb1EEEEEEEEEvNT_6ParamsE)
        /*004c*/ 	.short	0x0380
        /*004e*/ 	.short	0x0a80


	//----- nvinfo : EIATTR_SW_WAR
	.align		4
.L_578:
        /*0050*/ 	.byte	0x04, 0x36
        /*0052*/ 	.short	(.L_580 - .L_579)
.L_579:
        /*0054*/ 	.word	0x00000008
.L_580:


//--------------------- .nv.info._ZN7cutlass13device_kernelIN5flash11enable_sm90INS1_16FlashAttnFwdSm90INS1_25CollectiveMainloopFwdSm90ILi2EN4cute5tupleIJNS5_1CILi1EEES8_S8_EEENS6_IJNS7_ILi128EEESA_SA_EEELi128ENS_10bfloat16_tEfNS_4arch4Sm90ELb1ELb0ELb0ELb1ELb1ELb0ELb0ELb1ELb1ELb1ELb0ELb0EEENS1_21CollectiveEpilogueFwdISB_S9_SC_SE_Li256ELb1ELb1ELb0ELb0EEENS1_36VarlenDynamicPersistentTileSchedulerILi128ELi128ELi256ELi128ELb0ELb1ELb1ELb1ELb1ELb1EEEEEEEEEvNT_6ParamsE --------------------------
	.section	.nv.info._ZN7cutlass13device_kernelIN5flash11enable_sm90INS1_16FlashAttnFwdSm90INS1_25CollectiveMainloopFwdSm90ILi2EN4cute5tupleIJNS5_1CILi1EEES8_S8_EEENS6_IJNS7_ILi128EEESA_SA_EEELi128ENS_10bfloat16_tEfNS_4arch4Sm90ELb1ELb0ELb0ELb1ELb1ELb0ELb0ELb1ELb1ELb1ELb0ELb0EEENS1_21CollectiveEpilogueFwdISB_S9_SC_SE_Li256ELb1ELb1ELb0ELb0EEENS1_36VarlenDynamicPersistentTileSchedulerILi128ELi128ELi256ELi128ELb0ELb1ELb1ELb1ELb1ELb1EEEEEEEEEvNT_6ParamsE,"",@"SHT_CUDA_INFO"
	.sectionflags	@""
	.align	4


	//----- nvinfo : EIATTR_CUDA_API_VERSION
	.align		4
        /*0000*/ 	.byte	0x04, 0x37
        /*0002*/ 	.short	(.L_582 - .L_581)
.L_581:
        /*0004*/ 	.word	0x00000082


	//----- nvinfo : EIATTR_KPARAM_INFO
	.align		4
.L_582:
        /*0008*/ 	.byte	0x04, 0x17
        /*000a*/ 	.short	(.L_584 - .L_583)
.L_583:
        /*000c*/ 	.word	0x00000000
        /*0010*/ 	.short	0x0000
        /*0012*/ 	.short	0x0000
        /*0014*/ 	.byte	0x00, 0xf0, 0x01, 0x2a


	//----- nvinfo : EIATTR_SPARSE_MMA_MASK
	.align		4
.L_584:
        /*0018*/ 	.byte	0x03, 0x50
        /*001a*/ 	.short	0x0000


	//----- nvinfo : EIATTR_MAXREG_COUNT
	.align		4
        /*001c*/ 	.byte	0x03, 0x1b
        /*001e*/ 	.short	0x00a8


	//----- nvinfo : EIATTR_MERCURY_ISA_VERSION
	.align		4
        /*0020*/ 	.byte	0x03, 0x5f
        /*0022*/ 	.short	0x0101


	//----- nvinfo : EIATTR_VRC_CTA_INIT_COUNT
	.align		4
        /*0024*/ 	.byte	0x02, 0x4a
	.zero		1
	.zero		1


	//----- nvinfo : EIATTR_EXIT_INSTR_OFFSETS
	.align		4
        /*0028*/ 	.byte	0x04, 0x1c
        /*002a*/ 	.short	(.L_586 - .L_585)


	//   ....[0]....
.L_585:
        /*002c*/ 	.word	0x00000010


	//----- nvinfo : EIATTR_MAX_THREADS
	.align		4
.L_586:
        /*0030*/ 	.byte	0x04, 0x05
        /*0032*/ 	.short	(.L_588 - .L_587)
.L_587:
        /*0034*/ 	.word	0x00000180
        /*0038*/ 	.word	0x00000001
        /*003c*/ 	.word	0x00000001


	//----- nvinfo : EIATTR_CBANK_PARAM_SIZE
	.align		4
.L_588:
        /*0040*/ 	.byte	0x03, 0x19
        /*0042*/ 	.short	0x0a80


	//----- nvinfo : EIATTR_PARAM_CBANK
	.align		4
        /*0044*/ 	.byte	0x04, 0x0a
        /*0046*/ 	.short	(.L_590 - .L_589)
	.align		4
.L_589:
        /*0048*/ 	.word	index@(.nv.constant0._ZN7cutlass13device_kernelIN5flash11enable_sm90INS1_16FlashAttnFwdSm90INS1_25CollectiveMainloopFwdSm90ILi2EN4cute5tupleIJNS5_1CILi1EEES8_S8_EEENS6_IJNS7_ILi128EEESA_SA_EEELi128ENS_10bfloat16_tEfNS_4arch4Sm90ELb1ELb0ELb0ELb1ELb1ELb0ELb0ELb1ELb1ELb1ELb0ELb0EEENS1_21CollectiveEpilogueFwdISB_S9_SC_SE_Li256ELb1ELb1ELb0ELb0EEENS1_36VarlenDynamicPersistentTileSchedulerILi128ELi128ELi256ELi128ELb0ELb1ELb1ELb1ELb1ELb1EEEEEEEEEvNT_6ParamsE)
        /*004c*/ 	.short	0x0380
        /*004e*/ 	.short	0x0a80


	//----- nvinfo : EIATTR_SW_WAR
	.align		4
.L_590:
        /*0050*/ 	.byte	0x04, 0x36
        /*0052*/ 	.short	(.L_592 - .L_591)
.L_591:
        /*0054*/ 	.word	0x00000008
.L_592:


//--------------------- .nv.info._ZN7cutlass13device_kernelIN5flash11enable_sm90INS1_16FlashAttnFwdSm90INS1_25CollectiveMainloopFwdSm90ILi2EN4cute5tupleIJNS5_1CILi1EEES8_S8_EEENS6_IJNS7_ILi128EEESA_SA_EEELi128ENS_10bfloat16_tEfNS_4arch4Sm90ELb1ELb0ELb0ELb1ELb1ELb1ELb0ELb1ELb1ELb1ELb0ELb0EEENS1_21CollectiveEpilogueFwdISB_S9_SC_SE_Li256ELb1ELb1ELb0ELb0EEENS1_36VarlenDynamicPersistentTileSchedulerILi128ELi128ELi256ELi128ELb0ELb1ELb1ELb1ELb1ELb1EEEEEEEEEvNT_6ParamsE --------------------------
	.section	.nv.info._ZN7cutlass13device_kernelIN5flash11enable_sm90INS1_16FlashAttnFwdSm90INS1_25CollectiveMainloopFwdSm90ILi2EN4cute5tupleIJNS5_1CILi1EEES8_S8_EEENS6_IJNS7_ILi128EEESA_SA_EEELi128ENS_10bfloat16_tEfNS_4arch4Sm90ELb1ELb0ELb0ELb1ELb1ELb1ELb0ELb1ELb1ELb1ELb0ELb0EEENS1_21CollectiveEpilogueFwdISB_S9_SC_SE_Li256ELb1ELb1ELb0ELb0EEENS1_36VarlenDynamicPersistentTileSchedulerILi128ELi128ELi256ELi128ELb0ELb1ELb1ELb1ELb1ELb1EEEEEEEEEvNT_6ParamsE,"",@"SHT_CUDA_INFO"
	.sectionflags	@""
	.align	4


	//----- nvinfo : EIATTR_CUDA_API_VERSION
	.align		4
        /*0000*/ 	.byte	0x04, 0x37
        /*0002*/ 	.short	(.L_594 - .L_593)
.L_593:
        /*0004*/ 	.word	0x00000082


	//----- nvinfo : EIATTR_KPARAM_INFO
	.align		4
.L_594:
        /*0008*/ 	.byte	0x04, 0x17
        /*000a*/ 	.short	(.L_596 - .L_595)
.L_595:
        /*000c*/ 	.word	0x00000000
        /*0010*/ 	.short	0x0000
        /*0012*/ 	.short	0x0000
        /*0014*/ 	.byte	0x00, 0xf0, 0x01, 0x2a


	//----- nvinfo : EIATTR_SPARSE_MMA_MASK
	.align		4
.L_596:
        /*0018*/ 	.byte	0x03, 0x50
        /*001a*/ 	.short	0x0000


	//----- nvinfo : EIATTR_MAXREG_COUNT
	.align		4
        /*001c*/ 	.byte	0x03, 0x1b
        /*001e*/ 	.short	0x00a8


	//----- nvinfo : EIATTR_MERCURY_ISA_VERSION
	.align		4
        /*0020*/ 	.byte	0x03, 0x5f
        /*0022*/ 	.short	0x0101


	//----- nvinfo : EIATTR_VRC_CTA_INIT_COUNT
	.align		4
        /*0024*/ 	.byte	0x02, 0x4a
	.zero		1
	.zero		1


	//----- nvinfo : EIATTR_EXIT_INSTR_OFFSETS
	.align		4
        /*0028*/ 	.byte	0x04, 0x1c
        /*002a*/ 	.short	(.L_598 - .L_597)


	//   ....[0]....
.L_597:
        /*002c*/ 	.word	0x00000010


	//----- nvinfo : EIATTR_MAX_THREADS
	.align		4
.L_598:
        /*0030*/ 	.byte	0x04, 0x05
        /*0032*/ 	.short	(.L_600 - .L_599)
.L_599:
        /*0034*/ 	.word	0x00000180
        /*0038*/ 	.word	0x00000001
        /*003c*/ 	.word	0x00000001


	//----- nvinfo : EIATTR_CBANK_PARAM_SIZE
	.align		4
.L_600:
        /*0040*/ 	.byte	0x03, 0x19
        /*0042*/ 	.short	0x0a80


	//----- nvinfo : EIATTR_PARAM_CBANK
	.align		4
        /*0044*/ 	.byte	0x04, 0x0a
        /*0046*/ 	.short	(.L_602 - .L_601)
	.align		4
.L_601:
        /*0048*/ 	.word	index@(.nv.constant0._ZN7cutlass13device_kernelIN5flash11enable_sm90INS1_16FlashAttnFwdSm90INS1_25CollectiveMainloopFwdSm90ILi2EN4cute5tupleIJNS5_1CILi1EEES8_S8_EEENS6_IJNS7_ILi128EEESA_SA_EEELi128ENS_10bfloat16_tEfNS_4arch4Sm90ELb1ELb0ELb0ELb1ELb1ELb1ELb0ELb1ELb1ELb1ELb0ELb0EEENS1_21CollectiveEpilogueFwdISB_S9_SC_SE_Li256ELb1ELb1ELb0ELb0EEENS1_36VarlenDynamicPersistentTileSchedulerILi128ELi128ELi256ELi128ELb0ELb1ELb1ELb1ELb1ELb1EEEEEEEEEvNT_6ParamsE)
        /*004c*/ 	.short	0x0380
        /*004e*/ 	.short	0x0a80


	//----- nvinfo : EIATTR_SW_WAR
	.align		4
.L_602:
        /*0050*/ 	.byte	0x04, 0x36
        /*0052*/ 	.short	(.L_604 - .L_603)
.L_603:
        /*0054*/ 	.word	0x00000008
.L_604:


//--------------------- .nv.info._ZN7cutlass13device_kernelIN5flash11enable_sm90INS1_16FlashAttnFwdSm90INS1_25CollectiveMainloopFwdSm90ILi2EN4cute5tupleIJNS5_1CILi1EEES8_S8_EEENS6_IJNS7_ILi192EEENS7_ILi128EEENS7_ILi96EEEEEELi96ENS_10bfloat16_tEfNS_4arch4Sm90ELb0ELb0ELb0ELb0ELb1ELb0ELb0ELb0ELb1ELb1ELb0ELb0EEENS1_21CollectiveEpilogueFwdINS6_IJSA_SC_SB_EEES9_SE_SG_Li384ELb0ELb1ELb0ELb0EEENS1_29StaticPersistentTileSchedulerILb0EEEEEEEEEvNT_6ParamsE --------------------------
	.section	.nv.info._ZN7cutlass13device_kernelIN5flash11enable_sm90INS1_16FlashAttnFwdSm90INS1_25CollectiveMainloopFwdSm90ILi2EN4cute5tupleIJNS5_1CILi1EEES8_S8_EEENS6_IJNS7_ILi192EEENS7_ILi128EEENS7_ILi96EEEEEELi96ENS_10bfloat16_tEfNS_4arch4Sm90ELb0ELb0ELb0ELb0ELb1ELb0ELb0ELb0ELb1ELb1ELb0ELb0EEENS1_21CollectiveEpilogueFwdINS6_IJSA_SC_SB_EEES9_SE_SG_Li384ELb0ELb1ELb0ELb0EEENS1_29StaticPersistentTileSchedulerILb0EEEEEEEEEvNT_6ParamsE,"",@"SHT_CUDA_INFO"
	.sectionflags	@""
	.align	4


	//----- nvinfo : EIATTR_CUDA_API_VERSION
	.align		4
        /*0000*/ 	.byte	0x04, 0x37
        /*0002*/ 	.short	(.L_606 - .L_605)
.L_605:
        /*0004*/ 	.word	0x00000082


	//----- nvinfo : EIATTR_KPARAM_INFO
	.align		4
.L_606:
        /*0008*/ 	.byte	0x04, 0x17
        /*000a*/ 	.short	(.L_608 - .L_607)
.L_607:
        /*000c*/ 	.word	0x00000000
        /*0010*/ 	.short	0x0000
        /*0012*/ 	.short	0x0000
        /*0014*/ 	.byte	0x00, 0xf0, 0x01, 0x28


	//----- nvinfo : EIATTR_SPARSE_MMA_MASK
	.align		4
.L_608:
        /*0018*/ 	.byte	0x03, 0x50
        /*001a*/ 	.short	0x0000


	//----- nvinfo : EIATTR_MAXREG_COUNT
	.align		4
        /*001c*/ 	.byte	0x03, 0x1b
        /*001e*/ 	.short	0x0080


	//----- nvinfo : EIATTR_MERCURY_ISA_VERSION
	.align		4
        /*0020*/ 	.byte	0x03, 0x5f
        /*0022*/ 	.short	0x0101


	//----- nvinfo : EIATTR_VRC_CTA_INIT_COUNT
	.align		4
        /*0024*/ 	.byte	0x02, 0x4a
	.zero		1
	.zero		1


	//----- nvinfo : EIATTR_EXIT_INSTR_OFFSETS
	.align		4
        /*0028*/ 	.byte	0x04, 0x1c
        /*002a*/ 	.short	(.L_610 - .L_609)


	//   ....[0]....
.L_609:
        /*002c*/ 	.word	0x00000010


	//----- nvinfo : EIATTR_MAX_THREADS
	.align		4
.L_610:
        /*0030*/ 	.byte	0x04, 0x05
        /*0032*/ 	.short	(.L_612 - .L_611)
.L_611:
        /*0034*/ 	.word	0x00000200
        /*0038*/ 	.word	0x00000001
        /*003c*/ 	.word	0x00000001


	//----- nvinfo : EIATTR_CBANK_PARAM_SIZE
	.align		4
.L_612:
        /*0040*/ 	.byte	0x03, 0x19
        /*0042*/ 	.short	0x0a00


	//----- nvinfo : EIATTR_PARAM_CBANK
	.align		4
        /*0044*/ 	.byte	0x04, 0x0a
        /*0046*/ 	.short	(.L_614 - .L_613)
	.align		4
.L_613:
        /*0048*/ 	.word	index@(.nv.constant0._ZN7cutlass13device_kernelIN5flash11enable_sm90INS1_16FlashAttnFwdSm90INS1_25CollectiveMainloopFwdSm90ILi2EN4cute5tupleIJNS5_1CILi1EEES8_S8_EEENS6_IJNS7_ILi192EEENS7_ILi128EEENS7_ILi96EEEEEELi96ENS_10bfloat16_tEfNS_4arch4Sm90ELb0ELb0ELb0ELb0ELb1ELb0ELb0ELb0ELb1ELb1ELb0ELb0EEENS1_21CollectiveEpilogueFwdINS6_IJSA_SC_SB_EEES9_SE_SG_Li384ELb0ELb1ELb0ELb0EEENS1_29StaticPersistentTileSchedulerILb0EEEEEEEEEvNT_6ParamsE)
        /*004c*/ 	.short	0x0380
        /*004e*/ 	.short	0x0a00


	//----- nvinfo : EIATTR_SW_WAR
	.align		4
.L_614:
        /*0050*/ 	.byte	0x04, 0x36
        /*0052*/ 	.short	(.L_616 - .L_615)
.L_615:
        /*0054*/ 	.word	0x00000008
.L_616:


//--------------------- .nv.info._ZN7cutlass13device_kernelIN5flash11enable_sm90INS1_16FlashAttnFwdSm90INS1_25CollectiveMainloopFwdSm90ILi2EN4cute5tupleIJNS5_1CILi1EEES8_S8_EEENS6_IJNS7_ILi192EEENS7_ILi128EEENS7_ILi96EEEEEELi96ENS_10bfloat16_tEfNS_4arch4Sm90ELb0ELb0ELb0ELb1ELb1ELb0ELb0ELb0ELb1ELb1ELb0ELb0EEENS1_21CollectiveEpilogueFwdINS6_IJSA_SC_SB_EEES9_SE_SG_Li384ELb1ELb1ELb0ELb0EEENS1_36VarlenDynamicPersistentTileSchedulerILi192ELi128ELi384ELi128ELb0ELb1ELb1ELb0ELb1ELb1EEEEEEEEEvNT_6ParamsE --------------------------
	.section	.nv.info._ZN7cutlass13device_kernelIN5flash11enable_sm90INS1_16FlashAttnFwdSm90INS1_25CollectiveMainloopFwdSm90ILi2EN4cute5tupleIJNS5_1CILi1EEES8_S8_EEENS6_IJNS7_ILi192EEENS7_ILi128EEENS7_ILi96EEEEEELi96ENS_10bfloat16_tEfNS_4arch4Sm90ELb0ELb0ELb0ELb1ELb1ELb0ELb0ELb0ELb1ELb1ELb0ELb0EEENS1_21CollectiveEpilogueFwdINS6_IJSA_SC_SB_EEES9_SE_SG_Li384ELb1ELb1ELb0ELb0EEENS1_36VarlenDynamicPersistentTileSchedulerILi192ELi128ELi384ELi128ELb0ELb1ELb1ELb0ELb1ELb1EEEEEEEEEvNT_6ParamsE,"",@"SHT_CUDA_INFO"
	.sectionflags	@""
	.align	4


	//----- nvinfo : EIATTR_CUDA_API_VERSION
	.align		4
        /*0000*/ 	.byte	0x04, 0x37
        /*0002*/ 	.short	(.L_618 - .L_617)
.L_617:
        /*0004*/ 	.word	0x00000082


	//----- nvinfo : EIATTR_KPARAM_INFO
	.align		4
.L_618:
        /*0008*/ 	.byte	0x04, 0x17
        /*000a*/ 	.short	(.L_620 - .L_619)
.L_619:
        /*000c*/ 	.word	0x00000000
        /*0010*/ 	.short	0x0000
        /*0012*/ 	.short	0x0000
        /*0014*/ 	.byte	0x00, 0xf0, 0x01, 0x2a


	//----- nvinfo : EIATTR_SPARSE_MMA_MASK
	.align		4
.L_620:
        /*0018*/ 	.byte	0x03, 0x50
        /*001a*/ 	.short	0x0000


	//----- nvinfo : EIATTR_MAXREG_COUNT
	.align		4
        /*001c*/ 	.byte	0x03, 0x1b
        /*001e*/ 	.short	0x0080


	//----- nvinfo : EIATTR_MERCURY_ISA_VERSION
	.align		4
        /*0020*/ 	.byte	0x03, 0x5f
        /*0022*/ 	.short	0x0101


	//----- nvinfo : EIATTR_VRC_CTA_INIT_COUNT
	.align		4
        /*0024*/ 	.byte	0x02, 0x4a
	.zero		1
	.zero		1


	//----- nvinfo : EIATTR_EXIT_INSTR_OFFSETS
	.align		4
        /*0028*/ 	.byte	0x04, 0x1c
        /*002a*/ 	.short	(.L_622 - .L_621)


	//   ....[0]....
.L_621:
        /*002c*/ 	.word	0x00000010


	//----- nvinfo : EIATTR_MAX_THREADS
	.align		4
.L_622:
        /*0030*/ 	.byte	0x04, 0x05
        /*0032*/ 	.short	(.L_624 - .L_623)
.L_623:
        /*0034*/ 	.word	0x00000200
        /*0038*/ 	.word	0x00000001
        /*003c*/ 	.word	0x00000001


	//----- nvinfo : EIATTR_CBANK_PARAM_SIZE
	.align		4
.L_624:
        /*0040*/ 	.byte	0x03, 0x19
        /*0042*/ 	.short	0x0a80


	//----- nvinfo : EIATTR_PARAM_CBANK
	.align		4
        /*0044*/ 	.byte	0x04, 0x0a
        /*0046*/ 	.short	(.L_626 - .L_625)
	.align		4
.L_625:
        /*0048*/ 	.word	index@(.nv.constant0._ZN7cutlass13device_kernelIN5flash11enable_sm90INS1_16FlashAttnFwdSm90INS1_25CollectiveMainloopFwdSm90ILi2EN4cute5tupleIJNS5_1CILi1EEES8_S8_EEENS6_IJNS7_ILi192EEENS7_ILi128EEENS7_ILi96EEEEEELi96ENS_10bfloat16_tEfNS_4arch4Sm90ELb0ELb0ELb0ELb1ELb1ELb0ELb0ELb0ELb1ELb1ELb0ELb0EEENS1_21CollectiveEpilogueFwdINS6_IJSA_SC_SB_EEES9_SE_SG_Li384ELb1ELb1ELb0ELb0EEENS1_36VarlenDynamicPersistentTileSchedulerILi192ELi128ELi384ELi128ELb0ELb1ELb1ELb0ELb1ELb1EEEEEEEEEvNT_6ParamsE)
        /*004c*/ 	.short	0x0380
        /*004e*/ 	.short	0x0a80


	//----- nvinfo : EIATTR_SW_WAR
	.align		4
.L_626:
        /*0050*/ 	.byte	0x04, 0x36
        /*0052*/ 	.short	(.L_628 - .L_627)
.L_627:
        /*0054*/ 	.word	0x00000008
.L_628:


//--------------------- .nv.info._ZN7cutlass13device_kernelIN5flash11enable_sm90INS1_16FlashAttnFwdSm90INS1_25CollectiveMainloopFwdSm90ILi2EN4cute5tupleIJNS5_1CILi1EEES8_S8_EEENS6_IJNS7_ILi192EEENS7_ILi128EEENS7_ILi96EEEEEELi96ENS_10bfloat16_tEfNS_4arch4Sm90ELb0ELb0ELb0ELb1ELb1ELb1ELb0ELb0ELb1ELb1ELb0ELb0EEENS1_21CollectiveEpilogueFwdINS6_IJSA_SC_SB_EEES9_SE_SG_Li384ELb1ELb1ELb0ELb0EEENS1_36VarlenDynamicPersistentTileSchedulerILi192ELi128ELi384ELi128ELb0ELb1ELb1ELb0ELb1ELb1EEEEEEEEEvNT_6ParamsE --------------------------
	.section	.nv.info._ZN7cutlass13device_kernelIN5flash11enable_sm90INS1_16FlashAttnFwdSm90INS1_25CollectiveMainloopFwdSm90ILi2EN4cute5tupleIJNS5_1CILi1EEES8_S8_EEENS6_IJNS7_ILi192EEENS7_ILi128EEENS7_ILi96EEEEEELi96ENS_10bfloat16_tEfNS_4arch4Sm90ELb0ELb0ELb0ELb1ELb1ELb1ELb0ELb0ELb1ELb1ELb0ELb0EEENS1_21CollectiveEpilogueFwdINS6_IJSA_SC_SB_EEES9_SE_SG_Li384ELb1ELb1ELb0ELb0EEENS1_36VarlenDynamicPersistentTileSchedulerILi192ELi128ELi384ELi128ELb0ELb1ELb1ELb0ELb1ELb1EEEEEEEEEvNT_6ParamsE,"",@"SHT_CUDA_INFO"
	.sectionflags	@""
	.align	4


	//----- nvinfo : EIATTR_CUDA_API_VERSION
	.align		4
        /*0000*/ 	.byte	0x04, 0x37
        /*0002*/ 	.short	(.L_630 - .L_629)
.L_629:
        /*0004*/ 	.word	0x00000082


	//----- nvinfo : EIATTR_KPARAM_INFO
	.align		4
.L_630:
        /*0008*/ 	.byte	0x04, 0x17
        /*000a*/ 	.short	(.L_632 - .L_631)
.L_631:
        /*000c*/ 	.word	0x00000000
        /*0010*/ 	.short	0x0000
        /*0012*/ 	.short	0x0000
        /*0014*/ 	.byte	0x00, 0xf0, 0x01, 0x2a


	//----- nvinfo : EIATTR_SPARSE_MMA_MASK
	.align		4
.L_632:
        /*0018*/ 	.byte	0x03, 0x50
        /*001a*/ 	.short	0x0000


	//----- nvinfo : EIATTR_MAXREG_COUNT
	.align		4
        /*001c*/ 	.byte	0x03, 0x1b
        /*001e*/ 	.short	0x0080


	//----- nvinfo : EIATTR_MERCURY_ISA_VERSION
	.align		4
        /*0020*/ 	.byte	0x03, 0x5f
        /*0022*/ 	.short	0x0101


	//----- nvinfo : EIATTR_VRC_CTA_INIT_COUNT
	.align		4
        /*0024*/ 	.byte	0x02, 0x4a
	.zero		1
	.zero		1


	//----- nvinfo : EIATTR_EXIT_INSTR_OFFSETS
	.align		4
        /*0028*/ 	.byte	0x04, 0x1c
        /*002a*/ 	.short	(.L_634 - .L_633)


	//   ....[0]....
.L_633:
        /*002c*/ 	.word	0x00000010


	//----- nvinfo : EIATTR_MAX_THREADS
	.align		4
.L_634:
        /*0030*/ 	.byte	0x04, 0x05
        /*0032*/ 	.short	(.L_636 - .L_635)
.L_635:
        /*0034*/ 	.word	0x00000200
        /*0038*/ 	.word	0x00000001
        /*003c*/ 	.word	0x00000001


	//----- nvinfo : EIATTR_CBANK_PARAM_SIZE
	.align		4
.L_636:
        /*0040*/ 	.byte	0x03, 0x19
        /*0042*/ 	.short	0x0a80


	//----- nvinfo : EIATTR_PARAM_CBANK
	.align		4
        /*0044*/ 	.byte	0x04, 0x0a
        /*0046*/ 	.short	(.L_638 - .L_637)
	.align		4
.L_637:
        /*0048*/ 	.word	index@(.nv.constant0._ZN7cutlass13device_kernelIN5flash11enable_sm90INS1_16FlashAttnFwdSm90INS1_25CollectiveMainloopFwdSm90ILi2EN4cute5tupleIJNS5_1CILi1EEES8_S8_EEENS6_IJNS7_ILi192EEENS7_ILi128EEENS7_ILi96EEEEEELi96ENS_10bfloat16_tEfNS_4arch4Sm90ELb0ELb0ELb0ELb1ELb1ELb1ELb0ELb0ELb1ELb1ELb0ELb0EEENS1_21CollectiveEpilogueFwdINS6_IJSA_SC_SB_EEES9_SE_SG_Li384ELb1ELb1ELb0ELb0EEENS1_36VarlenDynamicPersistentTileSchedulerILi192ELi128ELi384ELi128ELb0ELb1ELb1ELb0ELb1ELb1EEEEEEEEEvNT_6ParamsE)
        /*004c*/ 	.short	0x0380
        /*004e*/ 	.short	0x0a80


	//----- nvinfo : EIATTR_SW_WAR
	.align		4
.L_638:
        /*0050*/ 	.byte	0x04, 0x36
        /*0052*/ 	.short	(.L_640 - .L_639)
.L_639:
        /*0054*/ 	.word	0x00000008
.L_640:


//--------------------- .nv.info._ZN7cutlass13device_kernelIN5flash11enable_sm90INS1_16FlashAttnFwdSm90INS1_25CollectiveMainloopFwdSm90ILi2EN4cute5tupleIJNS5_1CILi1EEES8_S8_EEENS6_IJNS7_ILi192EEENS7_ILi128EEENS7_ILi96EEEEEELi96ENS_10bfloat16_tEfNS_4arch4Sm90ELb0ELb1ELb0ELb0ELb1ELb0ELb0ELb0ELb1ELb1ELb0ELb0EEENS1_21CollectiveEpilogueFwdINS6_IJSA_SC_SB_EEES9_SE_SG_Li384ELb0ELb1ELb0ELb0EEENS1_30DynamicPersistentTileSchedulerILi384ELi128ELb0ELb1ELb1EEEEEEEEEvNT_6ParamsE --------------------------
	.section	.nv.info._ZN7cutlass13device_kernelIN5flash11enable_sm90INS1_16FlashAttnFwdSm90INS1_25CollectiveMainloopFwdSm90ILi2EN4cute5tupleIJNS5_1CILi1EEES8_S8_EEENS6_IJNS7_ILi192EEENS7_ILi128EEENS7_ILi96EEEEEELi96ENS_10bfloat16_tEfNS_4arch4Sm90ELb0ELb1ELb0ELb0ELb1ELb0ELb0ELb0ELb1ELb1ELb0ELb0EEENS1_21CollectiveEpilogueFwdINS6_IJSA_SC_SB_EEES9_SE_SG_Li384ELb0ELb1ELb0ELb0EEENS1_30DynamicPersistentTileSchedulerILi384ELi128ELb0ELb1ELb1EEEEEEEEEvNT_6ParamsE,"",@"SHT_CUDA_INFO"
	.sectionflags	@""
	.align	4


	//----- nvinfo : EIATTR_CUDA_API_VERSION
	.align		4
        /*0000*/ 	.byte	0x04, 0x37
        /*0002*/ 	.short	(.L_642 - .L_641)
.L_641:
        /*0004*/ 	.word	0x00000082


	//----- nvinfo : EIATTR_KPARAM_INFO
	.align		4
.L_642:
        /*0008*/ 	.byte	0x04, 0x17
        /*000a*/ 	.short	(.L_644 - .L_643)
.L_643:
        /*000c*/ 	.word	0x00000000
        /*0010*/ 	.short	0x0000
        /*0012*/ 	.short	0x0000
        /*0014*/ 	.byte	0x00, 0xf0, 0x01, 0x2a


	//----- nvinfo : EIATTR_SPARSE_MMA_MASK
	.align		4
.L_644:
        /*0018*/ 	.byte	0x03, 0x50
        /*001a*/ 	.short	0x0000


	//----- nvinfo : EIATTR_MAXREG_COUNT
	.align		4
        /*001c*/ 	.byte	0x03, 0x1b
        /*001e*/ 	.short	0x0080


	//----- nvinfo : EIATTR_MERCURY_ISA_VERSION
	.align		4
        /*0020*/ 	.byte	0x03, 0x5f
        /*0022*/ 	.short	0x0101


	//----- nvinfo : EIATTR_VRC_CTA_INIT_COUNT
	.align		4
        /*0024*/ 	.byte	0x02, 0x4a
	.zero		1
	.zero		1


	//----- nvinfo : EIATTR_EXIT_INSTR_OFFSETS
	.align		4
        /*0028*/ 	.byte	0x04, 0x1c
        /*002a*/ 	.short	(.L_646 - .L_645)


	//   ....[0]....
.L_645:
        /*002c*/ 	.word	0x00000010


	//----- nvinfo : EIATTR_MAX_THREADS
	.align		4
.L_646:
        /*0030*/ 	.byte	0x04, 0x05
        /*0032*/ 	.short	(.L_648 - .L_647)
.L_647:
        /*0034*/ 	.word	0x00000200
        /*0038*/ 	.word	0x00000001
        /*003c*/ 	.word	0x00000001


	//----- nvinfo : EIATTR_CBANK_PARAM_SIZE
	.align		4
.L_648:
        /*0040*/ 	.byte	0x03, 0x19
        /*0042*/ 	.short	0x0a80


	//----- nvinfo : EIATTR_PARAM_CBANK
	.align		4
        /*0044*/ 	.byte	0x04, 0x0a
        /*0046*/ 	.short	(.L_650 - .L_649)
	.align		4
.L_649:
        /*0048*/ 	.word	index@(.nv.constant0._ZN7cutlass13device_kernelIN5flash11enable_sm90INS1_16FlashAttnFwdSm90INS1_25CollectiveMainloopFwdSm90ILi2EN4cute5tupleIJNS5_1CILi1EEES8_S8_EEENS6_IJNS7_ILi192EEENS7_ILi128EEENS7_ILi96EEEEEELi96ENS_10bfloat16_tEfNS_4arch4Sm90ELb0ELb1ELb0ELb0ELb1ELb0ELb0ELb0ELb1ELb1ELb0ELb0EEENS1_21CollectiveEpilogueFwdINS6_IJSA_SC_SB_EEES9_SE_SG_Li384ELb0ELb1ELb0ELb0EEENS1_30DynamicPersistentTileSchedulerILi384ELi128ELb0ELb1ELb1EEEEEEEEEvNT_6ParamsE)
        /*004c*/ 	.short	0x0380
        /*004e*/ 	.short	0x0a80


	//----- nvinfo : EIATTR_SW_WAR
	.align		4
.L_650:
        /*0050*/ 	.byte	0x04, 0x36
        /*0052*/ 	.short	(.L_652 - .L_651)
.L_651:
        /*0054*/ 	.word	0x00000008
.L_652:


//--------------------- .nv.info._ZN7cutlass13device_kernelIN5flash11enable_sm90INS1_16FlashAttnFwdSm90INS1_25CollectiveMainloopFwdSm90ILi2EN4cute5tupleIJNS5_1CILi1EEES8_S8_EEENS6_IJNS7_ILi192EEENS7_ILi128EEENS7_ILi96EEEEEELi96ENS_10bfloat16_tEfNS_4arch4Sm90ELb0ELb1ELb0ELb1ELb1ELb0ELb0ELb0ELb1ELb1ELb0ELb0EEENS1_21CollectiveEpilogueFwdINS6_IJSA_SC_SB_EEES9_SE_SG_Li384ELb1ELb1ELb0ELb0EEENS1_36VarlenDynamicPersistentTileSchedulerILi192ELi128ELi384ELi128ELb0ELb1ELb1ELb1ELb0ELb1EEEEEEEEEvNT_6ParamsE --------------------------
	.section	.nv.info._ZN7cutlass13device_kernelIN5flash11enable_sm90INS1_16FlashAttnFwdSm90INS1_25CollectiveMainloopFwdSm90ILi2EN4cute5tupleIJNS5_1CILi1EEES8_S8_EEENS6_IJNS7_ILi192EEENS7_ILi128EEENS7_ILi96EEEEEELi96ENS_10bfloat16_tEfNS_4arch4Sm90ELb0ELb1ELb0ELb1ELb1ELb0ELb0ELb0ELb1ELb1ELb0ELb0EEENS1_21CollectiveEpilogueFwdINS6_IJSA_SC_SB_EEES9_SE_SG_Li384ELb1ELb1ELb0ELb0EEENS1_36VarlenDynamicPersistentTileSchedulerILi192ELi128ELi384ELi128ELb0ELb1ELb1ELb1ELb0ELb1EEEEEEEEEvNT_6ParamsE,"",@"SHT_CUDA_INFO"
	.sectionflags	@""
	.align	4


	//----- nvinfo : EIATTR_CUDA_API_VERSION
	.align		4
        /*0000*/ 	.byte	0x04, 0x37
        /*0002*/ 	.short	(.L_654 - .L_653)
.L_653:
        /*0004*/ 	.word	0x00000082


	//----- nvinfo : EIATTR_KPARAM_INFO
	.align		4
.L_654:
        /*0008*/ 	.byte	0x04, 0x17
        /*000a*/ 	.short	(.L_656 - .L_655)
.L_655:
        /*000c*/ 	.word	0x00000000
        /*0010*/ 	.short	0x0000
        /*0012*/ 	.short	0x0000
        /*0014*/ 	.byte	0x00, 0xf0, 0x01, 0x2a


	//----- nvinfo : EIATTR_SPARSE_MMA_MASK
	.align		4
.L_656:
        /*0018*/ 	.byte	0x03, 0x50
        /*001a*/ 	.short	0x0000


	//----- nvinfo : EIATTR_MAXREG_COUNT
	.align		4
        /*001c*/ 	.byte	0x03, 0x1b
        /*001e*/ 	.short	0x0080


	//----- nvinfo : EIATTR_MERCURY_ISA_VERSION
	.align		4
        /*0020*/ 	.byte	0x03, 0x5f
        /*0022*/ 	.short	0x0101


	//----- nvinfo : EIATTR_VRC_CTA_INIT_COUNT
	.align		4
        /*0024*/ 	.byte	0x02, 0x4a
	.zero		1
	.zero		1


	//----- nvinfo : EIATTR_EXIT_INSTR_OFFSETS
	.align		4
        /*0028*/ 	.byte	0x04, 0x1c
        /*002a*/ 	.short	(.L_658 - .L_657)


	//   ....[0]....
.L_657:
        /*002c*/ 	.word	0x00000010


	//----- nvinfo : EIATTR_MAX_THREADS
	.align		4
.L_658:
        /*0030*/ 	.byte	0x04, 0x05
        /*0032*/ 	.short	(.L_660 - .L_659)
.L_659:
        /*0034*/ 	.word	0x00000200
        /*0038*/ 	.word	0x00000001
        /*003c*/ 	.word	0x00000001


	//----- nvinfo : EIATTR_CBANK_PARAM_SIZE
	.align		4
.L_660:
        /*0040*/ 	.byte	0x03, 0x19
        /*0042*/ 	.short	0x0a80


	//----- nvinfo : EIATTR_PARAM_CBANK
	.align		4
        /*0044*/ 	.byte	0x04, 0x0a
        /*0046*/ 	.short	(.L_662 - .L_661)
	.align		4
.L_661:
        /*0048*/ 	.word	index@(.nv.constant0._ZN7cutlass13device_kernelIN5flash11enable_sm90INS1_16FlashAttnFwdSm90INS1_25CollectiveMainloopFwdSm90ILi2EN4cute5tupleIJNS5_1CILi1EEES8_S8_EEENS6_IJNS7_ILi192EEENS7_ILi128EEENS7_ILi96EEEEEELi96ENS_10bfloat16_tEfNS_4arch4Sm90ELb0ELb1ELb0ELb1ELb1ELb0ELb0ELb0ELb1ELb1ELb0ELb0EEENS1_21CollectiveEpilogueFwdINS6_IJSA_SC_SB_EEES9_SE_SG_Li384ELb1ELb1ELb0ELb0EEENS1_36VarlenDynamicPersistentTileSchedulerILi192ELi128ELi384ELi128ELb0ELb1ELb1ELb1ELb0ELb1EEEEEEEEEvNT_6ParamsE)
        /*004c*/ 	.short	0x0380
        /*004e*/ 	.short	0x0a80


	//----- nvinfo : EIATTR_SW_WAR
	.align		4
.L_662:
        /*0050*/ 	.byte	0x04, 0x36
        /*0052*/ 	.short	(.L_664 - .L_663)
.L_663:
        /*0054*/ 	.word	0x00000008
.L_664:


//--------------------- .nv.info._ZN7cutlass13device_kernelIN5flash11enable_sm90INS1_16FlashAttnFwdSm90INS1_25CollectiveMainloopFwdSm90ILi2EN4cute5tupleIJNS5_1CILi1EEES8_S8_EEENS6_IJNS7_ILi192EEENS7_ILi128EEENS7_ILi96EEEEEELi96ENS_10bfloat16_tEfNS_4arch4Sm90ELb0ELb1ELb0ELb1ELb1ELb1ELb0ELb0ELb1ELb1ELb0ELb0EEENS1_21CollectiveEpilogueFwdINS6_IJSA_SC_SB_EEES9_SE_SG_Li384ELb1ELb1ELb0ELb0EEENS1_36VarlenDynamicPersistentTileSchedulerILi192ELi128ELi384ELi128ELb0ELb1ELb1ELb1ELb0ELb1EEEEEEEEEvNT_6ParamsE --------------------------
	.section	.nv.info._ZN7cutlass13device_kernelIN5flash11enable_sm90INS1_16FlashAttnFwdSm90INS1_25CollectiveMainloopFwdSm90ILi2EN4cute5tupleIJNS5_1CILi1EEES8_S8_EEENS6_IJNS7_ILi192EEENS7_ILi128EEENS7_ILi96EEEEEELi96ENS_10bfloat16_tEfNS_4arch4Sm90ELb0ELb1ELb0ELb1ELb1ELb1ELb0ELb0ELb1ELb1ELb0ELb0EEENS1_21CollectiveEpilogueFwdINS6_IJSA_SC_SB_EEES9_SE_SG_Li384ELb1ELb1ELb0ELb0EEENS1_36VarlenDynamicPersistentTileSchedulerILi192ELi128ELi384ELi128ELb0ELb1ELb1ELb1ELb0ELb1EEEEEEEEEvNT_6ParamsE,"",@"SHT_CUDA_INFO"
	.sectionflags	@""
	.align	4


	//----- nvinfo : EIATTR_CUDA_API_VERSION
	.align		4
        /*0000*/ 	.byte	0x04, 0x37
        /*0002*/ 	.short	(.L_666 - .L_665)
.L_665:
        /*0004*/ 	.word	0x00000082


	//----- nvinfo : EIATTR_KPARAM_INFO
	.align		4
.L_666:
        /*0008*/ 	.byte	0x04, 0x17
        /*000a*/ 	.short	(.L_668 - .L_667)
.L_667:
        /*000c*/ 	.word	0x00000000
        /*0010*/ 	.short	0x0000
        /*0012*/ 	.short	0x0000
        /*0014*/ 	.byte	0x00, 0xf0, 0x01, 0x2a


	//----- nvinfo : EIATTR_SPARSE_MMA_MASK
	.align		4
.L_668:
        /*0018*/ 	.byte	0x03, 0x50
        /*001a*/ 	.short	0x0000


	//----- nvinfo : EIATTR_MAXREG_COUNT
	.align		4
        /*001c*/ 	.byte	0x03, 0x1b
        /*001e*/ 	.short	0x0080


	//----- nvinfo : EIATTR_MERCURY_ISA_VERSION
	.align		4
        /*0020*/ 	.byte	0x03, 0x5f
        /*0022*/ 	.short	0x0101


	//----- nvinfo : EIATTR_VRC_CTA_INIT_COUNT
	.align		4
        /*0024*/ 	.byte	0x02, 0x4a
	.zero		1
	.zero		1


	//----- nvinfo : EIATTR_EXIT_INSTR_OFFSETS
	.align		4
        /*0028*/ 	.byte	0x04, 0x1c
        /*002a*/ 	.short	(.L_670 - .L_669)


	//   ....[0]....
.L_669:
        /*002c*/ 	.word	0x00000010


	//----- nvinfo : EIATTR_MAX_THREADS
	.align		4
.L_670:
        /*0030*/ 	.byte	0x04, 0x05
        /*0032*/ 	.short	(.L_672 - .L_671)
.L_671:
        /*0034*/ 	.word	0x00000200
        /*0038*/ 	.word	0x00000001
        /*003c*/ 	.word	0x00000001


	//----- nvinfo : EIATTR_CBANK_PARAM_SIZE
	.align		4
.L_672:
        /*0040*/ 	.byte	0x03, 0x19
        /*0042*/ 	.short	0x0a80


	//----- nvinfo : EIATTR_PARAM_CBANK
	.align		4
        /*0044*/ 	.byte	0x04, 0x0a
        /*0046*/ 	.short	(.L_674 - .L_673)
	.align		4
.L_673:
        /*0048*/ 	.word	index@(.nv.constant0._ZN7cutlass13device_kernelIN5flash11enable_sm90INS1_16FlashAttnFwdSm90INS1_25CollectiveMainloopFwdSm90ILi2EN4cute5tupleIJNS5_1CILi1EEES8_S8_EEENS6_IJNS7_ILi192EEENS7_ILi128EEENS7_ILi96EEEEEELi96ENS_10bfloat16_tEfNS_4arch4Sm90ELb0ELb1ELb0ELb1ELb1ELb1ELb0ELb0ELb1ELb1ELb0ELb0EEENS1_21CollectiveEpilogueFwdINS6_IJSA_SC_SB_EEES9_SE_SG_Li384ELb1ELb1ELb0ELb0EEENS1_36VarlenDynamicPersistentTileSchedulerILi192ELi128ELi384ELi128ELb0ELb1ELb1ELb1ELb0ELb1EEEEEEEEEvNT_6ParamsE)
        /*004c*/ 	.short	0x0380
        /*004e*/ 	.short	0x0a80


	//----- nvinfo : EIATTR_SW_WAR
	.align		4
.L_674:
        /*0050*/ 	.byte	0x04, 0x36
        /*0052*/ 	.short	(.L_676 - .L_675)
.L_675:
        /*0054*/ 	.word	0x00000008
.L_676:


//--------------------- .nv.info._ZN7cutlass13device_kernelIN5flash11enable_sm90INS1_16FlashAttnFwdSm90INS1_25CollectiveMainloopFwdSm90ILi2EN4cute5tupleIJNS5_1CILi1EEES8_S8_EEENS6_IJNS7_ILi192EEENS7_ILi128EEENS7_ILi96EEEEEELi96ENS_10bfloat16_tEfNS_4arch4Sm90ELb1ELb0ELb0ELb0ELb1ELb0ELb0ELb0ELb1ELb1ELb0ELb0EEENS1_21CollectiveEpilogueFwdINS6_IJSA_SC_SB_EEES9_SE_SG_Li384ELb0ELb1ELb0ELb0EEENS1_30DynamicPersistentTileSchedulerILi384ELi128ELb0ELb1ELb1EEEEEEEEEvNT_6ParamsE --------------------------
	.section	.nv.info._ZN7cutlass13device_kernelIN5flash11enable_sm90INS1_16FlashAttnFwdSm90INS1_25CollectiveMainloopFwdSm90ILi2EN4cute5tupleIJNS5_1CILi1EEES8_S8_EEENS6_IJNS7_ILi192EEENS7_ILi128EEENS7_ILi96EEEEEELi96ENS_10bfloat16_tEfNS_4arch4Sm90ELb1ELb0ELb0ELb0ELb1ELb0ELb0ELb0ELb1ELb1ELb0ELb0EEENS1_21CollectiveEpilogueFwdINS6_IJSA_SC_SB_EEES9_SE_SG_Li384ELb0ELb1ELb0ELb0EEENS1_30DynamicPersistentTileSchedulerILi384ELi128ELb0ELb1ELb1EEEEEEEEEvNT_6ParamsE,"",@"SHT_CUDA_INFO"
	.sectionflags	@""
	.align	4


	//----- nvinfo : EIATTR_CUDA_API_VERSION
	.align		4
        /*0000*/ 	.byte	0x04, 0x37
        /*0002*/ 	.short	(.L_678 - .L_677)
.L_677:
        /*0004*/ 	.word	0x00000082


	//----- nvinfo : EIATTR_KPARAM_INFO
	.align		4
.L_678:
        /*0008*/ 	.byte	0x04, 0x17
        /*000a*/ 	.short	(.L_680 - .L_679)
.L_679:
        /*000c*/ 	.word	0x00000000
        /*0010*/ 	.short	0x0000
        /*0012*/ 	.short	0x0000
        /*0014*/ 	.byte	0x00, 0xf0, 0x01, 0x2a


	//----- nvinfo : EIATTR_SPARSE_MMA_MASK
	.align		4
.L_680:
        /*0018*/ 	.byte	0x03, 0x50
        /*001a*/ 	.short	0x0000


	//----- nvinfo : EIATTR_MAXREG_COUNT
	.align		4
        /*001c*/ 	.byte	0x03, 0x1b
        /*001e*/ 	.short	0x0080


	//----- nvinfo : EIATTR_MERCURY_ISA_VERSION
	.align		4
        /*0020*/ 	.byte	0x03, 0x5f
        /*0022*/ 	.short	0x0101


	//----- nvinfo : EIATTR_VRC_CTA_INIT_COUNT
	.align		4
        /*0024*/ 	.byte	0x02, 0x4a
	.zero		1
	.zero		1


	//----- nvinfo : EIATTR_EXIT_INSTR_OFFSETS
	.align		4
        /*0028*/ 	.byte	0x04, 0x1c
        /*002a*/ 	.short	(.L_682 - .L_681)


	//   ....[0]....
.L_681:
        /*002c*/ 	.word	0x00000010


	//----- nvinfo : EIATTR_MAX_THREADS
	.align		4
.L_682:
        /*0030*/ 	.byte	0x04, 0x05
        /*0032*/ 	.short	(.L_684 - .L_683)
.L_683:
        /*0034*/ 	.word	0x00000200
        /*0038*/ 	.word	0x00000001
        /*003c*/ 	.word	0x00000001


	//----- nvinfo : EIATTR_CBANK_PARAM_SIZE
	.align		4
.L_684:
        /*0040*/ 	.byte	0x03, 0x19
        /*0042*/ 	.short	0x0a80


	//----- nvinfo : EIATTR_PARAM_CBANK
	.align		4
        /*0044*/ 	.byte	0x04, 0x0a
        /*0046*/ 	.short	(.L_686 - .L_685)
	.align		4
.L_685:
        /*0048*/ 	.word	index@(.nv.constant0._ZN7cutlass13device_kernelIN5flash11enable_sm90INS1_16FlashAttnFwdSm90INS1_25CollectiveMainloopFwdSm90ILi2EN4cute5tupleIJNS5_1CILi1EEES8_S8_EEENS6_IJNS7_ILi192EEENS7_ILi128EEENS7_ILi96EEEEEELi96ENS_10bfloat16_tEfNS_4arch4Sm90ELb1ELb0ELb0ELb0ELb1ELb0ELb0ELb0ELb1ELb1ELb0ELb0EEENS1_21CollectiveEpilogueFwdINS6_IJSA_SC_SB_EEES9_SE_SG_Li384ELb0ELb1ELb0ELb0EEENS1_30DynamicPersistentTileSchedulerILi384ELi128ELb0ELb1ELb1EEEEEEEEEvNT_6ParamsE)
        /*004c*/ 	.short	0x0380
        /*004e*/ 	.short	0x0a80


	//----- nvinfo : EIATTR_SW_WAR
	.align		4
.L_686:
        /*0050*/ 	.byte	0x04, 0x36
        /*0052*/ 	.short	(.L_688 - .L_687)
.L_687:
        /*0054*/ 	.word	0x00000008
.L_688:


//--------------------- .nv.info._ZN7cutlass13device_kernelIN5flash11enable_sm90INS1_16FlashAttnFwdSm90INS1_25CollectiveMainloopFwdSm90ILi2EN4cute5tupleIJNS5_1CILi1EEES8_S8_EEENS6_IJNS7_ILi192EEENS7_ILi128EEENS7_ILi96EEEEEELi96ENS_10bfloat16_tEfNS_4arch4Sm90ELb1ELb0ELb0ELb1ELb1ELb0ELb0ELb0ELb1ELb1ELb0ELb0EEENS1_21CollectiveEpilogueFwdINS6_IJSA_SC_SB_EEES9_SE_SG_Li384ELb1ELb1ELb0ELb0EEENS1_36VarlenDynamicPersistentTileSchedulerILi192ELi128ELi384ELi128ELb0ELb1ELb1ELb1ELb1ELb1EEEEEEEEEvNT_6ParamsE --------------------------
	.section	.nv.info._ZN7cutlass13device_kernelIN5flash11enable_sm90INS1_16FlashAttnFwdSm90INS1_25CollectiveMainloopFwdSm90ILi2EN4cute5tupleIJNS5_1CILi1EEES8_S8_EEENS6_IJNS7_ILi192EEENS7_ILi128EEENS7_ILi96EEEEEELi96ENS_10bfloat16_tEfNS_4arch4Sm90ELb1ELb0ELb0ELb1ELb1ELb0ELb0ELb0ELb1ELb1ELb0ELb0EEENS1_21CollectiveEpilogueFwdINS6_IJSA_SC_SB_EEES9_SE_SG_Li384ELb1ELb1ELb0ELb0EEENS1_36VarlenDynamicPersistentTileSchedulerILi192ELi128ELi384ELi128ELb0ELb1ELb1ELb1ELb1ELb1EEEEEEEEEvNT_6ParamsE,"",@"SHT_CUDA_INFO"
	.sectionflags	@""
	.align	4


	//----- nvinfo : EIATTR_CUDA_API_VERSION
	.align		4
        /*0000*/ 	.byte	0x04, 0x37
        /*0002*/ 	.short	(.L_690 - .L_689)
.L_689:
        /*0004*/ 	.word	0x00000082


	//----- nvinfo : EIATTR_KPARAM_INFO
	.align		4
.L_690:
        /*0008*/ 	.byte	0x04, 0x17
        /*000a*/ 	.short	(.L_692 - .L_691)
.L_691:
        /*000c*/ 	.word	0x00000000
        /*0010*/ 	.short	0x0000
        /*0012*/ 	.short	0x0000
        /*0014*/ 	.byte	0x00, 0xf0, 0x01, 0x2a


	//----- nvinfo : EIATTR_SPARSE_MMA_MASK
	.align		4
.L_692:
        /*0018*/ 	.byte	0x03, 0x50
        /*001a*/ 	.short	0x0000


	//----- nvinfo : EIATTR_MAXREG_COUNT
	.align		4
        /*001c*/ 	.byte	0x03, 0x1b
        /*001e*/ 	.short	0x0080


	//----- nvinfo : EIATTR_MERCURY_ISA_VERSION
	.align		4
        /*0020*/ 	.byte	0x03, 0x5f
        /*0022*/ 	.short	0x0101


	//----- nvinfo : EIATTR_VRC_CTA_INIT_COUNT
	.align		4
        /*0024*/ 	.byte	0x02, 0x4a
	.zero		1
	.zero		1


	//----- nvinfo : EIATTR_EXIT_INSTR_OFFSETS
	.align		4
        /*0028*/ 	.byte	0x04, 0x1c
        /*002a*/ 	.short	(.L_694 - .L_693)


	//   ....[0]....
.L_693:
        /*002c*/ 	.word	0x00000010


	//----- nvinfo : EIATTR_MAX_THREADS
	.align		4
.L_694:
        /*0030*/ 	.byte	0x04, 0x05
        /*0032*/ 	.short	(.L_696 - .L_695)
.L_695:
        /*0034*/ 	.word	0x00000200
        /*0038*/ 	.word	0x00000001
        /*003c*/ 	.word	0x00000001


	//----- nvinfo : EIATTR_CBANK_PARAM_SIZE
	.align		4
.L_696:
        /*0040*/ 	.byte	0x03, 0x19
        /*0042*/ 	.short	0x0a80


	//----- nvinfo : EIATTR_PARAM_CBANK
	.align		4
        /*0044*/ 	.byte	0x04, 0x0a
        /*0046*/ 	.short	(.L_698 - .L_697)
	.align		4
.L_697:
        /*0048*/ 	.word	index@(.nv.constant0._ZN7cutlass13device_kernelIN5flash11enable_sm90INS1_16FlashAttnFwdSm90INS1_25CollectiveMainloopFwdSm90ILi2EN4cute5tupleIJNS5_1CILi1EEES8_S8_EEENS6_IJNS7_ILi192EEENS7_ILi128EEENS7_ILi96EEEEEELi96ENS_10bfloat16_tEfNS_4arch4Sm90ELb1ELb0ELb0ELb1ELb1ELb0ELb0ELb0ELb1ELb1ELb0ELb0EEENS1_21CollectiveEpilogueFwdINS6_IJSA_SC_SB_EEES9_SE_SG_Li384ELb1ELb1ELb0ELb0EEENS1_36VarlenDynamicPersistentTileSchedulerILi192ELi128ELi384ELi128ELb0ELb1ELb1ELb1ELb1ELb1EEEEEEEEEvNT_6ParamsE)
        /*004c*/ 	.short	0x0380
        /*004e*/ 	.short	0x0a80


	//----- nvinfo : EIATTR_SW_WAR
	.align		4
.L_698:
        /*0050*/ 	.byte	0x04, 0x36
        /*0052*/ 	.short	(.L_700 - .L_699)
.L_699:
        /*0054*/ 	.word	0x00000008
.L_700:


//--------------------- .nv.info._ZN7cutlass13device_kernelIN5flash11enable_sm90INS1_16FlashAttnFwdSm90INS1_25CollectiveMainloopFwdSm90ILi2EN4cute5tupleIJNS5_1CILi1EEES8_S8_EEENS6_IJNS7_ILi192EEENS7_ILi128EEENS7_ILi96EEEEEELi96ENS_10bfloat16_tEfNS_4arch4Sm90ELb1ELb0ELb0ELb1ELb1ELb1ELb0ELb0ELb1ELb1ELb0ELb0EEENS1_21CollectiveEpilogueFwdINS6_IJSA_SC_SB_EEES9_SE_SG_Li384ELb1ELb1ELb0ELb0EEENS1_36VarlenDynamicPersistentTileSchedulerILi192ELi128ELi384ELi128ELb0ELb1ELb1ELb1ELb1ELb1EEEEEEEEEvNT_6ParamsE --------------------------
	.section	.nv.info._ZN7cutlass13device_kernelIN5flash11enable_sm90INS1_16FlashAttnFwdSm90INS1_25CollectiveMainloopFwdSm90ILi2EN4cute5tupleIJNS5_1CILi1EEES8_S8_EEENS6_IJNS7_ILi192EEENS7_ILi128EEENS7_ILi96EEEEEELi96ENS_10bfloat16_tEfNS_4arch4Sm90ELb1ELb0ELb0ELb1ELb1ELb1ELb0ELb0ELb1ELb1ELb0ELb0EEENS1_21CollectiveEpilogueFwdINS6_IJSA_SC_SB_EEES9_SE_SG_Li384ELb1ELb1ELb0ELb0EEENS1_36VarlenDynamicPersistentTileSchedulerILi192ELi128ELi384ELi128ELb0ELb1ELb1ELb1ELb1ELb1EEEEEEEEEvNT_6ParamsE,"",@"SHT_CUDA_INFO"
	.sectionflags	@""
	.align	4


	//----- nvinfo : EIATTR_CUDA_API_VERSION
	.align		4
        /*0000*/ 	.byte	0x04, 0x37
        /*0002*/ 	.short	(.L_702 - .L_701)
.L_701:
        /*0004*/ 	.word	0x00000082


	//----- nvinfo : EIATTR_KPARAM_INFO
	.align		4
.L_702:
        /*0008*/ 	.byte	0x04, 0x17
        /*000a*/ 	.short	(.L_704 - .L_703)
.L_703:
        /*000c*/ 	.word	0x00000000
        /*0010*/ 	.short	0x0000
        /*0012*/ 	.short	0x0000
        /*0014*/ 	.byte	0x00, 0xf0, 0x01, 0x2a


	//----- nvinfo : EIATTR_SPARSE_MMA_MASK
	.align		4
.L_704:
        /*0018*/ 	.byte	0x03, 0x50
        /*001a*/ 	.short	0x0000


	//----- nvinfo : EIATTR_MAXREG_COUNT
	.align		4
        /*001c*/ 	.byte	0x03, 0x1b
        /*001e*/ 	.short	0x0080


	//----- nvinfo : EIATTR_MERCURY_ISA_VERSION
	.align		4
        /*0020*/ 	.byte	0x03, 0x5f
        /*0022*/ 	.short	0x0101


	//----- nvinfo : EIATTR_VRC_CTA_INIT_COUNT
	.align		4
        /*0024*/ 	.byte	0x02, 0x4a
	.zero		1
	.zero		1


	//----- nvinfo : EIATTR_EXIT_INSTR_OFFSETS
	.align		4
        /*0028*/ 	.byte	0x04, 0x1c
        /*002a*/ 	.short	(.L_706 - .L_705)


	//   ....[0]....
.L_705:
        /*002c*/ 	.word	0x00000010


	//----- nvinfo : EIATTR_MAX_THREADS
	.align		4
.L_706:
        /*0030*/ 	.byte	0x04, 0x05
        /*0032*/ 	.short	(.L_708 - .L_707)
.L_707:
        /*0034*/ 	.word	0x00000200
        /*0038*/ 	.word	0x00000001
        /*003c*/ 	.word	0x00000001


	//----- nvinfo : EIATTR_CBANK_PARAM_SIZE
	.align		4
.L_708:
        /*0040*/ 	.byte	0x03, 0x19
        /*0042*/ 	.short	0x0a80


	//----- nvinfo : EIATTR_PARAM_CBANK
	.align		4
        /*0044*/ 	.byte	0x04, 0x0a
        /*0046*/ 	.short	(.L_710 - .L_709)
	.align		4
.L_709:
        /*0048*/ 	.word	index@(.nv.constant0._ZN7cutlass13device_kernelIN5flash11enable_sm90INS1_16FlashAttnFwdSm90INS1_25CollectiveMainloopFwdSm90ILi2EN4cute5tupleIJNS5_1CILi1EEES8_S8_EEENS6_IJNS7_ILi192EEENS7_ILi128EEENS7_ILi96EEEEEELi96ENS_10bfloat16_tEfNS_4arch4Sm90ELb1ELb0ELb0ELb1ELb1ELb1ELb0ELb0ELb1ELb1ELb0ELb0EEENS1_21CollectiveEpilogueFwdINS6_IJSA_SC_SB_EEES9_SE_SG_Li384ELb1ELb1ELb0ELb0EEENS1_36VarlenDynamicPersistentTileSchedulerILi192ELi128ELi384ELi128ELb0ELb1ELb1ELb1ELb1ELb1EEEEEEEEEvNT_6ParamsE)
        /*004c*/ 	.short	0x0380
        /*004e*/ 	.short	0x0a80


	//----- nvinfo : EIATTR_SW_WAR
	.align		4
.L_710:
        /*0050*/ 	.byte	0x04, 0x36
        /*0052*/ 	.short	(.L_712 - .L_711)
.L_711:
        /*0054*/ 	.word	0x00000008
.L_712:


//--------------------- .nv.info._ZN7cutlass13device_kernelIN5flash11enable_sm90INS1_16FlashAttnFwdSm90INS1_25CollectiveMainloopFwdSm90ILi2EN4cute5tupleIJNS5_1CILi1EEES8_S8_EEENS6_IJNS7_ILi192EEENS7_ILi128EEENS7_ILi64EEEEEELi64ENS_10bfloat16_tEfNS_4arch4Sm90ELb0ELb0ELb0ELb0ELb1ELb0ELb0ELb1ELb1ELb1ELb0ELb0EEENS1_21CollectiveEpilogueFwdINS6_IJSA_SC_SB_EEES9_SE_SG_Li384ELb0ELb1ELb0ELb0EEENS1_29StaticPersistentTileSchedulerILb0EEEEEEEEEvNT_6ParamsE --------------------------
	.section	.nv.info._ZN7cutlass13device_kernelIN5flash11enable_sm90INS1_16FlashAttnFwdSm90INS1_25CollectiveMainloopFwdSm90ILi2EN4cute5tupleIJNS5_1CILi1EEES8_S8_EEENS6_IJNS7_ILi192EEENS7_ILi128EEENS7_ILi64EEEEEELi64ENS_10bfloat16_tEfNS_4arch4Sm90ELb0ELb0ELb0ELb0ELb1ELb0ELb0ELb1ELb1ELb1ELb0ELb0EEENS1_21CollectiveEpilogueFwdINS6_IJSA_SC_SB_EEES9_SE_SG_Li384ELb0ELb1ELb0ELb0EEENS1_29StaticPersistentTileSchedulerILb0EEEEEEEEEvNT_6ParamsE,"",@"SHT_CUDA_INFO"
	.sectionflags	@""
	.align	4


	//----- nvinfo : EIATTR_CUDA_API_VERSION
	.align		4
        /*0000*/ 	.byte	0x04, 0x37
        /*0002*/ 	.short	(.L_714 - .L_713)
.L_713:
        /*0004*/ 	.word	0x00000082


	//----- nvinfo : EIATTR_KPARAM_INFO
	.align		4
.L_714:
        /*0008*/ 	.byte	0x04, 0x17
        /*000a*/ 	.short	(.L_716 - .L_715)
.L_715:
        /*000c*/ 	.word	0x00000000
        /*0010*/ 	.short	0x0000
        /*0012*/ 	.short	0x0000
        /*0014*/ 	.byte	0x00, 0xf0, 0x01, 0x28


	//----- nvinfo : EIATTR_SPARSE_MMA_MASK
	.align		4
.L_716:
        /*0018*/ 	.byte	0x03, 0x50
        /*001a*/ 	.short	0x0000


	//----- nvinfo : EIATTR_MAXREG_COUNT
	.align		4
        /*001c*/ 	.byte	0x03, 0x1b
        /*001e*/ 	.short	0x0080


	//----- nvinfo : EIATTR_MERCURY_ISA_VERSION
	.align		4
        /*0020*/ 	.byte	0x03, 0x5f
        /*0022*/ 	.short	0x0101


	//----- nvinfo : EIATTR_VRC_CTA_INIT_COUNT
	.align		4
        /*0024*/ 	.byte	0x02, 0x4a
	.zero		1
	.zero		1


	//----- nvinfo : EIATTR_EXIT_INSTR_OFFSETS
	.align		4
        /*0028*/ 	.byte	0x04, 0x1c
        /*002a*/ 	.short	(.L_718 - .L_717)


	//   ....[0]....
.L_717:
        /*002c*/ 	.word	0x00000010


	//----- nvinfo : EIATTR_MAX_THREADS
	.align		4
.L_718:
        /*0030*/ 	.byte	0x04, 0x05
        /*0032*/ 	.short	(.L_720 - .L_719)
.L_719:
        /*0034*/ 	.word	0x00000200
        /*0038*/ 	.word	0x00000001
        /*003c*/ 	.word	0x00000001


	//----- nvinfo : EIATTR_CBANK_PARAM_SIZE
	.align		4
.L_720:
        /*0040*/ 	.byte	0x03, 0x19
        /*0042*/ 	.short	0x0a00


	//----- nvinfo : EIATTR_PARAM_CBANK
	.align		4
        /*0044*/ 	.byte	0x04, 0x0a
        /*0046*/ 	.short	(.L_722 - .L_721)
	.align		4
.L_721:
        /*0048*/ 	.word	index@(.nv.constant0._ZN7cutlass13device_kernelIN5flash11enable_sm90INS1_16FlashAttnFwdSm90INS1_25CollectiveMainloopFwdSm90ILi2EN4cute5tupleIJNS5_1CILi1EEES8_S8_EEENS6_IJNS7_ILi192EEENS7_ILi128EEENS7_ILi64EEEEEELi64ENS_10bfloat16_tEfNS_4arch4Sm90ELb0ELb0ELb0ELb0ELb1ELb0ELb0ELb1ELb1ELb1ELb0ELb0EEENS1_21CollectiveEpilogueFwdINS6_IJSA_SC_SB_EEES9_SE_SG_Li384ELb0ELb1ELb0ELb0EEENS1_29StaticPersistentTileSchedulerILb0EEEEEEEEEvNT_6ParamsE)
        /*004c*/ 	.short	0x0380
        /*004e*/ 	.short	0x0a00


	//----- nvinfo : EIATTR_SW_WAR
	.align		4
.L_722:
        /*0050*/ 	.byte	0x04, 0x36
        /*0052*/ 	.short	(.L_724 - .L_723)
.L_723:
        /*0054*/ 	.word	0x00000008
.L_724:


//--------------------- .nv.info._ZN7cutlass13device_kernelIN5flash11enable_sm90INS1_16FlashAttnFwdSm90INS1_25CollectiveMainloopFwdSm90ILi2EN4cute5tupleIJNS5_1CILi1EEES8_S8_EEENS6_IJNS7_ILi192EEENS7_ILi128EEENS7_ILi64EEEEEELi64ENS_10bfloat16_tEfNS_4arch4Sm90ELb0ELb0ELb0ELb1ELb1ELb0ELb0ELb1ELb1ELb1ELb0ELb0EEENS1_21CollectiveEpilogueFwdINS6_IJSA_SC_SB_EEES9_SE_SG_Li384ELb1ELb1ELb0ELb0EEENS1_36VarlenDynamicPersistentTileSchedulerILi192ELi128ELi384ELi128ELb0ELb1ELb1ELb0ELb1ELb1EEEEEEEEEvNT_6ParamsE --------------------------
	.section	.nv.info._ZN7cutlass13device_kernelIN5flash11enable_sm90INS1_16FlashAttnFwdSm90INS1_25CollectiveMainloopFwdSm90ILi2EN4cute5tupleIJNS5_1CILi1EEES8_S8_EEENS6_IJNS7_ILi192EEENS7_ILi128EEENS7_ILi64EEEEEELi64ENS_10bfloat16_tEfNS_4arch4Sm90ELb0ELb0ELb0ELb1ELb1ELb0ELb0ELb1ELb1ELb1ELb0ELb0EEENS1_21CollectiveEpilogueFwdINS6_IJSA_SC_SB_EEES9_SE_SG_Li384ELb1ELb1ELb0ELb0EEENS1_36VarlenDynamicPersistentTileSchedulerILi192ELi128ELi384ELi128ELb0ELb1ELb1ELb0ELb1ELb1EEEEEEEEEvNT_6ParamsE,"",@"SHT_CUDA_INFO"
	.sectionflags	@""
	.align	4


	//----- nvinfo : EIATTR_CUDA_API_VERSION
	.align		4
        /*0000*/ 	.byte	0x04, 0x37
        /*0002*/ 	.short	(.L_726 - .L_725)
.L_725:
        /*0004*/ 	.word	0x00000082


	//----- nvinfo : EIATTR_KPARAM_INFO
	.align		4
.L_726:
        /*0008*/ 	.byte	0x04, 0x17
        /*000a*/ 	.short	(.L_728 - .L_727)
.L_727:
        /*000c*/ 	.word	0x00000000
        /*0010*/ 	.short	0x0000
        /*0012*/ 	.short	0x0000
        /*0014*/ 	.byte	0x00, 0xf0, 0x01, 0x2a


	//----- nvinfo : EIATTR_SPARSE_MMA_MASK
	.align		4
.L_728:
        /*0018*/ 	.byte	0x03, 0x50
        /*001a*/ 	.short	0x0000


	//----- nvinfo : EIATTR_MAXREG_COUNT
	.align		4
        /*001c*/ 	.byte	0x03, 0x1b
        /*001e*/ 	.short	0x0080


	//----- nvinfo : EIATTR_MERCURY_ISA_VERSION
	.align		4
        /*0020*/ 	.byte	0x03, 0x5f
        /*0022*/ 	.short	0x0101


	//----- nvinfo : EIATTR_VRC_CTA_INIT_COUNT
	.align		4
        /*0024*/ 	.byte	0x02, 0x4a
	.zero		1
	.zero		1


	//----- nvinfo : EIATTR_EXIT_INSTR_OFFSETS
	.align		4
        /*0028*/ 	.byte	0x04, 0x1c
        /*002a*/ 	.short	(.L_730 - .L_729)


	//   ....[0]....
.L_729:
        /*002c*/ 	.word	0x00000010


	//----- nvinfo : EIATTR_MAX_THREADS
	.align		4
.L_730:
        /*0030*/ 	.byte	0x04, 0x05
        /*0032*/ 	.short	(.L_732 - .L_731)
.L_731:
        /*0034*/ 	.word	0x00000200
        /*0038*/ 	.word	0x00000001
        /*003c*/ 	.word	0x00000001


	//----- nvinfo : EIATTR_CBANK_PARAM_SIZE
	.align		4
.L_732:
        /*0040*/ 	.byte	0x03, 0x19
        /*0042*/ 	.short	0x0a80


	//----- nvinfo : EIATTR_PARAM_CBANK
	.align		4
        /*0044*/ 	.byte	0x04, 0x0a
        /*0046*/ 	.short	(.L_734 - .L_733)
	.align		4
.L_733:
        /*0048*/ 	.word	index@(.nv.constant0._ZN7cutlass13device_kernelIN5flash11enable_sm90INS1_16FlashAttnFwdSm90INS1_25CollectiveMainloopFwdSm90ILi2EN4cute5tupleIJNS5_1CILi1EEES8_S8_EEENS6_IJNS7_ILi192EEENS7_ILi128EEENS7_ILi64EEEEEELi64ENS_10bfloat16_tEfNS_4arch4Sm90ELb0ELb0ELb0ELb1ELb1ELb0ELb0ELb1ELb1ELb1ELb0ELb0EEENS1_21CollectiveEpilogueFwdINS6_IJSA_SC_SB_EEES9_SE_SG_Li384ELb1ELb1ELb0ELb0EEENS1_36VarlenDynamicPersistentTileSchedulerILi192ELi128ELi384ELi128ELb0ELb1ELb1ELb0ELb1ELb1EEEEEEEEEvNT_6ParamsE)
        /*004c*/ 	.short	0x0380
        /*004e*/ 	.short	0x0a80


	//----- nvinfo : EIATTR_SW_WAR
	.align		4
.L_734:
        /*0050*/ 	.byte	0x04, 0x36
        /*0052*/ 	.short	(.L_736 - .L_735)
.L_735:
        /*0054*/ 	.word	0x00000008
.L_736:


//--------------------- .nv.info._ZN7cutlass13device_kernelIN5flash11enable_sm90INS1_16FlashAttnFwdSm90INS1_25CollectiveMainloopFwdSm90ILi2EN4cute5tupleIJNS5_1CILi1EEES8_S8_EEENS6_IJNS7_ILi192EEENS7_ILi128EEENS7_ILi64EEEEEELi64ENS_10bfloat16_tEfNS_4arch4Sm90ELb0ELb0ELb0ELb1ELb1ELb1ELb0ELb1ELb1ELb1ELb0ELb0EEENS1_21CollectiveEpilogueFwdINS6_IJSA_SC_SB_EEES9_SE_SG_Li384ELb1ELb1ELb0ELb0EEENS1_36VarlenDynamicPersistentTileSchedulerILi192ELi128ELi384ELi128ELb0ELb1ELb1ELb0ELb1ELb1EEEEEEEEEvNT_6ParamsE --------------------------
	.section	.nv.info._ZN7cutlass13device_kernelIN5flash11enable_sm90INS1_16FlashAttnFwdSm90INS1_25CollectiveMainloopFwdSm90ILi2EN4cute5tupleIJNS5_1CILi1EEES8_S8_EEENS6_IJNS7_ILi192EEENS7_ILi128EEENS7_ILi64EEEEEELi64ENS_10bfloat16_tEfNS_4arch4Sm90ELb0ELb0ELb0ELb1ELb1ELb1ELb0ELb1ELb1ELb1ELb0ELb0EEENS1_21CollectiveEpilogueFwdINS6_IJSA_SC_SB_EEES9_SE_SG_Li384ELb1ELb1ELb0ELb0EEENS1_36VarlenDynamicPersistentTileSchedulerILi192ELi128ELi384ELi128ELb0ELb1ELb1ELb0ELb1ELb1EEEEEEEEEvNT_6ParamsE,"",@"SHT_CUDA_INFO"
	.sectionflags	@""
	.align	4


	//----- nvinfo : EIATTR_CUDA_API_VERSION
	.align		4
        /*0000*/ 	.byte	0x04, 0x37
        /*0002*/ 	.short	(.L_738 - .L_737)
.L_737:
        /*0004*/ 	.word	0x00000082


	//----- nvinfo : EIATTR_KPARAM_INFO
	.align		4
.L_738:
        /*0008*/ 	.byte	0x04, 0x17
        /*000a*/ 	.short	(.L_740 - .L_739)
.L_739:
        /*000c*/ 	.word	0x00000000
        /*0010*/ 	.short	0x0000
        /*0012*/ 	.short	0x0000
        /*0014*/ 	.byte	0x00, 0xf0, 0x01, 0x2a


	//----- nvinfo : EIATTR_SPARSE_MMA_MASK
	.align		4
.L_740:
        /*0018*/ 	.byte	0x03, 0x50
        /*001a*/ 	.short	0x0000


	//----- nvinfo : EIATTR_MAXREG_COUNT
	.align		4
        /*001c*/ 	.byte	0x03, 0x1b
        /*001e*/ 	.short	0x0080


	//----- nvinfo : EIATTR_MERCURY_ISA_VERSION
	.align		4
        /*0020*/ 	.byte	0x03, 0x5f
        /*0022*/ 	.short	0x0101


	//----- nvinfo : EIATTR_VRC_CTA_INIT_COUNT
	.align		4
        /*0024*/ 	.byte	0x02, 0x4a
	.zero		1
	.zero		1


	//----- nvinfo : EIATTR_EXIT_INSTR_OFFSETS
	.align		4
        /*0028*/ 	.byte	0x04, 0x1c
        /*002a*/ 	.short	(.L_742 - .L_741)


	//   ....[0]....
.L_741:
        /*002c*/ 	.word	0x00000010


	//----- nvinfo : EIATTR_MAX_THREADS
	.align		4
.L_742:
        /*0030*/ 	.byte	0x04, 0x05
        /*0032*/ 	.short	(.L_744 - .L_743)
.L_743:
        /*0034*/ 	.word	0x00000200
        /*0038*/ 	.word	0x00000001
        /*003c*/ 	.word	0x00000001


	//----- nvinfo : EIATTR_CBANK_PARAM_SIZE
	.align		4
.L_744:
        /*0040*/ 	.byte	0x03, 0x19
        /*0042*/ 	.short	0x0a80


	//----- nvinfo : EIATTR_PARAM_CBANK
	.align		4
        /*0044*/ 	.byte	0x04, 0x0a
        /*0046*/ 	.short	(.L_746 - .L_745)
	.align		4
.L_745:
        /*0048*/ 	.word	index@(.nv.constant0._ZN7cutlass13device_kernelIN5flash11enable_sm90INS1_16FlashAttnFwdSm90INS1_25CollectiveMainloopFwdSm90ILi2EN4cute5tupleIJNS5_1CILi1EEES8_S8_EEENS6_IJNS7_ILi192EEENS7_ILi128EEENS7_ILi64EEEEEELi64ENS_10bfloat16_tEfNS_4arch4Sm90ELb0ELb0ELb0ELb1ELb1ELb1ELb0ELb1ELb1ELb1ELb0ELb0EEENS1_21CollectiveEpilogueFwdINS6_IJSA_SC_SB_EEES9_SE_SG_Li384ELb1ELb1ELb0ELb0EEENS1_36VarlenDynamicPersistentTileSchedulerILi192ELi128ELi384ELi128ELb0ELb1ELb1ELb0ELb1ELb1EEEEEEEEEvNT_6ParamsE)
        /*004c*/ 	.short	0x0380
        /*004e*/ 	.short	0x0a80


	//----- nvinfo : EIATTR_SW_WAR
	.align		4
.L_746:
        /*0050*/ 	.byte	0x04, 0x36
        /*0052*/ 	.short	(.L_748 - .L_747)
.L_747:
        /*0054*/ 	.word	0x00000008
.L_748:


//--------------------- .nv.info._ZN7cutlass13device_kernelIN5flash11enable_sm90INS1_16FlashAttnFwdSm90INS1_25CollectiveMainloopFwdSm90ILi2EN4cute5tupleIJNS5_1CILi1EEES8_S8_EEENS6_IJNS7_ILi192EEENS7_ILi128EEENS7_ILi64EEEEEELi64ENS_10bfloat16_tEfNS_4arch4Sm90ELb0ELb1ELb0ELb0ELb1ELb0ELb0ELb1ELb1ELb1ELb0ELb0EEENS1_21CollectiveEpilogueFwdINS6_IJSA_SC_SB_EEES9_SE_SG_Li384ELb0ELb1ELb0ELb0EEENS1_30DynamicPersistentTileSchedulerILi384ELi128ELb0ELb1ELb1EEEEEEEEEvNT_6ParamsE --------------------------
	.section	.nv.info._ZN7cutlass13device_kernelIN5flash11enable_sm90INS1_16FlashAttnFwdSm90INS1_25CollectiveMainloopFwdSm90ILi2EN4cute5tupleIJNS5_1CILi1EEES8_S8_EEENS6_IJNS7_ILi192EEENS7_ILi128EEENS7_ILi64EEEEEELi64ENS_10bfloat16_tEfNS_4arch4Sm90ELb0ELb1ELb0ELb0ELb1ELb0ELb0ELb1ELb1ELb1ELb0ELb0EEENS1_21CollectiveEpilogueFwdINS6_IJSA_SC_SB_EEES9_SE_SG_Li384ELb0ELb1ELb0ELb0EEENS1_30DynamicPersistentTileSchedulerILi384ELi128ELb0ELb1ELb1EEEEEEEEEvNT_6ParamsE,"",@"SHT_CUDA_INFO"
	.sectionflags	@""
	.align	4


	//----- nvinfo : EIATTR_CUDA_API_VERSION
	.align		4
        /*0000*/ 	.byte	0x04, 0x37
        /*0002*/ 	.short	(.L_750 - .L_749)
.L_749:
        /*0004*/ 	.word	0x00000082


	//----- nvinfo : EIATTR_KPARAM_INFO
	.align		4
.L_750:
        /*0008*/ 	.byte	0x04, 0x17
        /*000a*/ 	.short	(.L_752 - .L_751)
.L_751:
        /*000c*/ 	.word	0x00000000
        /*0010*/ 	.short	0x0000
        /*0012*/ 	.short	0x0000
        /*0014*/ 	.byte	0x00, 0xf0, 0x01, 0x2a


	//----- nvinfo : EIATTR_SPARSE_MMA_MASK
	.align		4
.L_752:
        /*0018*/ 	.byte	0x03, 0x50
        /*001a*/ 	.short	0x0000


	//----- nvinfo : EIATTR_MAXREG_COUNT
	.align		4
        /*001c*/ 	.byte	0x03, 0x1b
        /*001e*/ 	.short	0x0080


	//----- nvinfo : EIATTR_MERCURY_ISA_VERSION
	.align		4
        /*0020*/ 	.byte	0x03, 0x5f
        /*0022*/ 	.short	0x0101


	//----- nvinfo : EIATTR_VRC_CTA_INIT_COUNT
	.align		4
        /*0024*/ 	.byte	0x02, 0x4a
	.zero		1
	.zero		1


	//----- nvinfo : EIATTR_EXIT_INSTR_OFFSETS
	.align		4
        /*0028*/ 	.byte	0x04, 0x1c
        /*002a*/ 	.short	(.L_754 - .L_753)


	//   ....[0]....
.L_753:
        /*002c*/ 	.word	0x00000010


	//----- nvinfo : EIATTR_MAX_THREADS
	.align		4
.L_754:
        /*0030*/ 	.byte	0x04, 0x05
        /*0032*/ 	.short	(.L_756 - .L_755)
.L_755:
        /*0034*/ 	.word	0x00000200
        /*0038*/ 	.word	0x00000001
        /*003c*/ 	.word	0x00000001


	//----- nvinfo : EIATTR_CBANK_PARAM_SIZE
	.align		4
.L_756:
        /*0040*/ 	.byte	0x03, 0x19
        /*0042*/ 	.short	0x0a80


	//----- nvinfo : EIATTR_PARAM_CBANK
	.align		4
        /*0044*/ 	.byte	0x04, 0x0a
        /*0046*/ 	.short	(.L_758 - .L_757)
	.align		4
.L_757:
        /*0048*/ 	.word	index@(.nv.constant0._ZN7cutlass13device_kernelIN5flash11enable_sm90INS1_16FlashAttnFwdSm90INS1_25CollectiveMainloopFwdSm90ILi2EN4cute5tupleIJNS5_1CILi1EEES8_S8_EEENS6_IJNS7_ILi192EEENS7_ILi128EEENS7_ILi64EEEEEELi64ENS_10bfloat16_tEfNS_4arch4Sm90ELb0ELb1ELb0ELb0ELb1ELb0ELb0ELb1ELb1ELb1ELb0ELb0EEENS1_21CollectiveEpilogueFwdINS6_IJSA_SC_SB_EEES9_SE_SG_Li384ELb0ELb1ELb0ELb0EEENS1_30DynamicPersistentTileSchedulerILi384ELi128ELb0ELb1ELb1EEEEEEEEEvNT_6ParamsE)
        /*004c*/ 	.short	0x0380
        /*004e*/ 	.short	0x0a80


	//----- nvinfo : EIATTR_SW_WAR
	.align		4
.L_758:
        /*0050*/ 	.byte	0x04, 0x36
        /*0052*/ 	.short	(.L_760 - .L_759)
.L_759:
        /*0054*/ 	.word	0x00000008
.L_760:


//--------------------- .nv.info._ZN7cutlass13device_kernelIN5flash11enable_sm90INS1_16FlashAttnFwdSm90INS1_25CollectiveMainloopFwdSm90ILi2EN4cute5tupleIJNS5_1CILi1EEES8_S8_EEENS6_IJNS7_ILi192EEENS7_ILi128EEENS7_ILi64EEEEEELi64ENS_10bfloat16_tEfNS_4arch4Sm90ELb0ELb1ELb0ELb1ELb1ELb0ELb0ELb1ELb1ELb1ELb0ELb0EEENS1_21CollectiveEpilogueFwdINS6_IJSA_SC_SB_EEES9_SE_SG_Li384ELb1ELb1ELb0ELb0EEENS1_36VarlenDynamicPersistentTileSchedulerILi192ELi128ELi384ELi128ELb0ELb1ELb1ELb1ELb0ELb1EEEEEEEEEvNT_6ParamsE --------------------------
	.section	.nv.info._ZN7cutlass13device_kernelIN5flash11enable_sm90INS1_16FlashAttnFwdSm90INS1_25CollectiveMainloopFwdSm90ILi2EN4cute5tupleIJNS5_1CILi1EEES8_S8_EEENS6_IJNS7_ILi192EEENS7_ILi128EEENS7_ILi64EEEEEELi64ENS_10bfloat16_tEfNS_4arch4Sm90ELb0ELb1ELb0ELb1ELb1ELb0ELb0ELb1ELb1ELb1ELb0ELb0EEENS1_21CollectiveEpilogueFwdINS6_IJSA_SC_SB_EEES9_SE_SG_Li384ELb1ELb1ELb0ELb0EEENS1_36VarlenDynamicPersistentTileSchedulerILi192ELi128ELi384ELi128ELb0ELb1ELb1ELb1ELb0ELb1EEEEEEEEEvNT_6ParamsE,"",@"SHT_CUDA_INFO"
	.sectionflags	@""
	.align	4


	//----- nvinfo : EIATTR_CUDA_API_VERSION
	.align		4
        /*0000*/ 	.byte	0x04, 0x37
        /*0002*/ 	.short	(.L_762 - .L_761)
.L_761:
        /*0004*/ 	.word	0x00000082


	//----- nvinfo : EIATTR_KPARAM_INFO
	.align		4
.L_762:
        /*0008*/ 	.byte	0x04, 0x17
        /*000a*/ 	.short	(.L_764 - .L_763)
.L_763:
        /*000c*/ 	.word	0x00000000
        /*0010*/ 	.short	0x0000
        /*0012*/ 	.short	0x0000
        /*0014*/ 	.byte	0x00, 0xf0, 0x01, 0x2a


	//----- nvinfo : EIATTR_SPARSE_MMA_MASK
	.align		4
.L_764:
        /*0018*/ 	.byte	0x03, 0x50
        /*001a*/ 	.short	0x0000


	//----- nvinfo : EIATTR_MAXREG_COUNT
	.align		4
        /*001c*/ 	.byte	0x03, 0x1b
        /*001e*/ 	.short	0x0080


	//----- nvinfo : EIATTR_MERCURY_ISA_VERSION
	.align		4
        /*0020*/ 	.byte	0x03, 0x5f
        /*0022*/ 	.short	0x0101


	//----- nvinfo : EIATTR_VRC_CTA_INIT_COUNT
	.align		4
        /*0024*/ 	.byte	0x02, 0x4a
	.zero		1
	.zero		1


	//----- nvinfo : EIATTR_EXIT_INSTR_OFFSETS
	.align		4
        /*0028*/ 	.byte	0x04, 0x1c
        /*002a*/ 	.short	(.L_766 - .L_765)


	//   ....[0]....
.L_765:
        /*002c*/ 	.word	0x00000010


	//----- nvinfo : EIATTR_MAX_THREADS
	.align		4
.L_766:
        /*0030*/ 	.byte	0x04, 0x05
        /*0032*/ 	.short	(.L_768 - .L_767)
.L_767:
        /*0034*/ 	.word	0x00000200
        /*0038*/ 	.word	0x00000001
        /*003c*/ 	.word	0x00000001


	//----- nvinfo : EIATTR_CBANK_PARAM_SIZE
	.align		4
.L_768:
        /*0040*/ 	.byte	0x03, 0x19
        /*0042*/ 	.short	0x0a80


	//----- nvinfo : EIATTR_PARAM_CBANK
	.align		4
        /*0044*/ 	.byte	0x04, 0x0a
        /*0046*/ 	.short	(.L_770 - .L_769)
	.align		4
.L_769:
        /*0048*/ 	.word	index@(.nv.constant0._ZN7cutlass13device_kernelIN5flash11enable_sm90INS1_16FlashAttnFwdSm90INS1_25CollectiveMainloopFwdSm90ILi2EN4cute5tupleIJNS5_1CILi1EEES8_S8_EEENS6_IJNS7_ILi192EEENS7_ILi128EEENS7_ILi64EEEEEELi64ENS_10bfloat16_tEfNS_4arch4Sm90ELb0ELb1ELb0ELb1ELb1ELb0ELb0ELb1ELb1ELb1ELb0ELb0EEENS1_21CollectiveEpilogueFwdINS6_IJSA_SC_SB_EEES9_SE_SG_Li384ELb1ELb1ELb0ELb0EEENS1_36VarlenDynamicPersistentTileSchedulerILi192ELi128ELi384ELi128ELb0ELb1ELb1ELb1ELb0ELb1EEEEEEEEEvNT_6ParamsE)
        /*004c*/ 	.short	0x0380
        /*004e*/ 	.short	0x0a80


	//----- nvinfo : EIATTR_SW_WAR
	.align		4
.L_770:
        /*0050*/ 	.byte	0x04, 0x36
        /*0052*/ 	.short	(.L_772 - .L_771)
.L_771:
        /*0054*/ 	.word	0x00000008
.L_772:


//--------------------- .nv.info._ZN7cutlass13device_kernelIN5flash11enable_sm90INS1_16FlashAttnFwdSm90INS1_25CollectiveMainloopFwdSm90ILi2EN4cute5tupleIJNS5_1CILi1EEES8_S8_EEENS6_IJNS7_ILi192EEENS7_ILi128EEENS7_ILi64EEEEEELi64ENS_10bfloat16_tEfNS_4arch4Sm90ELb0ELb1ELb0ELb1ELb1ELb1ELb0ELb1ELb1ELb1ELb0ELb0EEENS1_21CollectiveEpilogueFwdINS6_IJSA_SC_SB_EEES9_SE_SG_Li384ELb1ELb1ELb0ELb0EEENS1_36VarlenDynamicPersistentTileSchedulerILi192ELi128ELi384ELi128ELb0ELb1ELb1ELb1ELb0ELb1EEEEEEEEEvNT_6ParamsE --------------------------
	.section	.nv.info._ZN7cutlass13device_kernelIN5flash11enable_sm90INS1_16FlashAttnFwdSm90INS1_25CollectiveMainloopFwdSm90ILi2EN4cute5tupleIJNS5_1CILi1EEES8_S8_EEENS6_IJNS7_ILi192EEENS7_ILi128EEENS7_ILi64EEEEEELi64ENS_10bfloat16_tEfNS_4arch4Sm90ELb0ELb1ELb0ELb1ELb1ELb1ELb0ELb1ELb1ELb1ELb0ELb0EEENS1_21CollectiveEpilogueFwdINS6_IJSA_SC_SB_EEES9_SE_SG_Li384ELb1ELb1ELb0ELb0EEENS1_36VarlenDynamicPersistentTileSchedulerILi192ELi128ELi384ELi128ELb0ELb1ELb1ELb1ELb0ELb1EEEEEEEEEvNT_6ParamsE,"",@"SHT_CUDA_INFO"
	.sectionflags	@""
	.align	4


	//----- nvinfo : EIATTR_CUDA_API_VERSION
	.align		4
        /*0000*/ 	.byte	0x04, 0x37
        /*0002*/ 	.short	(.L_774 - .L_773)
.L_773:
        /*0004*/ 	.word	0x00000082


	//----- nvinfo : EIATTR_KPARAM_INFO
	.align		4
.L_774:
        /*0008*/ 	.byte	0x04, 0x17
        /*000a*/ 	.short	(.L_776 - .L_775)
.L_775:
        /*000c*/ 	.word	0x00000000
        /*0010*/ 	.short	0x0000
        /*0012*/ 	.short	0x0000
        /*0014*/ 	.byte	0x00, 0xf0, 0x01, 0x2a


	//----- nvinfo : EIATTR_SPARSE_MMA_MASK
	.align		4
.L_776:
        /*0018*/ 	.byte	0x03, 0x50
        /*001a*/ 	.short	0x0000


	//----- nvinfo : EIATTR_MAXREG_COUNT
	.align		4
        /*001c*/ 	.byte	0x03, 0x1b
        /*001e*/ 	.short	0x0080


	//----- nvinfo : EIATTR_MERCURY_ISA_VERSION
	.align		4
        /*0020*/ 	.byte	0x03, 0x5f
        /*0022*/ 	.short	0x0101


	//----- nvinfo : EIATTR_VRC_CTA_INIT_COUNT
	.align		4
        /*0024*/ 	.byte	0x02, 0x4a
	.zero		1
	.zero		1


	//----- nvinfo : EIATTR_EXIT_INSTR_OFFSETS
	.align		4
        /*0028*/ 	.byte	0x04, 0x1c
        /*002a*/ 	.short	(.L_778 - .L_777)


	//   ....[0]....
.L_777:
        /*002c*/ 	.word	0x00000010


	//----- nvinfo : EIATTR_MAX_THREADS
	.align		4
.L_778:
        /*0030*/ 	.byte	0x04, 0x05
        /*0032*/ 	.short	(.L_780 - .L_779)
.L_779:
        /*0034*/ 	.word	0x00000200
        /*0038*/ 	.word	0x00000001
        /*003c*/ 	.word	0x00000001


	//----- nvinfo : EIATTR_CBANK_PARAM_SIZE
	.align		4
.L_780:
        /*0040*/ 	.byte	0x03, 0x19
        /*0042*/ 	.short	0x0a80


	//----- nvinfo : EIATTR_PARAM_CBANK
	.align		4
        /*0044*/ 	.byte	0x04, 0x0a
        /*0046*/ 	.short	(.L_782 - .L_781)
	.align		4
.L_781:
        /*0048*/ 	.word	index@(.nv.constant0._ZN7cutlass13device_kernelIN5flash11enable_sm90INS1_16FlashAttnFwdSm90INS1_25CollectiveMainloopFwdSm90ILi2EN4cute5tupleIJNS5_1CILi1EEES8_S8_EEENS6_IJNS7_ILi192EEENS7_ILi128EEENS7_ILi64EEEEEELi64ENS_10bfloat16_tEfNS_4arch4Sm90ELb0ELb1ELb0ELb1ELb1ELb1ELb0ELb1ELb1ELb1ELb0ELb0EEENS1_21CollectiveEpilogueFwdINS6_IJSA_SC_SB_EEES9_SE_SG_Li384ELb1ELb1ELb0ELb0EEENS1_36VarlenDynamicPersistentTileSchedulerILi192ELi128ELi384ELi128ELb0ELb1ELb1ELb1ELb0ELb1EEEEEEEEEvNT_6ParamsE)
        /*004c*/ 	.short	0x0380
        /*004e*/ 	.short	0x0a80


	//----- nvinfo : EIATTR_SW_WAR
	.align		4
.L_782:
        /*0050*/ 	.byte	0x04, 0x36
        /*0052*/ 	.short	(.L_784 - .L_783)
.L_783:
        /*0054*/ 	.word	0x00000008
.L_784:


//--------------------- .nv.info._ZN7cutlass13device_kernelIN5flash11enable_sm90INS1_16FlashAttnFwdSm90INS1_25CollectiveMainloopFwdSm90ILi2EN4cute5tupleIJNS5_1CILi1EEES8_S8_EEENS6_IJNS7_ILi192EEENS7_ILi128EEENS7_ILi64EEEEEELi64ENS_10bfloat16_tEfNS_4arch4Sm90ELb1ELb0ELb0ELb0ELb1ELb0ELb0ELb1ELb1ELb1ELb0ELb0EEENS1_21CollectiveEpilogueFwdINS6_IJSA_SC_SB_EEES9_SE_SG_Li384ELb0ELb1ELb0ELb0EEENS1_30DynamicPersistentTileSchedulerILi384ELi128ELb0ELb1ELb1EEEEEEEEEvNT_6ParamsE --------------------------
	.section	.nv.info._ZN7cutlass13device_kernelIN5flash11enable_sm90INS1_16FlashAttnFwdSm90INS1_25CollectiveMainloopFwdSm90ILi2EN4cute5tupleIJNS5_1CILi1EEES8_S8_EEENS6_IJNS7_ILi192EEENS7_ILi128EEENS7_ILi64EEEEEELi64ENS_10bfloat16_tEfNS_4arch4Sm90ELb1ELb0ELb0ELb0ELb1ELb0ELb0ELb1ELb1ELb1ELb0ELb0EEENS1_21CollectiveEpilogueFwdINS6_IJSA_SC_SB_EEES9_SE_SG_Li384ELb0ELb1ELb0ELb0EEENS1_30DynamicPersistentTileSchedulerILi384ELi128ELb0ELb1ELb1EEEEEEEEEvNT_6ParamsE,"",@"SHT_CUDA_INFO"
	.sectionflags	@""
	.align	4


	//----- nvinfo : EIATTR_CUDA_API_VERSION
	.align		4
        /*0000*/ 	.byte	0x04, 0x37
        /*0002*/ 	.short	(.L_786 - .L_785)
.L_785:
        /*0004*/ 	.word	0x00000082


	//----- nvinfo : EIATTR_KPARAM_INFO
	.align		4
.L_786:
        /*0008*/ 	.byte	0x04, 0x17
        /*000a*/ 	.short	(.L_788 - .L_787)
.L_787:
        /*000c*/ 	.word	0x00000000
        /*0010*/ 	.short	0x0000
        /*0012*/ 	.short	0x0000
        /*0014*/ 	.byte	0x00, 0xf0, 0x01, 0x2a


	//----- nvinfo : EIATTR_SPARSE_MMA_MASK
	.align		4
.L_788:
        /*0018*/ 	.byte	0x03, 0x50
        /*001a*/ 	.short	0x0000


	//----- nvinfo : EIATTR_MAXREG_COUNT
	.align		4
        /*001c*/ 	.byte	0x03, 0x1b
        /*001e*/ 	.short	0x0080


	//----- nvinfo : EIATTR_MERCURY_ISA_VERSION
	.align		4
        /*0020*/ 	.byte	0x03, 0x5f
        /*0022*/ 	.short	0x0101


	//----- nvinfo : EIATTR_VRC_CTA_INIT_COUNT
	.align		4
        /*0024*/ 	.byte	0x02, 0x4a
	.zero		1
	.zero		1


	//----- nvinfo : EIATTR_EXIT_INSTR_OFFSETS
	.align		4
        /*0028*/ 	.byte	0x04, 0x1c
        /*002a*/ 	.short	(.L_790 - .L_789)


	//   ....[0]....
.L_789:
        /*002c*/ 	.word	0x00000010


	//----- nvinfo : EIATTR_MAX_THREADS
	.align		4
.L_790:
        /*0030*/ 	.byte	0x04, 0x05
        /*0032*/ 	.short	(.L_792 - .L_791)
.L_791:
        /*0034*/ 	.word	0x00000200
        /*0038*/ 	.word	0x00000001
        /*003c*/ 	.word	0x00000001


	//----- nvinfo : EIATTR_CBANK_PARAM_SIZE
	.align		4
.L_792:
        /*0040*/ 	.byte	0x03, 0x19
        /*0042*/ 	.short	0x0a80


	//----- nvinfo : EIATTR_PARAM_CBANK
	.align		4
        /*0044*/ 	.byte	0x04, 0x0a
        /*0046*/ 	.short	(.L_794 - .L_793)
	.align		4
.L_793:
        /*0048*/ 	.word	index@(.nv.constant0._ZN7cutlass13device_kernelIN5flash11enable_sm90INS1_16FlashAttnFwdSm90INS1_25CollectiveMainloopFwdSm90ILi2EN4cute5tupleIJNS5_1CILi1EEES8_S8_EEENS6_IJNS7_ILi192EEENS7_ILi128EEENS7_ILi64EEEEEELi64ENS_10bfloat16_tEfNS_4arch4Sm90ELb1ELb0ELb0ELb0ELb1ELb0ELb0ELb1ELb1ELb1ELb0ELb0EEENS1_21CollectiveEpilogueFwdINS6_IJSA_SC_SB_EEES9_SE_SG_Li384ELb0ELb1ELb0ELb0EEENS1_30DynamicPersistentTileSchedulerILi384ELi128ELb0ELb1ELb1EEEEEEEEEvNT_6ParamsE)
        /*004c*/ 	.short	0x0380
        /*004e*/ 	.short	0x0a80


	//----- nvinfo : EIATTR_SW_WAR
	.align		4
.L_794:
        /*0050*/ 	.byte	0x04, 0x36
        /*0052*/ 	.short	(.L_796 - .L_795)
.L_795:
        /*0054*/ 	.word	0x00000008
.L_796:


//--------------------- .nv.info._ZN7cutlass13device_kernelIN5flash11enable_sm90INS1_16FlashAttnFwdSm90INS1_25CollectiveMainloopFwdSm90ILi2EN4cute5tupleIJNS5_1CILi1EEES8_S8_EEENS6_IJNS7_ILi192EEENS7_ILi128EEENS7_ILi64EEEEEELi64ENS_10bfloat16_tEfNS_4arch4Sm90ELb1ELb0ELb0ELb1ELb1ELb0ELb0ELb1ELb1ELb1ELb0ELb0EEENS1_21CollectiveEpilogueFwdINS6_IJSA_SC_SB_EEES9_SE_SG_Li384ELb1ELb1ELb0ELb0EEENS1_36VarlenDynamicPersistentTileSchedulerILi192ELi128ELi384ELi128ELb0ELb1ELb1ELb1ELb1ELb1EEEEEEEEEvNT_6ParamsE --------------------------
	.section	.nv.info._ZN7cutlass13device_kernelIN5flash11enable_sm90INS1_16FlashAttnFwdSm90INS1_25CollectiveMainloopFwdSm90ILi2EN4cute5tupleIJNS5_1CILi1EEES8_S8_EEENS6_IJNS7_ILi192EEENS7_ILi128EEENS7_ILi64EEEEEELi64ENS_10bfloat16_tEfNS_4arch4Sm90ELb1ELb0ELb0ELb1ELb1ELb0ELb0ELb1ELb1ELb1ELb0ELb0EEENS1_21CollectiveEpilogueFwdINS6_IJSA_SC_SB_EEES9_SE_SG_Li384ELb1ELb1ELb0ELb0EEENS1_36VarlenDynamicPersistentTileSchedulerILi192ELi128ELi384ELi128ELb0ELb1ELb1ELb1ELb1ELb1EEEEEEEEEvNT_6ParamsE,"",@"SHT_CUDA_INFO"
	.sectionflags	@""
	.align	4


	//----- nvinfo : EIATTR_CUDA_API_VERSION
	.align		4
        /*0000*/ 	.byte	0x04, 0x37
        /*0002*/ 	.short	(.L_798 - .L_797)
.L_797:
        /*0004*/ 	.word	0x00000082


	//----- nvinfo : EIATTR_KPARAM_INFO
	.align		4
.L_798:
        /*0008*/ 	.byte	0x04, 0x17
        /*000a*/ 	.short	(.L_800 - .L_799)
.L_799:
        /*000c*/ 	.word	0x00000000
        /*0010*/ 	.short	0x0000
        /*0012*/ 	.short	0x0000
        /*0014*/ 	.byte	0x00, 0xf0, 0x01, 0x2a


	//----- nvinfo : EIATTR_SPARSE_MMA_MASK
	.align		4
.L_800:
        /*0018*/ 	.byte	0x03, 0x50
        /*001a*/ 	.short	0x0000


	//----- nvinfo : EIATTR_MAXREG_COUNT
	.align		4
        /*001c*/ 	.byte	0x03, 0x1b
        /*001e*/ 	.short	0x0080


	//----- nvinfo : EIATTR_MERCURY_ISA_VERSION
	.align		4
        /*0020*/ 	.byte	0x03, 0x5f
        /*0022*/ 	.short	0x0101


	//----- nvinfo : EIATTR_VRC_CTA_INIT_COUNT
	.align		4
        /*0024*/ 	.byte	0x02, 0x4a
	.zero		1
	.zero		1


	//----- nvinfo : EIATTR_EXIT_INSTR_OFFSETS
	.align		4
        /*0028*/ 	.byte	0x04, 0x1c
        /*002a*/ 	.short	(.L_802 - .L_801)


	//   ....[0]....
.L_801:
        /*002c*/ 	.word	0x00000010


	//----- nvinfo : EIATTR_MAX_THREADS
	.align		4
.L_802:
        /*0030*/ 	.byte	0x04, 0x05
        /*0032*/ 	.short	(.L_804 - .L_803)
.L_803:
        /*0034*/ 	.word	0x00000200
        /*0038*/ 	.word	0x00000001
        /*003c*/ 	.word	0x00000001


	//----- nvinfo : EIATTR_CBANK_PARAM_SIZE
	.align		4
.L_804:
        /*0040*/ 	.byte	0x03, 0x19
        /*0042*/ 	.short	0x0a80


	//----- nvinfo : EIATTR_PARAM_CBANK
	.align		4
        /*0044*/ 	.byte	0x04, 0x0a
        /*0046*/ 	.short	(.L_806 - .L_805)
	.align		4
.L_805:
        /*0048*/ 	.word	index@(.nv.constant0._ZN7cutlass13device_kernelIN5flash11enable_sm90INS1_16FlashAttnFwdSm90INS1_25CollectiveMainloopFwdSm90ILi2EN4cute5tupleIJNS5_1CILi1EEES8_S8_EEENS6_IJNS7_ILi192EEENS7_ILi128EEENS7_ILi64EEEEEELi64ENS_10bfloat16_tEfNS_4arch4Sm90ELb1ELb0ELb0ELb1ELb1ELb0ELb0ELb1ELb1ELb1ELb0ELb0EEENS1_21CollectiveEpilogueFwdINS6_IJSA_SC_SB_EEES9_SE_SG_Li384ELb1ELb1ELb0ELb0EEENS1_36VarlenDynamicPersistentTileSchedulerILi192ELi128ELi384ELi128ELb0ELb1ELb1ELb1ELb1ELb1EEEEEEEEEvNT_6ParamsE)
        /*004c*/ 	.short	0x0380
        /*004e*/ 	.short	0x0a80


	//----- nvinfo : EIATTR_SW_WAR
	.align		4
.L_806:
        /*0050*/ 	.byte	0x04, 0x36
        /*0052*/ 	.short	(.L_808 - .L_807)
.L_807:
        /*0054*/ 	.word	0x00000008
.L_808:


//--------------------- .nv.info._ZN7cutlass13device_kernelIN5flash11enable_sm90INS1_16FlashAttnFwdSm90INS1_25CollectiveMainloopFwdSm90ILi2EN4cute5tupleIJNS5_1CILi1EEES8_S8_EEENS6_IJNS7_ILi192EEENS7_ILi128EEENS7_ILi64EEEEEELi64ENS_10bfloat16_tEfNS_4arch4Sm90ELb1ELb0ELb0ELb1ELb1ELb1ELb0ELb1ELb1ELb1ELb0ELb0EEENS1_21CollectiveEpilogueFwdINS6_IJSA_SC_SB_EEES9_SE_SG_Li384ELb1ELb1ELb0ELb0EEENS1_36VarlenDynamicPersistentTileSchedulerILi192ELi128ELi384ELi128ELb0ELb1ELb1ELb1ELb1ELb1EEEEEEEEEvNT_6ParamsE --------------------------
	.section	.nv.info._ZN7cutlass13device_kernelIN5flash11enable_sm90INS1_16FlashAttnFwdSm90INS1_25CollectiveMainloopFwdSm90ILi2EN4cute5tupleIJNS5_1CILi1EEES8_S8_EEENS6_IJNS7_ILi192EEENS7_ILi128EEENS7_ILi64EEEEEELi64ENS_10bfloat16_tEfNS_4arch4Sm90ELb1ELb0ELb0ELb1ELb1ELb1ELb0ELb1ELb1ELb1ELb0ELb0EEENS1_21CollectiveEpilogueFwdINS6_IJSA_SC_SB_EEES9_SE_SG_Li384ELb1ELb1ELb0ELb0EEENS1_36VarlenDynamicPersistentTileSchedulerILi192ELi128ELi384ELi128ELb0ELb1ELb1ELb1ELb1ELb1EEEEEEEEEvNT_6ParamsE,"",@"SHT_CUDA_INFO"
	.sectionflags	@""
	.align	4


	//----- nvinfo : EIATTR_CUDA_API_VERSION
	.align		4
        /*0000*/ 	.byte	0x04, 0x37
        /*0002*/ 	.short	(.L_810 - .L_809)
.L_809:
        /*0004*/ 	.word	0x00000082


	//----- nvinfo : EIATTR_KPARAM_INFO
	.align		4
.L_810:
        /*0008*/ 	.byte	0x04, 0x17
        /*000a*/ 	.short	(.L_812 - .L_811)
.L_811:
        /*000c*/ 	.word	0x00000000
        /*0010*/ 	.short	0x0000
        /*0012*/ 	.short	0x0000
        /*0014*/ 	.byte	0x00, 0xf0, 0x01, 0x2a


	//----- nvinfo : EIATTR_SPARSE_MMA_MASK
	.align		4
.L_812:
        /*0018*/ 	.byte	0x03, 0x50
        /*001a*/ 	.short	0x0000


	//----- nvinfo : EIATTR_MAXREG_COUNT
	.align		4
        /*001c*/ 	.byte	0x03, 0x1b
        /*001e*/ 	.short	0x0080


	//----- nvinfo : EIATTR_MERCURY_ISA_VERSION
	.align		4
        /*0020*/ 	.byte	0x03, 0x5f
        /*0022*/ 	.short	0x0101


	//----- nvinfo : EIATTR_VRC_CTA_INIT_COUNT
	.align		4
        /*0024*/ 	.byte	0x02, 0x4a
	.zero		1
	.zero		1


	//----- nvinfo : EIATTR_EXIT_INSTR_OFFSETS
	.align		4
        /*0028*/ 	.byte	0x04, 0x1c
        /*002a*/ 	.short	(.L_814 - .L_813)


	//   ....[0]....
.L_813:
        /*002c*/ 	.word	0x00000010


	//----- nvinfo : EIATTR_MAX_THREADS
	.align		4
.L_814:
        /*0030*/ 	.byte	0x04, 0x05
        /*0032*/ 	.short	(.L_816 - .L_815)
.L_815:
        /*0034*/ 	.word	0x00000200
        /*0038*/ 	.word	0x00000001
        /*003c*/ 	.word	0x00000001


	//----- nvinfo : EIATTR_CBANK_PARAM_SIZE
	.align		4
.L_816:
        /*0040*/ 	.byte	0x03, 0x19
        /*0042*/ 	.short	0x0a80


	//----- nvinfo : EIATTR_PARAM_CBANK
	.align		4
        /*0044*/ 	.byte	0x04, 0x0a
        /*0046*/ 	.short	(.L_818 - .L_817)
	.align		4
.L_817:
        /*0048*/ 	.word	index@(.nv.constant0._ZN7cutlass13device_kernelIN5flash11enable_sm90INS1_16FlashAttnFwdSm90INS1_25CollectiveMainloopFwdSm90ILi2EN4cute5tupleIJNS5_1CILi1EEES8_S8_EEENS6_IJNS7_ILi192EEENS7_ILi128EEENS7_ILi64EEEEEELi64ENS_10bfloat16_tEfNS_4arch4Sm90ELb1ELb0ELb0ELb1ELb1ELb1ELb0ELb1ELb1ELb1ELb0ELb0EEENS1_21CollectiveEpilogueFwdINS6_IJSA_SC_SB_EEES9_SE_SG_Li384ELb1ELb1ELb0ELb0EEENS1_36VarlenDynamicPersistentTileSchedulerILi192ELi128ELi384ELi128ELb0ELb1ELb1ELb1ELb1ELb1EEEEEEEEEvNT_6ParamsE)
        /*004c*/ 	.short	0x0380
        /*004e*/ 	.short	0x0a80


	//----- nvinfo : EIATTR_SW_WAR
	.align		4
.L_818:
        /*0050*/ 	.byte	0x04, 0x36
        /*0052*/ 	.short	(.L_820 - .L_819)
.L_819:
        /*0054*/ 	.word	0x00000008
.L_820:


//--------------------- .nv.callgraph             --------------------------
	.section	.nv.callgraph,"",@"SHT_CUDA_CALLGRAPH"
	.align	4
	.sectionentsize	8
	.align		4
        /*0000*/ 	.word	0x00000000
	.align		4
        /*0004*/ 	.word	0xffffffff
	.align		4
        /*0008*/ 	.word	0x00000000
	.align		4
        /*000c*/ 	.word	0xfffffffe
	.align		4
        /*0010*/ 	.word	0x00000000
	.align		4
        /*0014*/ 	.word	0xfffffffd
	.align		4
        /*0018*/ 	.word	0x00000000
	.align		4
        /*001c*/ 	.word	0xfffffffc


//--------------------- .nv.constant4             --------------------------
	.section	.nv.constant4,"a",@progbits
	.align	8
	.align		8
.nv.constant4:
        /*0000*/ 	.dword	_ZN72_INTERNAL_1a4724fc_36_flash_fwd_hdimall_bf16_paged_sm90_cu_e763cb1e_33924cuda3std3__45__cpo5beginE
	.align		8
        /*0008*/ 	.dword	_ZN72_INTERNAL_1a4724fc_36_flash_fwd_hdimall_bf16_paged_sm90_cu_e763cb1e_33924cuda3std3__45__cpo3endE
	.align		8
        /*0010*/ 	.dword	_ZN72_INTERNAL_1a4724fc_36_flash_fwd_hdimall_bf16_paged_sm90_cu_e763cb1e_33924cuda3std3__45__cpo6cbeginE
	.align		8
        /*0018*/ 	.dword	_ZN72_INTERNAL_1a4724fc_36_flash_fwd_hdimall_bf16_paged_sm90_cu_e763cb1e_33924cuda3std3__45__cpo4cendE
	.align		8
        /*0020*/ 	.dword	_ZN72_INTERNAL_1a4724fc_36_flash_fwd_hdimall_bf16_paged_sm90_cu_e763cb1e_33924cuda3std3__474_GLOBAL__N__1a4724fc_36_flash_fwd_hdimall_bf16_paged_sm90_cu_e763cb1e_33926ignoreE
	.align		8
        /*0028*/ 	.dword	_ZN72_INTERNAL_1a4724fc_36_flash_fwd_hdimall_bf16_paged_sm90_cu_e763cb1e_33924cuda3std3__419piecewise_constructE
	.align		8
        /*0030*/ 	.dword	_ZN72_INTERNAL_1a4724fc_36_flash_fwd_hdimall_bf16_paged_sm90_cu_e763cb1e_33924cuda3std3__48in_placeE
	.align		8
        /*0038*/ 	.dword	_ZN72_INTERNAL_1a4724fc_36_flash_fwd_hdimall_bf16_paged_sm90_cu_e763cb1e_33924cuda3std6ranges3__45__cpo4swapE
	.align		8
        /*0040*/ 	.dword	_ZN72_INTERNAL_1a4724fc_36_flash_fwd_hdimall_bf16_paged_sm90_cu_e763cb1e_33924cuda3std6ranges3__45__cpo9iter_moveE
	.align		8
        /*0048*/ 	.dword	_ZN72_INTERNAL_1a4724fc_36_flash_fwd_hdimall_bf16_paged_sm90_cu_e763cb1e_33924cute7productE
	.align		8
        /*0050*/ 	.dword	_ZN72_INTERNAL_1a4724fc_36_flash_fwd_hdimall_bf16_paged_sm90_cu_e763cb1e_33924cute1_E


//--------------------- .text._ZN7cutlass13device_kernelIN5flash11enable_sm90INS1_16FlashAttnFwdSm90INS1_25CollectiveMainloopFwdSm90ILi2EN4cute5tupleIJNS5_1CILi1EEES8_S8_EEENS6_IJNS7_ILi128EEENS7_ILi80EEENS7_ILi256EEEEEELi256ENS_10bfloat16_tEfNS_4arch4Sm90ELb0ELb0ELb0ELb0ELb1ELb0ELb0ELb1ELb1ELb1ELb0ELb0EEENS1_21CollectiveEpilogueFwdINS6_IJSA_SC_SB_EEES9_SE_SG_Li256ELb0ELb1ELb0ELb0EEENS1_29StaticPersistentTileSchedulerILb0EEEEEEEEEvNT_6ParamsE --------------------------
	.section	.text._ZN7cutlass13device_kernelIN5flash11enable_sm90INS1_16FlashAttnFwdSm90INS1_25CollectiveMainloopFwdSm90ILi2EN4cute5tupleIJNS5_1CILi1EEES8_S8_EEENS6_IJNS7_ILi128EEENS7_ILi80EEENS7_ILi256EEEEEELi256ENS_10bfloat16_tEfNS_4arch4Sm90ELb0ELb0ELb0ELb0ELb1ELb0ELb0ELb1ELb1ELb1ELb0ELb0EEENS1_21CollectiveEpilogueFwdINS6_IJSA_SC_SB_EEES9_SE_SG_Li256ELb0ELb1ELb0ELb0EEENS1_29StaticPersistentTileSchedulerILb0EEEEEEEEEvNT_6ParamsE,"ax",@progbits
	.align	128
.text._ZN7cutlass13device_kernelIN5flash11enable_sm90INS1_16FlashAttnFwdSm90INS1_25CollectiveMainloopFwdSm90ILi2EN4cute5tupleIJNS5_1CILi1EEES8_S8_EEENS6_IJNS7_ILi128EEENS7_ILi80EEENS7_ILi256EEEEEELi256ENS_10bfloat16_tEfNS_4arch4Sm90ELb0ELb0ELb0ELb0ELb1ELb0ELb0ELb1ELb1ELb1ELb0ELb0EEENS1_21CollectiveEpilogueFwdINS6_IJSA_SC_SB_EEES9_SE_SG_Li256ELb0ELb1ELb0ELb0EEENS1_29StaticPersistentTileSchedulerILb0EEEEEEEEEvNT_6ParamsE:
        .type           _ZN7cutlass13device_kernelIN5flash11enable_sm90INS1_16FlashAttnFwdSm90INS1_25CollectiveMainloopFwdSm90ILi2EN4cute5tupleIJNS5_1CILi1EEES8_S8_EEENS6_IJNS7_ILi128EEENS7_ILi80EEENS7_ILi256EEEEEELi256ENS_10bfloat16_tEfNS_4arch4Sm90ELb0ELb0ELb0ELb0ELb1ELb0ELb0ELb1ELb1ELb1ELb0ELb0EEENS1_21CollectiveEpilogueFwdINS6_IJSA_SC_SB_EEES9_SE_SG_Li256ELb0ELb1ELb0ELb0EEENS1_29StaticPersistentTileSchedulerILb0EEEEEEEEEvNT_6ParamsE,@function
        .size           _ZN7cutlass13device_kernelIN5flash11enable_sm90INS1_16FlashAttnFwdSm90INS1_25CollectiveMainloopFwdSm90ILi2EN4cute5tupleIJNS5_1CILi1EEES8_S8_EEENS6_IJNS7_ILi128EEENS7_ILi80EEENS7_ILi256EEEEEELi256ENS_10bfloat16_tEfNS_4arch4Sm90ELb0ELb0ELb0ELb0ELb1ELb0ELb0ELb1ELb1ELb1ELb0ELb0EEENS1_21CollectiveEpilogueFwdINS6_IJSA_SC_SB_EEES9_SE_SG_Li256ELb0ELb1ELb0ELb0EEENS1_29StaticPersistentTileSchedulerILb0EEEEEEEEEvNT_6ParamsE,(.L_x_45 - _ZN7cutlass13device_kernelIN5flash11enable_sm90INS1_16FlashAttnFwdSm90INS1_25CollectiveMainloopFwdSm90ILi2EN4cute5tupleIJNS5_1CILi1EEES8_S8_EEENS6_IJNS7_ILi128EEENS7_ILi80EEENS7_ILi256EEEEEELi256ENS_10bfloat16_tEfNS_4arch4Sm90ELb0ELb0ELb0ELb0ELb1ELb0ELb0ELb1ELb1ELb1ELb0ELb0EEENS1_21CollectiveEpilogueFwdINS6_IJSA_SC_SB_EEES9_SE_SG_Li256ELb0ELb1ELb0ELb0EEENS1_29StaticPersistentTileSchedulerILb0EEEEEEEEEvNT_6ParamsE)
        .other          _ZN7cutlass13device_kernelIN5flash11enable_sm90INS1_16FlashAttnFwdSm90INS1_25CollectiveMainloopFwdSm90ILi2EN4cute5tupleIJNS5_1CILi1EEES8_S8_EEENS6_IJNS7_ILi128EEENS7_ILi80EEENS7_ILi256EEEEEELi256ENS_10bfloat16_tEfNS_4arch4Sm90ELb0ELb0ELb0ELb0ELb1ELb0ELb0ELb1ELb1ELb1ELb0ELb0EEENS1_21CollectiveEpilogueFwdINS6_IJSA_SC_SB_EEES9_SE_SG_Li256ELb0ELb1ELb0ELb0EEENS1_29StaticPersistentTileSchedulerILb0EEEEEEEEEvNT_6ParamsE,@"STO_CUDA_ENTRY STV_DEFAULT"
_ZN7cutlass13device_kernelIN5flash11enable_sm90INS1_16FlashAttnFwdSm90INS1_25CollectiveMainloopFwdSm90ILi2EN4cute5tupleIJNS5_1CILi1EEES8_S8_EEENS6_IJNS7_ILi128EEENS7_ILi80EEENS7_ILi256EEEEEELi256ENS_10bfloat16_tEfNS_4arch4Sm90ELb0ELb0ELb0ELb0ELb1ELb0ELb0ELb1ELb1ELb1ELb0ELb0EEENS1_21CollectiveEpilogueFwdINS6_IJSA_SC_SB_EEES9_SE_SG_Li256ELb0ELb1ELb0ELb0EEENS1_29StaticPersistentTileSchedulerILb0EEEEEEEEEvNT_6ParamsE:
[----:B------:R-:W-:Y:S01]  /*0000*/  LDC R1, c[0x0][0x37c] ;  /* 0x0000df00ff017b82 */ /* 0x000fe20000000800 */
[----:B------:R-:W-:Y:S05]  /*0010*/  EXIT ;  /* 0x000000000000794d */ /* 0x000fea0003800000 */
.L_x_0:
[----:B------:R-:W-:-:S00]  /*0020*/  BRA `(.L_x_0) ;  /* 0xfffffffc00fc7947 */ /* 0x000fc0000383ffff */
[----:B------:R-:W-:-:S00]  /*0030*/  NOP ;  /* 0x0000000000007918 */ /* 0x000fc00000000000 */
        /* <DEDUP_REMOVED lines=12> */
.L_x_45:


//--------------------- .text._ZN7cutlass13device_kernelIN5flash11enable_sm90INS1_16FlashAttnFwdSm90INS1_25CollectiveMainloopFwdSm90ILi2EN4cute5tupleIJNS5_1CILi1EEES8_S8_EEENS6_IJNS7_ILi128EEENS7_ILi80EEENS7_ILi256EEEEEELi256ENS_10bfloat16_tEfNS_4arch4Sm90ELb0ELb0ELb0ELb1ELb1ELb0ELb0ELb1ELb1ELb1ELb0ELb0EEENS1_21CollectiveEpilogueFwdINS6_IJSA_SC_SB_EEES9_SE_SG_Li256ELb1ELb1ELb0ELb0EEENS1_36VarlenDynamicPersistentTileSchedulerILi128ELi80ELi256ELi128ELb0ELb1ELb1ELb0ELb1ELb1EEEEEEEEEvNT_6ParamsE --------------------------
	.section	.text._ZN7cutlass13device_kernelIN5flash11enable_sm90INS1_16FlashAttnFwdSm90INS1_25CollectiveMainloopFwdSm90ILi2EN4cute5tupleIJNS5_1CILi1EEES8_S8_EEENS6_IJNS7_ILi128EEENS7_ILi80EEENS7_ILi256EEEEEELi256ENS_10bfloat16_tEfNS_4arch4Sm90ELb0ELb0ELb0ELb1ELb1ELb0ELb0ELb1ELb1ELb1ELb0ELb0EEENS1_21CollectiveEpilogueFwdINS6_IJSA_SC_SB_EEES9_SE_SG_Li256ELb1ELb1ELb0ELb0EEENS1_36VarlenDynamicPersistentTileSchedulerILi128ELi80ELi256ELi128ELb0ELb1ELb1ELb0ELb1ELb1EEEEEEEEEvNT_6ParamsE,"ax",@progbits
	.align	128
.text._ZN7cutlass13device_kernelIN5flash11enable_sm90INS1_16FlashAttnFwdSm90INS1_25CollectiveMainloopFwdSm90ILi2EN4cute5tupleIJNS5_1CILi1EEES8_S8_EEENS6_IJNS7_ILi128EEENS7_ILi80EEENS7_ILi256EEEEEELi256ENS_10bfloat16_tEfNS_4arch4Sm90ELb0ELb0ELb0ELb1ELb1ELb0ELb0ELb1ELb1ELb1ELb0ELb0EEENS1_21CollectiveEpilogueFwdINS6_IJSA_SC_SB_EEES9_SE_SG_Li256ELb1ELb1ELb0ELb0EEENS1_36VarlenDynamicPersistentTileSchedulerILi128ELi80ELi256ELi128ELb0ELb1ELb1ELb0ELb1ELb1EEEEEEEEEvNT_6ParamsE:
        .type           _ZN7cutlass13device_kernelIN5flash11enable_sm90INS1_16FlashAttnFwdSm90INS1_25CollectiveMainloopFwdSm90ILi2EN4cute5tupleIJNS5_1CILi1EEES8_S8_EEENS6_IJNS7_ILi128EEENS7_ILi80EEENS7_ILi256EEEEEELi256ENS_10bfloat16_tEfNS_4arch4Sm90ELb0ELb0ELb0ELb1ELb1ELb0ELb0ELb1ELb1ELb1ELb0ELb0EEENS1_21CollectiveEpilogueFwdINS6_IJSA_SC_SB_EEES9_SE_SG_Li256ELb1ELb1ELb0ELb0EEENS1_36VarlenDynamicPersistentTileSchedulerILi128ELi80ELi256ELi128ELb0ELb1ELb1ELb0ELb1ELb1EEEEEEEEEvNT_6ParamsE,@function
        .size           _ZN7cutlass13device_kernelIN5flash11enable_sm90INS1_16FlashAttnFwdSm90INS1_25CollectiveMainloopFwdSm90ILi2EN4cute5tupleIJNS5_1CILi1EEES8_S8_EEENS6_IJNS7_ILi128EEENS7_ILi80EEENS7_ILi256EEEEEELi256ENS_10bfloat16_tEfNS_4arch4Sm90ELb0ELb0ELb0ELb1ELb1ELb0ELb0ELb1ELb1ELb1ELb0ELb0EEENS1_21CollectiveEpilogueFwdINS6_IJSA_SC_SB_EEES9_SE_SG_Li256ELb1ELb1ELb0ELb0EEENS1_36VarlenDynamicPersistentTileSchedulerILi128ELi80ELi256ELi128ELb0ELb1ELb1ELb0ELb1ELb1EEEEEEEEEvNT_6ParamsE,(.L_x_46 - _ZN7cutlass13device_kernelIN5flash11enable_sm90INS1_16FlashAttnFwdSm90INS1_25CollectiveMainloopFwdSm90ILi2EN4cute5tupleIJNS5_1CILi1EEES8_S8_EEENS6_IJNS7_ILi128EEENS7_ILi80EEENS7_ILi256EEEEEELi256ENS_10bfloat16_tEfNS_4arch4Sm90ELb0ELb0ELb0ELb1ELb1ELb0ELb0ELb1ELb1ELb1ELb0ELb0EEENS1_21CollectiveEpilogueFwdINS6_IJSA_SC_SB_EEES9_SE_SG_Li256ELb1ELb1ELb0ELb0EEENS1_36VarlenDynamicPersistentTileSchedulerILi128ELi80ELi256ELi128ELb0ELb1ELb1ELb0ELb1ELb1EEEEEEEEEvNT_6ParamsE)
        .other          _ZN7cutlass13device_kernelIN5flash11enable_sm90INS1_16FlashAttnFwdSm90INS1_25CollectiveMainloopFwdSm90ILi2EN4cute5tupleIJNS5_1CILi1EEES8_S8_EEENS6_IJNS7_ILi128EEENS7_ILi80EEENS7_ILi256EEEEEELi256ENS_10bfloat16_tEfNS_4arch4Sm90ELb0ELb0ELb0ELb1ELb1ELb0ELb0ELb1ELb1ELb1ELb0ELb0EEENS1_21CollectiveEpilogueFwdINS6_IJSA_SC_SB_EEES9_SE_SG_Li256ELb1ELb1ELb0ELb0EEENS1_36VarlenDynamicPersistentTileSchedulerILi128ELi80ELi256ELi128ELb0ELb1ELb1ELb0ELb1ELb1EEEEEEEEEvNT_6ParamsE,@"STO_CUDA_ENTRY STV_DEFAULT"
_ZN7cutlass13device_kernelIN5flash11enable_sm90INS1_16FlashAttnFwdSm90INS1_25CollectiveMainloopFwdSm90ILi2EN4cute5tupleIJNS5_1CILi1EEES8_S8_EEENS6_IJNS7_ILi128EEENS7_ILi80EEENS7_ILi256EEEEEELi256ENS_10bfloat16_tEfNS_4arch4Sm90ELb0ELb0ELb0ELb1ELb1ELb0ELb0ELb1ELb1ELb1ELb0ELb0EEENS1_21CollectiveEpilogueFwdINS6_IJSA_SC_SB_EEES9_SE_SG_Li256ELb1ELb1ELb0ELb0EEENS1_36VarlenDynamicPersistentTileSchedulerILi128ELi80ELi256ELi128ELb0ELb1ELb1ELb0ELb1ELb1EEEEEEEEEvNT_6ParamsE:
[----:B------:R-:W-:Y:S01]  /*0000*/  LDC R1, c[0x0][0x37c] ;  /* 0x0000df00ff017b82 */ /* 0x000fe20000000800 */
[----:B------:R-:W-:Y:S05]  /*0010*/  EXIT ;  /* 0x000000000000794d */ /* 0x000fea0003800000 */
.L_x_1:
        /* <DEDUP_REMOVED lines=14> */
.L_x_46:


//--------------------- .text._ZN7cutlass13device_kernelIN5flash11enable_sm90INS1_16FlashAttnFwdSm90INS1_25CollectiveMainloopFwdSm90ILi2EN4cute5tupleIJNS5_1CILi1EEES8_S8_EEENS6_IJNS7_ILi128EEENS7_ILi80EEENS7_ILi256EEEEEELi256ENS_10bfloat16_tEfNS_4arch4Sm90ELb0ELb0ELb0ELb1ELb1ELb1ELb0ELb1ELb1ELb1ELb0ELb0EEENS1_21CollectiveEpilogueFwdINS6_IJSA_SC_SB_EEES9_SE_SG_Li256ELb1ELb1ELb0ELb0EEENS1_36VarlenDynamicPersistentTileSchedulerILi128ELi80ELi256ELi128ELb0ELb1ELb1ELb0ELb1ELb1EEEEEEEEEvNT_6ParamsE --------------------------
	.section	.text._ZN7cutlass13device_kernelIN5flash11enable_sm90INS1_16FlashAttnFwdSm90INS1_25CollectiveMainloopFwdSm90ILi2EN4cute5tupleIJNS5_1CILi1EEES8_S8_EEENS6_IJNS7_ILi128EEENS7_ILi80EEENS7_ILi256EEEEEELi256ENS_10bfloat16_tEfNS_4arch4Sm90ELb0ELb0ELb0ELb1ELb1ELb1ELb0ELb1ELb1ELb1ELb0ELb0EEENS1_21CollectiveEpilogueFwdINS6_IJSA_SC_SB_EEES9_SE_SG_Li256ELb1ELb1ELb0ELb0EEENS1_36VarlenDynamicPersistentTileSchedulerILi128ELi80ELi256ELi128ELb0ELb1ELb1ELb0ELb1ELb1EEEEEEEEEvNT_6ParamsE,"ax",@progbits
	.align	128
.text._ZN7cutlass13device_kernelIN5flash11enable_sm90INS1_16FlashAttnFwdSm90INS1_25CollectiveMainloopFwdSm90ILi2EN4cute5tupleIJNS5_1CILi1EEES8_S8_EEENS6_IJNS7_ILi128EEENS7_ILi80EEENS7_ILi256EEEEEELi256ENS_10bfloat16_tEfNS_4arch4Sm90ELb0ELb0ELb0ELb1ELb1ELb1ELb0ELb1ELb1ELb1ELb0ELb0EEENS1_21CollectiveEpilogueFwdINS6_IJSA_SC_SB_EEES9_SE_SG_Li256ELb1ELb1ELb0ELb0EEENS1_36VarlenDynamicPersistentTileSchedulerILi128ELi80ELi256ELi128ELb0ELb1ELb1ELb0ELb1ELb1EEEEEEEEEvNT_6ParamsE:
        .type           _ZN7cutlass13device_kernelIN5flash11enable_sm90INS1_16FlashAttnFwdSm90INS1_25CollectiveMainloopFwdSm90ILi2EN4cute5tupleIJNS5_1CILi1EEES8_S8_EEENS6_IJNS7_ILi128EEENS7_ILi80EEENS7_ILi256EEEEEELi256ENS_10bfloat16_tEfNS_4arch4Sm90ELb0ELb0ELb0ELb1ELb1ELb1ELb0ELb1ELb1ELb1ELb0ELb0EEENS1_21CollectiveEpilogueFwdINS6_IJSA_SC_SB_EEES9_SE_SG_Li256ELb1ELb1ELb0ELb0EEENS1_36VarlenDynamicPersistentTileSchedulerILi128ELi80ELi256ELi128ELb0ELb1ELb1ELb0ELb1ELb1EEEEEEEEEvNT_6ParamsE,@function
        .size           _ZN7cutlass13device_kernelIN5flash11enable_sm90INS1_16FlashAttnFwdSm90INS1_25CollectiveMainloopFwdSm90ILi2EN4cute5tupleIJNS5_1CILi1EEES8_S8_EEENS6_IJNS7_ILi128EEENS7_ILi80EEENS7_ILi256EEEEEELi256ENS_10bfloat16_tEfNS_4arch4Sm90ELb0ELb0ELb0ELb1ELb1ELb1ELb0ELb1ELb1ELb1ELb0ELb0EEENS1_21CollectiveEpilogueFwdINS6_IJSA_SC_SB_EEES9_SE_SG_Li256ELb1ELb1ELb0ELb0EEENS1_36VarlenDynamicPersistentTileSchedulerILi128ELi80ELi256ELi128ELb0ELb1ELb1ELb0ELb1ELb1EEEEEEEEEvNT_6ParamsE,(.L_x_47 - _ZN7cutlass13device_kernelIN5flash11enable_sm90INS1_16FlashAttnFwdSm90INS1_25CollectiveMainloopFwdSm90ILi2EN4cute5tupleIJNS5_1CILi1EEES8_S8_EEENS6_IJNS7_ILi128EEENS7_ILi80EEENS7_ILi256EEEEEELi256ENS_10bfloat16_tEfNS_4arch4Sm90ELb0ELb0ELb0ELb1ELb1ELb1ELb0ELb1ELb1ELb1ELb0ELb0EEENS1_21CollectiveEpilogueFwdINS6_IJSA_SC_SB_EEES9_SE_SG_Li256ELb1ELb1ELb0ELb0EEENS1_36VarlenDynamicPersistentTileSchedulerILi128ELi80ELi256ELi128ELb0ELb1ELb1ELb0ELb1ELb1EEEEEEEEEvNT_6ParamsE)
        .other          _ZN7cutlass13device_kernelIN5flash11enable_sm90INS1_16FlashAttnFwdSm90INS1_25CollectiveMainloopFwdSm90ILi2EN4cute5tupleIJNS5_1CILi1EEES8_S8_EEENS6_IJNS7_ILi128EEENS7_ILi80EEENS7_ILi256EEEEEELi256ENS_10bfloat16_tEfNS_4arch4Sm90ELb0ELb0ELb0ELb1ELb1ELb1ELb0ELb1ELb1ELb1ELb0ELb0EEENS1_21CollectiveEpilogueFwdINS6_IJSA_SC_SB_EEES9_SE_SG_Li256ELb1ELb1ELb0ELb0EEENS1_36VarlenDynamicPersistentTileSchedulerILi128ELi80ELi256ELi128ELb0ELb1ELb1ELb0ELb1ELb1EEEEEEEEEvNT_6ParamsE,@"STO_CUDA_ENTRY STV_DEFAULT"
_ZN7cutlass13device_kernelIN5flash11enable_sm90INS1_16FlashAttnFwdSm90INS1_25CollectiveMainloopFwdSm90ILi2EN4cute5tupleIJNS5_1CILi1EEES8_S8_EEENS6_IJNS7_ILi128EEENS7_ILi80EEENS7_ILi256EEEEEELi256ENS_10bfloat16_tEfNS_4arch4Sm90ELb0ELb0ELb0ELb1ELb1ELb1ELb0ELb1ELb1ELb1ELb0ELb0EEENS1_21CollectiveEpilogueFwdINS6_IJSA_SC_SB_EEES9_SE_SG_Li256ELb1ELb1ELb0ELb0EEENS1_36VarlenDynamicPersistentTileSchedulerILi128ELi80ELi256ELi128ELb0ELb1ELb1ELb0ELb1ELb1EEEEEEEEEvNT_6ParamsE:
[----:B------:R-:W-:Y:S01]  /*0000*/  LDC R1, c[0x0][0x37c] ;  /* 0x0000df00ff017b82 */ /* 0x000fe20000000800 */
[----:B------:R-:W-:Y:S05]  /*0010*/  EXIT ;  /* 0x000000000000794d */ /* 0x000fea0003800000 */
.L_x_2:
        /* <DEDUP_REMOVED lines=14> */
.L_x_47:


//--------------------- .text._ZN7cutlass13device_kernelIN5flash11enable_sm90INS1_16FlashAttnFwdSm90INS1_25CollectiveMainloopFwdSm90ILi2EN4cute5tupleIJNS5_1CILi1EEES8_S8_EEENS6_IJNS7_ILi128EEENS7_ILi64EEENS7_ILi256EEEEEELi256ENS_10bfloat16_tEfNS_4arch4Sm90ELb0ELb1ELb0ELb0ELb1ELb0ELb0ELb1ELb1ELb1ELb0ELb0EEENS1_21CollectiveEpilogueFwdINS6_IJSA_SC_SB_EEES9_SE_SG_Li256ELb0ELb1ELb0ELb0EEENS1_30DynamicPersistentTileSchedulerILi256ELi128ELb0ELb1ELb1EEEEEEEEEvNT_6ParamsE --------------------------
	.section	.text._ZN7cutlass13device_kernelIN5flash11enable_sm90INS1_16FlashAttnFwdSm90INS1_25CollectiveMainloopFwdSm90ILi2EN4cute5tupleIJNS5_1CILi1EEES8_S8_EEENS6_IJNS7_ILi128EEENS7_ILi64EEENS7_ILi256EEEEEELi256ENS_10bfloat16_tEfNS_4arch4Sm90ELb0ELb1ELb0ELb0ELb1ELb0ELb0ELb1ELb1ELb1ELb0ELb0EEENS1_21CollectiveEpilogueFwdINS6_IJSA_SC_SB_EEES9_SE_SG_Li256ELb0ELb1ELb0ELb0EEENS1_30DynamicPersistentTileSchedulerILi256ELi128ELb0ELb1ELb1EEEEEEEEEvNT_6ParamsE,"ax",@progbits
	.align	128
.text._ZN7cutlass13device_kernelIN5flash11enable_sm90INS1_16FlashAttnFwdSm90INS1_25CollectiveMainloopFwdSm90ILi2EN4cute5tupleIJNS5_1CILi1EEES8_S8_EEENS6_IJNS7_ILi128EEENS7_ILi64EEENS7_ILi256EEEEEELi256ENS_10bfloat16_tEfNS_4arch4Sm90ELb0ELb1ELb0ELb0ELb1ELb0ELb0ELb1ELb1ELb1ELb0ELb0EEENS1_21CollectiveEpilogueFwdINS6_IJSA_SC_SB_EEES9_SE_SG_Li256ELb0ELb1ELb0ELb0EEENS1_30DynamicPersistentTileSchedulerILi256ELi128ELb0ELb1ELb1EEEEEEEEEvNT_6ParamsE:
        .type           _ZN7cutlass13device_kernelIN5flash11enable_sm90INS1_16FlashAttnFwdSm90INS1_25CollectiveMainloopFwdSm90ILi2EN4cute5tupleIJNS5_1CILi1EEES8_S8_EEENS6_IJNS7_ILi128EEENS7_ILi64EEENS7_ILi256EEEEEELi256ENS_10bfloat16_tEfNS_4arch4Sm90ELb0ELb1ELb0ELb0ELb1ELb0ELb0ELb1ELb1ELb1ELb0ELb0EEENS1_21CollectiveEpilogueFwdINS6_IJSA_SC_SB_EEES9_SE_SG_Li256ELb0ELb1ELb0ELb0EEENS1_30DynamicPersistentTileSchedulerILi256ELi128ELb0ELb1ELb1EEEEEEEEEvNT_6ParamsE,@function
        .size           _ZN7cutlass13device_kernelIN5flash11enable_sm90INS1_16FlashAttnFwdSm90INS1_25CollectiveMainloopFwdSm90ILi2EN4cute5tupleIJNS5_1CILi1EEES8_S8_EEENS6_IJNS7_ILi128EEENS7_ILi64EEENS7_ILi256EEEEEELi256ENS_10bfloat16_tEfNS_4arch4Sm90ELb0ELb1ELb0ELb0ELb1ELb0ELb0ELb1ELb1ELb1ELb0ELb0EEENS1_21CollectiveEpilogueFwdINS6_IJSA_SC_SB_EEES9_SE_SG_Li256ELb0ELb1ELb0ELb0EEENS1_30DynamicPersistentTileSchedulerILi256ELi128ELb0ELb1ELb1EEEEEEEEEvNT_6ParamsE,(.L_x_48 - _ZN7cutlass13device_kernelIN5flash11enable_sm90INS1_16FlashAttnFwdSm90INS1_25CollectiveMainloopFwdSm90ILi2EN4cute5tupleIJNS5_1CILi1EEES8_S8_EEENS6_IJNS7_ILi128EEENS7_ILi64EEENS7_ILi256EEEEEELi256ENS_10bfloat16_tEfNS_4arch4Sm90ELb0ELb1ELb0ELb0ELb1ELb0ELb0ELb1ELb1ELb1ELb0ELb0EEENS1_21CollectiveEpilogueFwdINS6_IJSA_SC_SB_EEES9_SE_SG_Li256ELb0ELb1ELb0ELb0EEENS1_30DynamicPersistentTileSchedulerILi256ELi128ELb0ELb1ELb1EEEEEEEEEvNT_6ParamsE)
        .other          _ZN7cutlass13device_kernelIN5flash11enable_sm90INS1_16FlashAttnFwdSm90INS1_25CollectiveMainloopFwdSm90ILi2EN4cute5tupleIJNS5_1CILi1EEES8_S8_EEENS6_IJNS7_ILi128EEENS7_ILi64EEENS7_ILi256EEEEEELi256ENS_10bfloat16_tEfNS_4arch4Sm90ELb0ELb1ELb0ELb0ELb1ELb0ELb0ELb1ELb1ELb1ELb0ELb0EEENS1_21CollectiveEpilogueFwdINS6_IJSA_SC_SB_EEES9_SE_SG_Li256ELb0ELb1ELb0ELb0EEENS1_30DynamicPersistentTileSchedulerILi256ELi128ELb0ELb1ELb1EEEEEEEEEvNT_6ParamsE,@"STO_CUDA_ENTRY STV_DEFAULT"
_ZN7cutlass13device_kernelIN5flash11enable_sm90INS1_16FlashAttnFwdSm90INS1_25CollectiveMainloopFwdSm90ILi2EN4cute5tupleIJNS5_1CILi1EEES8_S8_EEENS6_IJNS7_ILi128EEENS7_ILi64EEENS7_ILi256EEEEEELi256ENS_10bfloat16_tEfNS_4arch4Sm90ELb0ELb1ELb0ELb0ELb1ELb0ELb0ELb1ELb1ELb1ELb0ELb0EEENS1_21CollectiveEpilogueFwdINS6_IJSA_SC_SB_EEES9_SE_SG_Li256ELb0ELb1ELb0ELb0EEENS1_30DynamicPersistentTileSchedulerILi256ELi128ELb0ELb1ELb1EEEEEEEEEvNT_6ParamsE:
[----:B------:R-:W-:Y:S01]  /*0000*/  LDC R1, c[0x0][0x37c] ;  /* 0x0000df00ff017b82 */ /* 0x000fe20000000800 */
[----:B------:R-:W-:Y:S05]  /*0010*/  EXIT ;  /* 0x000000000000794d */ /* 0x000fea0003800000 */
.L_x_3:
        /* <DEDUP_REMOVED lines=14> */
.L_x_48:


//--------------------- .text._ZN7cutlass13device_kernelIN5flash11enable_sm90INS1_16FlashAttnFwdSm90INS1_25CollectiveMainloopFwdSm90ILi2EN4cute5tupleIJNS5_1CILi1EEES8_S8_EEENS6_IJNS7_ILi128EEENS7_ILi64EEENS7_ILi256EEEEEELi256ENS_10bfloat16_tEfNS_4arch4Sm90ELb0ELb1ELb0ELb1ELb1ELb0ELb0ELb1ELb1ELb1ELb0ELb0EEENS1_21CollectiveEpilogueFwdINS6_IJSA_SC_SB_EEES9_SE_SG_Li256ELb1ELb1ELb0ELb0EEENS1_36VarlenDynamicPersistentTileSchedulerILi128ELi64ELi256ELi128ELb0ELb1ELb1ELb1ELb0ELb1EEEEEEEEEvNT_6ParamsE --------------------------
	.section	.text._ZN7cutlass13device_kernelIN5flash11enable_sm90INS1_16FlashAttnFwdSm90INS1_25CollectiveMainloopFwdSm90ILi2EN4cute5tupleIJNS5_1CILi1EEES8_S8_EEENS6_IJNS7_ILi128EEENS7_ILi64EEENS7_ILi256EEEEEELi256ENS_10bfloat16_tEfNS_4arch4Sm90ELb0ELb1ELb0ELb1ELb1ELb0ELb0ELb1ELb1ELb1ELb0ELb0EEENS1_21CollectiveEpilogueFwdINS6_IJSA_SC_SB_EEES9_SE_SG_Li256ELb1ELb1ELb0ELb0EEENS1_36VarlenDynamicPersistentTileSchedulerILi128ELi64ELi256ELi128ELb0ELb1ELb1ELb1ELb0ELb1EEEEEEEEEvNT_6ParamsE,"ax",@progbits
	.align	128
.text._ZN7cutlass13device_kernelIN5flash11enable_sm90INS1_16FlashAttnFwdSm90INS1_25CollectiveMainloopFwdSm90ILi2EN4cute5tupleIJNS5_1CILi1EEES8_S8_EEENS6_IJNS7_ILi128EEENS7_ILi64EEENS7_ILi256EEEEEELi256ENS_10bfloat16_tEfNS_4arch4Sm90ELb0ELb1ELb0ELb1ELb1ELb0ELb0ELb1ELb1ELb1ELb0ELb0EEENS1_21CollectiveEpilogueFwdINS6_IJSA_SC_SB_EEES9_SE_SG_Li256ELb1ELb1ELb0ELb0EEENS1_36VarlenDynamicPersistentTileSchedulerILi128ELi64ELi256ELi128ELb0ELb1ELb1ELb1ELb0ELb1EEEEEEEEEvNT_6ParamsE:
        .type           _ZN7cutlass13device_kernelIN5flash11enable_sm90INS1_16FlashAttnFwdSm90INS1_25CollectiveMainloopFwdSm90ILi2EN4cute5tupleIJNS5_1CILi1EEES8_S8_EEENS6_IJNS7_ILi128EEENS7_ILi64EEENS7_ILi256EEEEEELi256ENS_10bfloat16_tEfNS_4arch4Sm90ELb0ELb1ELb0ELb1ELb1ELb0ELb0ELb1ELb1ELb1ELb0ELb0EEENS1_21CollectiveEpilogueFwdINS6_IJSA_SC_SB_EEES9_SE_SG_Li256ELb1ELb1ELb0ELb0EEENS1_36VarlenDynamicPersistentTileSchedulerILi128ELi64ELi256ELi128ELb0ELb1ELb1ELb1ELb0ELb1EEEEEEEEEvNT_6ParamsE,@function
        .size           _ZN7cutlass13device_kernelIN5flash11enable_sm90INS1_16FlashAttnFwdSm90INS1_25CollectiveMainloopFwdSm90ILi2EN4cute5tupleIJNS5_1CILi1EEES8_S8_EEENS6_IJNS7_ILi128EEENS7_ILi64EEENS7_ILi256EEEEEELi256ENS_10bfloat16_tEfNS_4arch4Sm90ELb0ELb1ELb0ELb1ELb1ELb0ELb0ELb1ELb1ELb1ELb0ELb0EEENS1_21CollectiveEpilogueFwdINS6_IJSA_SC_SB_EEES9_SE_SG_Li256ELb1ELb1ELb0ELb0EEENS1_36VarlenDynamicPersistentTileSchedulerILi128ELi64ELi256ELi128ELb0ELb1ELb1ELb1ELb0ELb1EEEEEEEEEvNT_6ParamsE,(.L_x_49 - _ZN7cutlass13device_kernelIN5flash11enable_sm90INS1_16FlashAttnFwdSm90INS1_25CollectiveMainloopFwdSm90ILi2EN4cute5tupleIJNS5_1CILi1EEES8_S8_EEENS6_IJNS7_ILi128EEENS7_ILi64EEENS7_ILi256EEEEEELi256ENS_10bfloat16_tEfNS_4arch4Sm90ELb0ELb1ELb0ELb1ELb1ELb0ELb0ELb1ELb1ELb1ELb0ELb0EEENS1_21CollectiveEpilogueFwdINS6_IJSA_SC_SB_EEES9_SE_SG_Li256ELb1ELb1ELb0ELb0EEENS1_36VarlenDynamicPersistentTileSchedulerILi128ELi64ELi256ELi128ELb0ELb1ELb1ELb1ELb0ELb1EEEEEEEEEvNT_6ParamsE)
        .other          _ZN7cutlass13device_kernelIN5flash11enable_sm90INS1_16FlashAttnFwdSm90INS1_25CollectiveMainloopFwdSm90ILi2EN4cute5tupleIJNS5_1CILi1EEES8_S8_EEENS6_IJNS7_ILi128EEENS7_ILi64EEENS7_ILi256EEEEEELi256ENS_10bfloat16_tEfNS_4arch4Sm90ELb0ELb1ELb0ELb1ELb1ELb0ELb0ELb1ELb1ELb1ELb0ELb0EEENS1_21CollectiveEpilogueFwdINS6_IJSA_SC_SB_EEES9_SE_SG_Li256ELb1ELb1ELb0ELb0EEENS1_36VarlenDynamicPersistentTileSchedulerILi128ELi64ELi256ELi128ELb0ELb1ELb1ELb1ELb0ELb1EEEEEEEEEvNT_6ParamsE,@"STO_CUDA_ENTRY STV_DEFAULT"
_ZN7cutlass13device_kernelIN5flash11enable_sm90INS1_16FlashAttnFwdSm90INS1_25CollectiveMainloopFwdSm90ILi2EN4cute5tupleIJNS5_1CILi1EEES8_S8_EEENS6_IJNS7_ILi128EEENS7_ILi64EEENS7_ILi256EEEEEELi256ENS_10bfloat16_tEfNS_4arch4Sm90ELb0ELb1ELb0ELb1ELb1ELb0ELb0ELb1ELb1ELb1ELb0ELb0EEENS1_21CollectiveEpilogueFwdINS6_IJSA_SC_SB_EEES9_SE_SG_Li256ELb1ELb1ELb0ELb0EEENS1_36VarlenDynamicPersistentTileSchedulerILi128ELi64ELi256ELi128ELb0ELb1ELb1ELb1ELb0ELb1EEEEEEEEEvNT_6ParamsE:
[----:B------:R-:W-:Y:S01]  /*0000*/  LDC R1, c[0x0][0x37c] ;  /* 0x0000df00ff017b82 */ /* 0x000fe20000000800 */
[----:B------:R-:W-:Y:S05]  /*0010*/  EXIT ;  /* 0x000000000000794d */ /* 0x000fea0003800000 */
.L_x_4:
        /* <DEDUP_REMOVED lines=14> */
.L_x_49:


//--------------------- .text._ZN7cutlass13device_kernelIN5flash11enable_sm90INS1_16FlashAttnFwdSm90INS1_25CollectiveMainloopFwdSm90ILi2EN4cute5tupleIJNS5_1CILi1EEES8_S8_EEENS6_IJNS7_ILi128EEENS7_ILi64EEENS7_ILi256EEEEEELi256ENS_10bfloat16_tEfNS_4arch4Sm90ELb0ELb1ELb0ELb1ELb1ELb1ELb0ELb1ELb1ELb1ELb0ELb0EEENS1_21CollectiveEpilogueFwdINS6_IJSA_SC_SB_EEES9_SE_SG_Li256ELb1ELb1ELb0ELb0EEENS1_36VarlenDynamicPersistentTileSchedulerILi128ELi64ELi256ELi128ELb0ELb1ELb1ELb1ELb0ELb1EEEEEEEEEvNT_6ParamsE --------------------------
	.section	.text._ZN7cutlass13device_kernelIN5flash11enable_sm90INS1_16FlashAttnFwdSm90INS1_25CollectiveMainloopFwdSm90ILi2EN4cute5tupleIJNS5_1CILi1EEES8_S8_EEENS6_IJNS7_ILi128EEENS7_ILi64EEENS7_ILi256EEEEEELi256ENS_10bfloat16_tEfNS_4arch4Sm90ELb0ELb1ELb0ELb1ELb1ELb1ELb0ELb1ELb1ELb1ELb0ELb0EEENS1_21CollectiveEpilogueFwdINS6_IJSA_SC_SB_EEES9_SE_SG_Li256ELb1ELb1ELb0ELb0EEENS1_36VarlenDynamicPersistentTileSchedulerILi128ELi64ELi256ELi128ELb0ELb1ELb1ELb1ELb0ELb1EEEEEEEEEvNT_6ParamsE,"ax",@progbits
	.align	128
.text._ZN7cutlass13device_kernelIN5flash11enable_sm90INS1_16FlashAttnFwdSm90INS1_25CollectiveMainloopFwdSm90ILi2EN4cute5tupleIJNS5_1CILi1EEES8_S8_EEENS6_IJNS7_ILi128EEENS7_ILi64EEENS7_ILi256EEEEEELi256ENS_10bfloat16_tEfNS_4arch4Sm90ELb0ELb1ELb0ELb1ELb1ELb1ELb0ELb1ELb1ELb1ELb0ELb0EEENS1_21CollectiveEpilogueFwdINS6_IJSA_SC_SB_EEES9_SE_SG_Li256ELb1ELb1ELb0ELb0EEENS1_36VarlenDynamicPersistentTileSchedulerILi128ELi64ELi256ELi128ELb0ELb1ELb1ELb1ELb0ELb1EEEEEEEEEvNT_6ParamsE:
        .type           _ZN7cutlass13device_kernelIN5flash11enable_sm90INS1_16FlashAttnFwdSm90INS1_25CollectiveMainloopFwdSm90ILi2EN4cute5tupleIJNS5_1CILi1EEES8_S8_EEENS6_IJNS7_ILi128EEENS7_ILi64EEENS7_ILi256EEEEEELi256ENS_10bfloat16_tEfNS_4arch4Sm90ELb0ELb1ELb0ELb1ELb1ELb1ELb0ELb1ELb1ELb1ELb0ELb0EEENS1_21CollectiveEpilogueFwdINS6_IJSA_SC_SB_EEES9_SE_SG_Li256ELb1ELb1ELb0ELb0EEENS1_36VarlenDynamicPersistentTileSchedulerILi128ELi64ELi256ELi128ELb0ELb1ELb1ELb1ELb0ELb1EEEEEEEEEvNT_6ParamsE,@function
        .size           _ZN7cutlass13device_kernelIN5flash11enable_sm90INS1_16FlashAttnFwdSm90INS1_25CollectiveMainloopFwdSm90ILi2EN4cute5tupleIJNS5_1CILi1EEES8_S8_EEENS6_IJNS7_ILi128EEENS7_ILi64EEENS7_ILi256EEEEEELi256ENS_10bfloat16_tEfNS_4arch4Sm90ELb0ELb1ELb0ELb1ELb1ELb1ELb0ELb1ELb1ELb1ELb0ELb0EEENS1_21CollectiveEpilogueFwdINS6_IJSA_SC_SB_EEES9_SE_SG_Li256ELb1ELb1ELb0ELb0EEENS1_36VarlenDynamicPersistentTileSchedulerILi128ELi64ELi256ELi128ELb0ELb1ELb1ELb1ELb0ELb1EEEEEEEEEvNT_6ParamsE,(.L_x_50 - _ZN7cutlass13device_kernelIN5flash11enable_sm90INS1_16FlashAttnFwdSm90INS1_25CollectiveMainloopFwdSm90ILi2EN4cute5tupleIJNS5_1CILi1EEES8_S8_EEENS6_IJNS7_ILi128EEENS7_ILi64EEENS7_ILi256EEEEEELi256ENS_10bfloat16_tEfNS_4arch4Sm90ELb0ELb1ELb0ELb1ELb1ELb1ELb0ELb1ELb1ELb1ELb0ELb0EEENS1_21CollectiveEpilogueFwdINS6_IJSA_SC_SB_EEES9_SE_SG_Li256ELb1ELb1ELb0ELb0EEENS1_36VarlenDynamicPersistentTileSchedulerILi128ELi64ELi256ELi128ELb0ELb1ELb1ELb1ELb0ELb1EEEEEEEEEvNT_6ParamsE)
        .other          _ZN7cutlass13device_kernelIN5flash11enable_sm90INS1_16FlashAttnFwdSm90INS1_25CollectiveMainloopFwdSm90ILi2EN4cute5tupleIJNS5_1CILi1EEES8_S8_EEENS6_IJNS7_ILi128EEENS7_ILi64EEENS7_ILi256EEEEEELi256ENS_10bfloat16_tEfNS_4arch4Sm90ELb0ELb1ELb0ELb1ELb1ELb1ELb0ELb1ELb1ELb1ELb0ELb0EEENS1_21CollectiveEpilogueFwdINS6_IJSA_SC_SB_EEES9_SE_SG_Li256ELb1ELb1ELb0ELb0EEENS1_36VarlenDynamicPersistentTileSchedulerILi128ELi64ELi256ELi128ELb0ELb1ELb1ELb1ELb0ELb1EEEEEEEEEvNT_6ParamsE,@"STO_CUDA_ENTRY STV_DEFAULT"
_ZN7cutlass13device_kernelIN5flash11enable_sm90INS1_16FlashAttnFwdSm90INS1_25CollectiveMainloopFwdSm90ILi2EN4cute5tupleIJNS5_1CILi1EEES8_S8_EEENS6_IJNS7_ILi128EEENS7_ILi64EEENS7_ILi256EEEEEELi256ENS_10bfloat16_tEfNS_4arch4Sm90ELb0ELb1ELb0ELb1ELb1ELb1ELb0ELb1ELb1ELb1ELb0ELb0EEENS1_21CollectiveEpilogueFwdINS6_IJSA_SC_SB_EEES9_SE_SG_Li256ELb1ELb1ELb0ELb0EEENS1_36VarlenDynamicPersistentTileSchedulerILi128ELi64ELi256ELi128ELb0ELb1ELb1ELb1ELb0ELb1EEEEEEEEEvNT_6ParamsE:
[----:B------:R-:W-:Y:S01]  /*0000*/  LDC R1, c[0x0][0x37c] ;  /* 0x0000df00ff017b82 */ /* 0x000fe20000000800 */
[----:B------:R-:W-:Y:S05]  /*0010*/  EXIT ;  /* 0x000000000000794d */ /* 0x000fea0003800000 */
.L_x_5:
        /* <DEDUP_REMOVED lines=14> */
.L_x_50:


//--------------------- .text._ZN7cutlass13device_kernelIN5flash11enable_sm90INS1_16FlashAttnFwdSm90INS1_25CollectiveMainloopFwdSm90ILi2EN4cute5tupleIJNS5_1CILi1EEES8_S8_EEENS6_IJNS7_ILi128EEENS7_ILi80EEENS7_ILi256EEEEEELi256ENS_10bfloat16_tEfNS_4arch4Sm90ELb1ELb0ELb0ELb0ELb1ELb0ELb0ELb1ELb1ELb1ELb0ELb0EEENS1_21CollectiveEpilogueFwdINS6_IJSA_SC_SB_EEES9_SE_SG_Li256ELb0ELb1ELb0ELb0EEENS1_30DynamicPersistentTileSchedulerILi256ELi128ELb0ELb1ELb1EEEEEEEEEvNT_6ParamsE --------------------------
	.section	.text._ZN7cutlass13device_kernelIN5flash11enable_sm90INS1_16FlashAttnFwdSm90INS1_25CollectiveMainloopFwdSm90ILi2EN4cute5tupleIJNS5_1CILi1EEES8_S8_EEENS6_IJNS7_ILi128EEENS7_ILi80EEENS7_ILi256EEEEEELi256ENS_10bfloat16_tEfNS_4arch4Sm90ELb1ELb0ELb0ELb0ELb1ELb0ELb0ELb1ELb1ELb1ELb0ELb0EEENS1_21CollectiveEpilogueFwdINS6_IJSA_SC_SB_EEES9_SE_SG_Li256ELb0ELb1ELb0ELb0EEENS1_30DynamicPersistentTileSchedulerILi256ELi128ELb0ELb1ELb1EEEEEEEEEvNT_6ParamsE,"ax",@progbits
	.align	128
.text._ZN7cutlass13device_kernelIN5flash11enable_sm90INS1_16FlashAttnFwdSm90INS1_25CollectiveMainloopFwdSm90ILi2EN4cute5tupleIJNS5_1CILi1EEES8_S8_EEENS6_IJNS7_ILi128EEENS7_ILi80EEENS7_ILi256EEEEEELi256ENS_10bfloat16_tEfNS_4arch4Sm90ELb1ELb0ELb0ELb0ELb1ELb0ELb0ELb1ELb1ELb1ELb0ELb0EEENS1_21CollectiveEpilogueFwdINS6_IJSA_SC_SB_EEES9_SE_SG_Li256ELb0ELb1ELb0ELb0EEENS1_30DynamicPersistentTileSchedulerILi256ELi128ELb0ELb1ELb1EEEEEEEEEvNT_6ParamsE:
        .type           _ZN7cutlass13device_kernelIN5flash11enable_sm90INS1_16FlashAttnFwdSm90INS1_25CollectiveMainloopFwdSm90ILi2EN4cute5tupleIJNS5_1CILi1EEES8_S8_EEENS6_IJNS7_ILi128EEENS7_ILi80EEENS7_ILi256EEEEEELi256ENS_10bfloat16_tEfNS_4arch4Sm90ELb1ELb0ELb0ELb0ELb1ELb0ELb0ELb1ELb1ELb1ELb0ELb0EEENS1_21CollectiveEpilogueFwdINS6_IJSA_SC_SB_EEES9_SE_SG_Li256ELb0ELb1ELb0ELb0EEENS1_30DynamicPersistentTileSchedulerILi256ELi128ELb0ELb1ELb1EEEEEEEEEvNT_6ParamsE,@function
        .size           _ZN7cutlass13device_kernelIN5flash11enable_sm90INS1_16FlashAttnFwdSm90INS1_25CollectiveMainloopFwdSm90ILi2EN4cute5tupleIJNS5_1CILi1EEES8_S8_EEENS6_IJNS7_ILi128EEENS7_ILi80EEENS7_ILi256EEEEEELi256ENS_10bfloat16_tEfNS_4arch4Sm90ELb1ELb0ELb0ELb0ELb1ELb0ELb0ELb1ELb1ELb1ELb0ELb0EEENS1_21CollectiveEpilogueFwdINS6_IJSA_SC_SB_EEES9_SE_SG_Li256ELb0ELb1ELb0ELb0EEENS1_30DynamicPersistentTileSchedulerILi256ELi128ELb0ELb1ELb1EEEEEEEEEvNT_6ParamsE,(.L_x_51 - _ZN7cutlass13device_kernelIN5flash11enable_sm90INS1_16FlashAttnFwdSm90INS1_25CollectiveMainloopFwdSm90ILi2EN4cute5tupleIJNS5_1CILi1EEES8_S8_EEENS6_IJNS7_ILi128EEENS7_ILi80EEENS7_ILi256EEEEEELi256ENS_10bfloat16_tEfNS_4arch4Sm90ELb1ELb0ELb0ELb0ELb1ELb0ELb0ELb1ELb1ELb1ELb0ELb0EEENS1_21CollectiveEpilogueFwdINS6_IJSA_SC_SB_EEES9_SE_SG_Li256ELb0ELb1ELb0ELb0EEENS1_30DynamicPersistentTileSchedulerILi256ELi128ELb0ELb1ELb1EEEEEEEEEvNT_6ParamsE)
        .other          _ZN7cutlass13device_kernelIN5flash11enable_sm90INS1_16FlashAttnFwdSm90INS1_25CollectiveMainloopFwdSm90ILi2EN4cute5tupleIJNS5_1CILi1EEES8_S8_EEENS6_IJNS7_ILi128EEENS7_ILi80EEENS7_ILi256EEEEEELi256ENS_10bfloat16_tEfNS_4arch4Sm90ELb1ELb0ELb0ELb0ELb1ELb0ELb0ELb1ELb1ELb1ELb0ELb0EEENS1_21CollectiveEpilogueFwdINS6_IJSA_SC_SB_EEES9_SE_SG_Li256ELb0ELb1ELb0ELb0EEENS1_30DynamicPersistentTileSchedulerILi256ELi128ELb0ELb1ELb1EEEEEEEEEvNT_6ParamsE,@"STO_CUDA_ENTRY STV_DEFAULT"
_ZN7cutlass13device_kernelIN5flash11enable_sm90INS1_16FlashAttnFwdSm90INS1_25CollectiveMainloopFwdSm90ILi2EN4cute5tupleIJNS5_1CILi1EEES8_S8_EEENS6_IJNS7_ILi128EEENS7_ILi80EEENS7_ILi256EEEEEELi256ENS_10bfloat16_tEfNS_4arch4Sm90ELb1ELb0ELb0ELb0ELb1ELb0ELb0ELb1ELb1ELb1ELb0ELb0EEENS1_21CollectiveEpilogueFwdINS6_IJSA_SC_SB_EEES9_SE_SG_Li256ELb0ELb1ELb0ELb0EEENS1_30DynamicPersistentTileSchedulerILi256ELi128ELb0ELb1ELb1EEEEEEEEEvNT_6ParamsE:
[----:B------:R-:W-:Y:S01]  /*0000*/  LDC R1, c[0x0][0x37c] ;  /* 0x0000df00ff017b82 */ /* 0x000fe20000000800 */
[----:B------:R-:W-:Y:S05]  /*0010*/  EXIT ;  /* 0x000000000000794d */ /* 0x000fea0003800000 */
.L_x_6:
        /* <DEDUP_REMOVED lines=14> */
.L_x_51:


//--------------------- .text._ZN7cutlass13device_kernelIN5flash11enable_sm90INS1_16FlashAttnFwdSm90INS1_25CollectiveMainloopFwdSm90ILi2EN4cute5tupleIJNS5_1CILi1EEES8_S8_EEENS6_IJNS7_ILi128EEENS7_ILi80EEENS7_ILi256EEEEEELi256ENS_10bfloat16_tEfNS_4arch4Sm90ELb1ELb0ELb0ELb1ELb1ELb0ELb0ELb1ELb1ELb1ELb0ELb0EEENS1_21CollectiveEpilogueFwdINS6_IJSA_SC_SB_EEES9_SE_SG_Li256ELb1ELb1ELb0ELb0EEENS1_36VarlenDynamicPersistentTileSchedulerILi128ELi80ELi256ELi128ELb0ELb1ELb1ELb1ELb1ELb1EEEEEEEEEvNT_6ParamsE --------------------------
	.section	.text._ZN7cutlass13device_kernelIN5flash11enable_sm90INS1_16FlashAttnFwdSm90INS1_25CollectiveMainloopFwdSm90ILi2EN4cute5tupleIJNS5_1CILi1EEES8_S8_EEENS6_IJNS7_ILi128EEENS7_ILi80EEENS7_ILi256EEEEEELi256ENS_10bfloat16_tEfNS_4arch4Sm90ELb1ELb0ELb0ELb1ELb1ELb0ELb0ELb1ELb1ELb1ELb0ELb0EEENS1_21CollectiveEpilogueFwdINS6_IJSA_SC_SB_EEES9_SE_SG_Li256ELb1ELb1ELb0ELb0EEENS1_36VarlenDynamicPersistentTileSchedulerILi128ELi80ELi256ELi128ELb0ELb1ELb1ELb1ELb1ELb1EEEEEEEEEvNT_6ParamsE,"ax",@progbits
	.align	128
.text._ZN7cutlass13device_kernelIN5flash11enable_sm90INS1_16FlashAttnFwdSm90INS1_25CollectiveMainloopFwdSm90ILi2EN4cute5tupleIJNS5_1CILi1EEES8_S8_EEENS6_IJNS7_ILi128EEENS7_ILi80EEENS7_ILi256EEEEEELi256ENS_10bfloat16_tEfNS_4arch4Sm90ELb1ELb0ELb0ELb1ELb1ELb0ELb0ELb1ELb1ELb1ELb0ELb0EEENS1_21CollectiveEpilogueFwdINS6_IJSA_SC_SB_EEES9_SE_SG_Li256ELb1ELb1ELb0ELb0EEENS1_36VarlenDynamicPersistentTileSchedulerILi128ELi80ELi256ELi128ELb0ELb1ELb1ELb1ELb1ELb1EEEEEEEEEvNT_6ParamsE:
        .type           _ZN7cutlass13device_kernelIN5flash11enable_sm90INS1_16FlashAttnFwdSm90INS1_25CollectiveMainloopFwdSm90ILi2EN4cute5tupleIJNS5_1CILi1EEES8_S8_EEENS6_IJNS7_ILi128EEENS7_ILi80EEENS7_ILi256EEEEEELi256ENS_10bfloat16_tEfNS_4arch4Sm90ELb1ELb0ELb0ELb1ELb1ELb0ELb0ELb1ELb1ELb1ELb0ELb0EEENS1_21CollectiveEpilogueFwdINS6_IJSA_SC_SB_EEES9_SE_SG_Li256ELb1ELb1ELb0ELb0EEENS1_36VarlenDynamicPersistentTileSchedulerILi128ELi80ELi256ELi128ELb0ELb1ELb1ELb1ELb1ELb1EEEEEEEEEvNT_6ParamsE,@function
        .size           _ZN7cutlass13device_kernelIN5flash11enable_sm90INS1_16FlashAttnFwdSm90INS1_25CollectiveMainloopFwdSm90ILi2EN4cute5tupleIJNS5_1CILi1EEES8_S8_EEENS6_IJNS7_ILi128EEENS7_ILi80EEENS7_ILi256EEEEEELi256ENS_10bfloat16_tEfNS_4arch4Sm90ELb1ELb0ELb0ELb1ELb1ELb0ELb0ELb1ELb1ELb1ELb0ELb0EEENS1_21CollectiveEpilogueFwdINS6_IJSA_SC_SB_EEES9_SE_SG_Li256ELb1ELb1ELb0ELb0EEENS1_36VarlenDynamicPersistentTileSchedulerILi128ELi80ELi256ELi128ELb0ELb1ELb1ELb1ELb1ELb1EEEEEEEEEvNT_6ParamsE,(.L_x_52 - _ZN7cutlass13device_kernelIN5flash11enable_sm90INS1_16FlashAttnFwdSm90INS1_25CollectiveMainloopFwdSm90ILi2EN4cute5tupleIJNS5_1CILi1EEES8_S8_EEENS6_IJNS7_ILi128EEENS7_ILi80EEENS7_ILi256EEEEEELi256ENS_10bfloat16_tEfNS_4arch4Sm90ELb1ELb0ELb0ELb1ELb1ELb0ELb0ELb1ELb1ELb1ELb0ELb0EEENS1_21CollectiveEpilogueFwdINS6_IJSA_SC_SB_EEES9_SE_SG_Li256ELb1ELb1ELb0ELb0EEENS1_36VarlenDynamicPersistentTileSchedulerILi128ELi80ELi256ELi128ELb0ELb1ELb1ELb1ELb1ELb1EEEEEEEEEvNT_6ParamsE)
        .other          _ZN7cutlass13device_kernelIN5flash11enable_sm90INS1_16FlashAttnFwdSm90INS1_25CollectiveMainloopFwdSm90ILi2EN4cute5tupleIJNS5_1CILi1EEES8_S8_EEENS6_IJNS7_ILi128EEENS7_ILi80EEENS7_ILi256EEEEEELi256ENS_10bfloat16_tEfNS_4arch4Sm90ELb1ELb0ELb0ELb1ELb1ELb0ELb0ELb1ELb1ELb1ELb0ELb0EEENS1_21CollectiveEpilogueFwdINS6_IJSA_SC_SB_EEES9_SE_SG_Li256ELb1ELb1ELb0ELb0EEENS1_36VarlenDynamicPersistentTileSchedulerILi128ELi80ELi256ELi128ELb0ELb1ELb1ELb1ELb1ELb1EEEEEEEEEvNT_6ParamsE,@"STO_CUDA_ENTRY STV_DEFAULT"
_ZN7cutlass13device_kernelIN5flash11enable_sm90INS1_16FlashAttnFwdSm90INS1_25CollectiveMainloopFwdSm90ILi2EN4cute5tupleIJNS5_1CILi1EEES8_S8_EEENS6_IJNS7_ILi128EEENS7_ILi80EEENS7_ILi256EEEEEELi256ENS_10bfloat16_tEfNS_4arch4Sm90ELb1ELb0ELb0ELb1ELb1ELb0ELb0ELb1ELb1ELb1ELb0ELb0EEENS1_21CollectiveEpilogueFwdINS6_IJSA_SC_SB_EEES9_SE_SG_Li256ELb1ELb1ELb0ELb0EEENS1_36VarlenDynamicPersistentTileSchedulerILi128ELi80ELi256ELi128ELb0ELb1ELb1ELb1ELb1ELb1EEEEEEEEEvNT_6ParamsE:
[----:B------:R-:W-:Y:S01]  /*0000*/  LDC R1, c[0x0][0x37c] ;  /* 0x0000df00ff017b82 */ /* 0x000fe20000000800 */
[----:B------:R-:W-:Y:S05]  /*0010*/  EXIT ;  /* 0x000000000000794d */ /* 0x000fea0003800000 */
.L_x_7:
        /* <DEDUP_REMOVED lines=14> */
.L_x_52:


//--------------------- .text._ZN7cutlass13device_kernelIN5flash11enable_sm90INS1_16FlashAttnFwdSm90INS1_25CollectiveMainloopFwdSm90ILi2EN4cute5tupleIJNS5_1CILi1EEES8_S8_EEENS6_IJNS7_ILi128EEENS7_ILi80EEENS7_ILi256EEEEEELi256ENS_10bfloat16_tEfNS_4arch4Sm90ELb1ELb0ELb0ELb1ELb1ELb1ELb0ELb1ELb1ELb1ELb0ELb0EEENS1_21CollectiveEpilogueFwdINS6_IJSA_SC_SB_EEES9_SE_SG_Li256ELb1ELb1ELb0ELb0EEENS1_36VarlenDynamicPersistentTileSchedulerILi128ELi80ELi256ELi128ELb0ELb1ELb1ELb1ELb1ELb1EEEEEEEEEvNT_6ParamsE --------------------------
	.section	.text._ZN7cutlass13device_kernelIN5flash11enable_sm90INS1_16FlashAttnFwdSm90INS1_25CollectiveMainloopFwdSm90ILi2EN4cute5tupleIJNS5_1CILi1EEES8_S8_EEENS6_IJNS7_ILi128EEENS7_ILi80EEENS7_ILi256EEEEEELi256ENS_10bfloat16_tEfNS_4arch4Sm90ELb1ELb0ELb0ELb1ELb1ELb1ELb0ELb1ELb1ELb1ELb0ELb0EEENS1_21CollectiveEpilogueFwdINS6_IJSA_SC_SB_EEES9_SE_SG_Li256ELb1ELb1ELb0ELb0EEENS1_36VarlenDynamicPersistentTileSchedulerILi128ELi80ELi256ELi128ELb0ELb1ELb1ELb1ELb1ELb1EEEEEEEEEvNT_6ParamsE,"ax",@progbits
	.align	128
.text._ZN7cutlass13device_kernelIN5flash11enable_sm90INS1_16FlashAttnFwdSm90INS1_25CollectiveMainloopFwdSm90ILi2EN4cute5tupleIJNS5_1CILi1EEES8_S8_EEENS6_IJNS7_ILi128EEENS7_ILi80EEENS7_ILi256EEEEEELi256ENS_10bfloat16_tEfNS_4arch4Sm90ELb1ELb0ELb0ELb1ELb1ELb1ELb0ELb1ELb1ELb1ELb0ELb0EEENS1_21CollectiveEpilogueFwdINS6_IJSA_SC_SB_EEES9_SE_SG_Li256ELb1ELb1ELb0ELb0EEENS1_36VarlenDynamicPersistentTileSchedulerILi128ELi80ELi256ELi128ELb0ELb1ELb1ELb1ELb1ELb1EEEEEEEEEvNT_6ParamsE:
        .type           _ZN7cutlass13device_kernelIN5flash11enable_sm90INS1_16FlashAttnFwdSm90INS1_25CollectiveMainloopFwdSm90ILi2EN4cute5tupleIJNS5_1CILi1EEES8_S8_EEENS6_IJNS7_ILi128EEENS7_ILi80EEENS7_ILi256EEEEEELi256ENS_10bfloat16_tEfNS_4arch4Sm90ELb1ELb0ELb0ELb1ELb1ELb1ELb0ELb1ELb1ELb1ELb0ELb0EEENS1_21CollectiveEpilogueFwdINS6_IJSA_SC_SB_EEES9_SE_SG_Li256ELb1ELb1ELb0ELb0EEENS1_36VarlenDynamicPersistentTileSchedulerILi128ELi80ELi256ELi128ELb0ELb1ELb1ELb1ELb1ELb1EEEEEEEEEvNT_6ParamsE,@function
        .size           _ZN7cutlass13device_kernelIN5flash11enable_sm90INS1_16FlashAttnFwdSm90INS1_25CollectiveMainloopFwdSm90ILi2EN4cute5tupleIJNS5_1CILi1EEES8_S8_EEENS6_IJNS7_ILi128EEENS7_ILi80EEENS7_ILi256EEEEEELi256ENS_10bfloat16_tEfNS_4arch4Sm90ELb1ELb0ELb0ELb1ELb1ELb1ELb0ELb1ELb1ELb1ELb0ELb0EEENS1_21CollectiveEpilogueFwdINS6_IJSA_SC_SB_EEES9_SE_SG_Li256ELb1ELb1ELb0ELb0EEENS1_36VarlenDynamicPersistentTileSchedulerILi128ELi80ELi256ELi128ELb0ELb1ELb1ELb1ELb1ELb1EEEEEEEEEvNT_6ParamsE,(.L_x_53 - _ZN7cutlass13device_kernelIN5flash11enable_sm90INS1_16FlashAttnFwdSm90INS1_25CollectiveMainloopFwdSm90ILi2EN4cute5tupleIJNS5_1CILi1EEES8_S8_EEENS6_IJNS7_ILi128EEENS7_ILi80EEENS7_ILi256EEEEEELi256ENS_10bfloat16_tEfNS_4arch4Sm90ELb1ELb0ELb0ELb1ELb1ELb1ELb0ELb1ELb1ELb1ELb0ELb0EEENS1_21CollectiveEpilogueFwdINS6_IJSA_SC_SB_EEES9_SE_SG_Li256ELb1ELb1ELb0ELb0EEENS1_36VarlenDynamicPersistentTileSchedulerILi128ELi80ELi256ELi128ELb0ELb1ELb1ELb1ELb1ELb1EEEEEEEEEvNT_6ParamsE)
        .other          _ZN7cutlass13device_kernelIN5flash11enable_sm90INS1_16FlashAttnFwdSm90INS1_25CollectiveMainloopFwdSm90ILi2EN4cute5tupleIJNS5_1CILi1EEES8_S8_EEENS6_IJNS7_ILi128EEENS7_ILi80EEENS7_ILi256EEEEEELi256ENS_10bfloat16_tEfNS_4arch4Sm90ELb1ELb0ELb0ELb1ELb1ELb1ELb0ELb1ELb1ELb1ELb0ELb0EEENS1_21CollectiveEpilogueFwdINS6_IJSA_SC_SB_EEES9_SE_SG_Li256ELb1ELb1ELb0ELb0EEENS1_36VarlenDynamicPersistentTileSchedulerILi128ELi80ELi256ELi128ELb0ELb1ELb1ELb1ELb1ELb1EEEEEEEEEvNT_6ParamsE,@"STO_CUDA_ENTRY STV_DEFAULT"
_ZN7cutlass13device_kernelIN5flash11enable_sm90INS1_16FlashAttnFwdSm90INS1_25CollectiveMainloopFwdSm90ILi2EN4cute5tupleIJNS5_1CILi1EEES8_S8_EEENS6_IJNS7_ILi128EEENS7_ILi80EEENS7_ILi256EEEEEELi256ENS_10bfloat16_tEfNS_4arch4Sm90ELb1ELb0ELb0ELb1ELb1ELb1ELb0ELb1ELb1ELb1ELb0ELb0EEENS1_21CollectiveEpilogueFwdINS6_IJSA_SC_SB_EEES9_SE_SG_Li256ELb1ELb1ELb0ELb0EEENS1_36VarlenDynamicPersistentTileSchedulerILi128ELi80ELi256ELi128ELb0ELb1ELb1ELb1ELb1ELb1EEEEEEEEEvNT_6ParamsE:
[----:B------:R-:W-:Y:S01]  /*0000*/  LDC R1, c[0x0][0x37c] ;  /* 0x0000df00ff017b82 */ /* 0x000fe20000000800 */
[----:B------:R-:W-:Y:S05]  /*0010*/  EXIT ;  /* 0x000000000000794d */ /* 0x000fea0003800000 */
.L_x_8:
        /* <DEDUP_REMOVED lines=14> */
.L_x_53:


//--------------------- .text._ZN7cutlass13device_kernelIN5flash11enable_sm90INS1_16FlashAttnFwdSm90INS1_25CollectiveMainloopFwdSm90ILi2EN4cute5tupleIJNS5_1CILi1EEES8_S8_EEENS6_IJNS7_ILi128EEENS7_ILi96EEENS7_ILi192EEEEEELi192ENS_10bfloat16_tEfNS_4arch4Sm90ELb0ELb0ELb0ELb0ELb1ELb0ELb0ELb1ELb1ELb1ELb0ELb0EEENS1_21CollectiveEpilogueFwdINS6_IJSA_SC_SB_EEES9_SE_SG_Li256ELb0ELb1ELb0ELb0EEENS1_29StaticPersistentTileSchedulerILb0EEEEEEEEEvNT_6ParamsE --------------------------
	.section	.text._ZN7cutlass13device_kernelIN5flash11enable_sm90INS1_16FlashAttnFwdSm90INS1_25CollectiveMainloopFwdSm90ILi2EN4cute5tupleIJNS5_1CILi1EEES8_S8_EEENS6_IJNS7_ILi128EEENS7_ILi96EEENS7_ILi192EEEEEELi192ENS_10bfloat16_tEfNS_4arch4Sm90ELb0ELb0ELb0ELb0ELb1ELb0ELb0ELb1ELb1ELb1ELb0ELb0EEENS1_21CollectiveEpilogueFwdINS6_IJSA_SC_SB_EEES9_SE_SG_Li256ELb0ELb1ELb0ELb0EEENS1_29StaticPersistentTileSchedulerILb0EEEEEEEEEvNT_6ParamsE,"ax",@progbits
	.align	128
.text._ZN7cutlass13device_kernelIN5flash11enable_sm90INS1_16FlashAttnFwdSm90INS1_25CollectiveMainloopFwdSm90ILi2EN4cute5tupleIJNS5_1CILi1EEES8_S8_EEENS6_IJNS7_ILi128EEENS7_ILi96EEENS7_ILi192EEEEEELi192ENS_10bfloat16_tEfNS_4arch4Sm90ELb0ELb0ELb0ELb0ELb1ELb0ELb0ELb1ELb1ELb1ELb0ELb0EEENS1_21CollectiveEpilogueFwdINS6_IJSA_SC_SB_EEES9_SE_SG_Li256ELb0ELb1ELb0ELb0EEENS1_29StaticPersistentTileSchedulerILb0EEEEEEEEEvNT_6ParamsE:
        .type           _ZN7cutlass13device_kernelIN5flash11enable_sm90INS1_16FlashAttnFwdSm90INS1_25CollectiveMainloopFwdSm90ILi2EN4cute5tupleIJNS5_1CILi1EEES8_S8_EEENS6_IJNS7_ILi128EEENS7_ILi96EEENS7_ILi192EEEEEELi192ENS_10bfloat16_tEfNS_4arch4Sm90ELb0ELb0ELb0ELb0ELb1ELb0ELb0ELb1ELb1ELb1ELb0ELb0EEENS1_21CollectiveEpilogueFwdINS6_IJSA_SC_SB_EEES9_SE_SG_Li256ELb0ELb1ELb0ELb0EEENS1_29StaticPersistentTileSchedulerILb0EEEEEEEEEvNT_6ParamsE,@function
        .size           _ZN7cutlass13device_kernelIN5flash11enable_sm90INS1_16FlashAttnFwdSm90INS1_25CollectiveMainloopFwdSm90ILi2EN4cute5tupleIJNS5_1CILi1EEES8_S8_EEENS6_IJNS7_ILi128EEENS7_ILi96EEENS7_ILi192EEEEEELi192ENS_10bfloat16_tEfNS_4arch4Sm90ELb0ELb0ELb0ELb0ELb1ELb0ELb0ELb1ELb1ELb1ELb0ELb0EEENS1_21CollectiveEpilogueFwdINS6_IJSA_SC_SB_EEES9_SE_SG_Li256ELb0ELb1ELb0ELb0EEENS1_29StaticPersistentTileSchedulerILb0EEEEEEEEEvNT_6ParamsE,(.L_x_54 - _ZN7cutlass13device_kernelIN5flash11enable_sm90INS1_16FlashAttnFwdSm90INS1_25CollectiveMainloopFwdSm90ILi2EN4cute5tupleIJNS5_1CILi1EEES8_S8_EEENS6_IJNS7_ILi128EEENS7_ILi96EEENS7_ILi192EEEEEELi192ENS_10bfloat16_tEfNS_4arch4Sm90ELb0ELb0ELb0ELb0ELb1ELb0ELb0ELb1ELb1ELb1ELb0ELb0EEENS1_21CollectiveEpilogueFwdINS6_IJSA_SC_SB_EEES9_SE_SG_Li256ELb0ELb1ELb0ELb0EEENS1_29StaticPersistentTileSchedulerILb0EEEEEEEEEvNT_6ParamsE)
        .other          _ZN7cutlass13device_kernelIN5flash11enable_sm90INS1_16FlashAttnFwdSm90INS1_25CollectiveMainloopFwdSm90ILi2EN4cute5tupleIJNS5_1CILi1EEES8_S8_EEENS6_IJNS7_ILi128EEENS7_ILi96EEENS7_ILi192EEEEEELi192ENS_10bfloat16_tEfNS_4arch4Sm90ELb0ELb0ELb0ELb0ELb1ELb0ELb0ELb1ELb1ELb1ELb0ELb0EEENS1_21CollectiveEpilogueFwdINS6_IJSA_SC_SB_EEES9_SE_SG_Li256ELb0ELb1ELb0ELb0EEENS1_29StaticPersistentTileSchedulerILb0EEEEEEEEEvNT_6ParamsE,@"STO_CUDA_ENTRY STV_DEFAULT"
_ZN7cutlass13device_kernelIN5flash11enable_sm90INS1_16FlashAttnFwdSm90INS1_25CollectiveMainloopFwdSm90ILi2EN4cute5tupleIJNS5_1CILi1EEES8_S8_EEENS6_IJNS7_ILi128EEENS7_ILi96EEENS7_ILi192EEEEEELi192ENS_10bfloat16_tEfNS_4arch4Sm90ELb0ELb0ELb0ELb0ELb1ELb0ELb0ELb1ELb1ELb1ELb0ELb0EEENS1_21CollectiveEpilogueFwdINS6_IJSA_SC_SB_EEES9_SE_SG_Li256ELb0ELb1ELb0ELb0EEENS1_29StaticPersistentTileSchedulerILb0EEEEEEEEEvNT_6ParamsE:
[----:B------:R-:W-:Y:S01]  /*0000*/  LDC R1, c[0x0][0x37c] ;  /* 0x0000df00ff017b82 */ /* 0x000fe20000000800 */
[----:B------:R-:W-:Y:S05]  /*0010*/  EXIT ;  /* 0x000000000000794d */ /* 0x000fea0003800000 */
.L_x_9:
        /* <DEDUP_REMOVED lines=14> */
.L_x_54:


//--------------------- .text._ZN7cutlass13device_kernelIN5flash11enable_sm90INS1_16FlashAttnFwdSm90INS1_25CollectiveMainloopFwdSm90ILi2EN4cute5tupleIJNS5_1CILi1EEES8_S8_EEENS6_IJNS7_ILi128EEENS7_ILi96EEENS7_ILi192EEEEEELi192ENS_10bfloat16_tEfNS_4arch4Sm90ELb0ELb0ELb0ELb1ELb1ELb0ELb0ELb1ELb1ELb1ELb0ELb0EEENS1_21CollectiveEpilogueFwdINS6_IJSA_SC_SB_EEES9_SE_SG_Li256ELb1ELb1ELb0ELb0EEENS1_36VarlenDynamicPersistentTileSchedulerILi128ELi96ELi256ELi128ELb0ELb1ELb1ELb0ELb1ELb1EEEEEEEEEvNT_6ParamsE --------------------------
	.section	.text._ZN7cutlass13device_kernelIN5flash11enable_sm90INS1_16FlashAttnFwdSm90INS1_25CollectiveMainloopFwdSm90ILi2EN4cute5tupleIJNS5_1CILi1EEES8_S8_EEENS6_IJNS7_ILi128EEENS7_ILi96EEENS7_ILi192EEEEEELi192ENS_10bfloat16_tEfNS_4arch4Sm90ELb0ELb0ELb0ELb1ELb1ELb0ELb0ELb1ELb1ELb1ELb0ELb0EEENS1_21CollectiveEpilogueFwdINS6_IJSA_SC_SB_EEES9_SE_SG_Li256ELb1ELb1ELb0ELb0EEENS1_36VarlenDynamicPersistentTileSchedulerILi128ELi96ELi256ELi128ELb0ELb1ELb1ELb0ELb1ELb1EEEEEEEEEvNT_6ParamsE,"ax",@progbits
	.align	128
.text._ZN7cutlass13device_kernelIN5flash11enable_sm90INS1_16FlashAttnFwdSm90INS1_25CollectiveMainloopFwdSm90ILi2EN4cute5tupleIJNS5_1CILi1EEES8_S8_EEENS6_IJNS7_ILi128EEENS7_ILi96EEENS7_ILi192EEEEEELi192ENS_10bfloat16_tEfNS_4arch4Sm90ELb0ELb0ELb0ELb1ELb1ELb0ELb0ELb1ELb1ELb1ELb0ELb0EEENS1_21CollectiveEpilogueFwdINS6_IJSA_SC_SB_EEES9_SE_SG_Li256ELb1ELb1ELb0ELb0EEENS1_36VarlenDynamicPersistentTileSchedulerILi128ELi96ELi256ELi128ELb0ELb1ELb1ELb0ELb1ELb1EEEEEEEEEvNT_6ParamsE:
        .type           _ZN7cutlass13device_kernelIN5flash11enable_sm90INS1_16FlashAttnFwdSm90INS1_25CollectiveMainloopFwdSm90ILi2EN4cute5tupleIJNS5_1CILi1EEES8_S8_EEENS6_IJNS7_ILi128EEENS7_ILi96EEENS7_ILi192EEEEEELi192ENS_10bfloat16_tEfNS_4arch4Sm90ELb0ELb0ELb0ELb1ELb1ELb0ELb0ELb1ELb1ELb1ELb0ELb0EEENS1_21CollectiveEpilogueFwdINS6_IJSA_SC_SB_EEES9_SE_SG_Li256ELb1ELb1ELb0ELb0EEENS1_36VarlenDynamicPersistentTileSchedulerILi128ELi96ELi256ELi128ELb0ELb1ELb1ELb0ELb1ELb1EEEEEEEEEvNT_6ParamsE,@function
        .size           _ZN7cutlass13device_kernelIN5flash11enable_sm90INS1_16FlashAttnFwdSm90INS1_25CollectiveMainloopFwdSm90ILi2EN4cute5tupleIJNS5_1CILi1EEES8_S8_EEENS6_IJNS7_ILi128EEENS7_ILi96EEENS7_ILi192EEEEEELi192ENS_10bfloat16_tEfNS_4arch4Sm90ELb0ELb0ELb0ELb1ELb1ELb0ELb0ELb1ELb1ELb1ELb0ELb0EEENS1_21CollectiveEpilogueFwdINS6_IJSA_SC_SB_EEES9_SE_SG_Li256ELb1ELb1ELb0ELb0EEENS1_36VarlenDynamicPersistentTileSchedulerILi128ELi96ELi256ELi128ELb0ELb1ELb1ELb0ELb1ELb1EEEEEEEEEvNT_6ParamsE,(.L_x_55 - _ZN7cutlass13device_kernelIN5flash11enable_sm90INS1_16FlashAttnFwdSm90INS1_25CollectiveMainloopFwdSm90ILi2EN4cute5tupleIJNS5_1CILi1EEES8_S8_EEENS6_IJNS7_ILi128EEENS7_ILi96EEENS7_ILi192EEEEEELi192ENS_10bfloat16_tEfNS_4arch4Sm90ELb0ELb0ELb0ELb1ELb1ELb0ELb0ELb1ELb1ELb1ELb0ELb0EEENS1_21CollectiveEpilogueFwdINS6_IJSA_SC_SB_EEES9_SE_SG_Li256ELb1ELb1ELb0ELb0EEENS1_36VarlenDynamicPersistentTileSchedulerILi128ELi96ELi256ELi128ELb0ELb1ELb1ELb0ELb1ELb1EEEEEEEEEvNT_6ParamsE)
        .other          _ZN7cutlass13device_kernelIN5flash11enable_sm90INS1_16FlashAttnFwdSm90INS1_25CollectiveMainloopFwdSm90ILi2EN4cute5tupleIJNS5_1CILi1EEES8_S8_EEENS6_IJNS7_ILi128EEENS7_ILi96EEENS7_ILi192EEEEEELi192ENS_10bfloat16_tEfNS_4arch4Sm90ELb0ELb0ELb0ELb1ELb1ELb0ELb0ELb1ELb1ELb1ELb0ELb0EEENS1_21CollectiveEpilogueFwdINS6_IJSA_SC_SB_EEES9_SE_SG_Li256ELb1ELb1ELb0ELb0EEENS1_36VarlenDynamicPersistentTileSchedulerILi128ELi96ELi256ELi128ELb0ELb1ELb1ELb0ELb1ELb1EEEEEEEEEvNT_6ParamsE,@"STO_CUDA_ENTRY STV_DEFAULT"
_ZN7cutlass13device_kernelIN5flash11enable_sm90INS1_16FlashAttnFwdSm90INS1_25CollectiveMainloopFwdSm90ILi2EN4cute5tupleIJNS5_1CILi1EEES8_S8_EEENS6_IJNS7_ILi128EEENS7_ILi96EEENS7_ILi192EEEEEELi192ENS_10bfloat16_tEfNS_4arch4Sm90ELb0ELb0ELb0ELb1ELb1ELb0ELb0ELb1ELb1ELb1ELb0ELb0EEENS1_21CollectiveEpilogueFwdINS6_IJSA_SC_SB_EEES9_SE_SG_Li256ELb1ELb1ELb0ELb0EEENS1_36VarlenDynamicPersistentTileSchedulerILi128ELi96ELi256ELi128ELb0ELb1ELb1ELb0ELb1ELb1EEEEEEEEEvNT_6ParamsE:
[----:B------:R-:W-:Y:S01]  /*0000*/  LDC R1, c[0x0][0x37c] ;  /* 0x0000df00ff017b82 */ /* 0x000fe20000000800 */
[----:B------:R-:W-:Y:S05]  /*0010*/  EXIT ;  /* 0x000000000000794d */ /* 0x000fea0003800000 */
.L_x_10:
        /* <DEDUP_REMOVED lines=14> */
.L_x_55:


//--------------------- .text._ZN7cutlass13device_kernelIN5flash11enable_sm90INS1_16FlashAttnFwdSm90INS1_25CollectiveMainloopFwdSm90ILi2EN4cute5tupleIJNS5_1CILi1EEES8_S8_EEENS6_IJNS7_ILi128EEENS7_ILi96EEENS7_ILi192EEEEEELi192ENS_10bfloat16_tEfNS_4arch4Sm90ELb0ELb0ELb0ELb1ELb1ELb1ELb0ELb1ELb1ELb1ELb0ELb0EEENS1_21CollectiveEpilogueFwdINS6_IJSA_SC_SB_EEES9_SE_SG_Li256ELb1ELb1ELb0ELb0EEENS1_36VarlenDynamicPersistentTileSchedulerILi128ELi96ELi256ELi128ELb0ELb1ELb1ELb0ELb1ELb1EEEEEEEEEvNT_6ParamsE --------------------------
	.section	.text._ZN7cutlass13device_kernelIN5flash11enable_sm90INS1_16FlashAttnFwdSm90INS1_25CollectiveMainloopFwdSm90ILi2EN4cute5tupleIJNS5_1CILi1EEES8_S8_EEENS6_IJNS7_ILi128EEENS7_ILi96EEENS7_ILi192EEEEEELi192ENS_10bfloat16_tEfNS_4arch4Sm90ELb0ELb0ELb0ELb1ELb1ELb1ELb0ELb1ELb1ELb1ELb0ELb0EEENS1_21CollectiveEpilogueFwdINS6_IJSA_SC_SB_EEES9_SE_SG_Li256ELb1ELb1ELb0ELb0EEENS1_36VarlenDynamicPersistentTileSchedulerILi128ELi96ELi256ELi128ELb0ELb1ELb1ELb0ELb1ELb1EEEEEEEEEvNT_6ParamsE,"ax",@progbits
	.align	128
.text._ZN7cutlass13device_kernelIN5flash11enable_sm90INS1_16FlashAttnFwdSm90INS1_25CollectiveMainloopFwdSm90ILi2EN4cute5tupleIJNS5_1CILi1EEES8_S8_EEENS6_IJNS7_ILi128EEENS7_ILi96EEENS7_ILi192EEEEEELi192ENS_10bfloat16_tEfNS_4arch4Sm90ELb0ELb0ELb0ELb1ELb1ELb1ELb0ELb1ELb1ELb1ELb0ELb0EEENS1_21CollectiveEpilogueFwdINS6_IJSA_SC_SB_EEES9_SE_SG_Li256ELb1ELb1ELb0ELb0EEENS1_36VarlenDynamicPersistentTileSchedulerILi128ELi96ELi256ELi128ELb0ELb1ELb1ELb0ELb1ELb1EEEEEEEEEvNT_6ParamsE:
        .type           _ZN7cutlass13device_kernelIN5flash11enable_sm90INS1_16FlashAttnFwdSm90INS1_25CollectiveMainloopFwdSm90ILi2EN4cute5tupleIJNS5_1CILi1EEES8_S8_EEENS6_IJNS7_ILi128EEENS7_ILi96EEENS7_ILi192EEEEEELi192ENS_10bfloat16_tEfNS_4arch4Sm90ELb0ELb0ELb0ELb1ELb1ELb1ELb0ELb1ELb1ELb1ELb0ELb0EEENS1_21CollectiveEpilogueFwdINS6_IJSA_SC_SB_EEES9_SE_SG_Li256ELb1ELb1ELb0ELb0EEENS1_36VarlenDynamicPersistentTileSchedulerILi128ELi96ELi256ELi128ELb0ELb1ELb1ELb0ELb1ELb1EEEEEEEEEvNT_6ParamsE,@function
        .size           _ZN7cutlass13device_kernelIN5flash11enable_sm90INS1_16FlashAttnFwdSm90INS1_25CollectiveMainloopFwdSm90ILi2EN4cute5tupleIJNS5_1CILi1EEES8_S8_EEENS6_IJNS7_ILi128EEENS7_ILi96EEENS7_ILi192EEEEEELi192ENS_10bfloat16_tEfNS_4arch4Sm90ELb0ELb0ELb0ELb1ELb1ELb1ELb0ELb1ELb1ELb1ELb0ELb0EEENS1_21CollectiveEpilogueFwdINS6_IJSA_SC_SB_EEES9_SE_SG_Li256ELb1ELb1ELb0ELb0EEENS1_36VarlenDynamicPersistentTileSchedulerILi128ELi96ELi256ELi128ELb0ELb1ELb1ELb0ELb1ELb1EEEEEEEEEvNT_6ParamsE,(.L_x_56 - _ZN7cutlass13device_kernelIN5flash11enable_sm90INS1_16FlashAttnFwdSm90INS1_25CollectiveMainloopFwdSm90ILi2EN4cute5tupleIJNS5_1CILi1EEES8_S8_EEENS6_IJNS7_ILi128EEENS7_ILi96EEENS7_ILi192EEEEEELi192ENS_10bfloat16_tEfNS_4arch4Sm90ELb0ELb0ELb0ELb1ELb1ELb1ELb0ELb1ELb1ELb1ELb0ELb0EEENS1_21CollectiveEpilogueFwdINS6_IJSA_SC_SB_EEES9_SE_SG_Li256ELb1ELb1ELb0ELb0EEENS1_36VarlenDynamicPersistentTileSchedulerILi128ELi96ELi256ELi128ELb0ELb1ELb1ELb0ELb1ELb1EEEEEEEEEvNT_6ParamsE)
        .other          _ZN7cutlass13device_kernelIN5flash11enable_sm90INS1_16FlashAttnFwdSm90INS1_25CollectiveMainloopFwdSm90ILi2EN4cute5tupleIJNS5_1CILi1EEES8_S8_EEENS6_IJNS7_ILi128EEENS7_ILi96EEENS7_ILi192EEEEEELi192ENS_10bfloat16_tEfNS_4arch4Sm90ELb0ELb0ELb0ELb1ELb1ELb1ELb0ELb1ELb1ELb1ELb0ELb0EEENS1_21CollectiveEpilogueFwdINS6_IJSA_SC_SB_EEES9_SE_SG_Li256ELb1ELb1ELb0ELb0EEENS1_36VarlenDynamicPersistentTileSchedulerILi128ELi96ELi256ELi128ELb0ELb1ELb1ELb0ELb1ELb1EEEEEEEEEvNT_6ParamsE,@"STO_CUDA_ENTRY STV_DEFAULT"
_ZN7cutlass13device_kernelIN5flash11enable_sm90INS1_16FlashAttnFwdSm90INS1_25CollectiveMainloopFwdSm90ILi2EN4cute5tupleIJNS5_1CILi1EEES8_S8_EEENS6_IJNS7_ILi128EEENS7_ILi96EEENS7_ILi192EEEEEELi192ENS_10bfloat16_tEfNS_4arch4Sm90ELb0ELb0ELb0ELb1ELb1ELb1ELb0ELb1ELb1ELb1ELb0ELb0EEENS1_21CollectiveEpilogueFwdINS6_IJSA_SC_SB_EEES9_SE_SG_Li256ELb1ELb1ELb0ELb0EEENS1_36VarlenDynamicPersistentTileSchedulerILi128ELi96ELi256ELi128ELb0ELb1ELb1ELb0ELb1ELb1EEEEEEEEEvNT_6ParamsE:
[----:B------:R-:W-:Y:S01]  /*0000*/  LDC R1, c[0x0][0x37c] ;  /* 0x0000df00ff017b82 */ /* 0x000fe20000000800 */
[----:B------:R-:W-:Y:S05]  /*0010*/  EXIT ;  /* 0x000000000000794d */ /* 0x000fea0003800000 */
.L_x_11:
        /* <DEDUP_REMOVED lines=14> */
.L_x_56:


//--------------------- .text._ZN7cutlass13device_kernelIN5flash11enable_sm90INS1_16FlashAttnFwdSm90INS1_25CollectiveMainloopFwdSm90ILi2EN4cute5tupleIJNS5_1CILi1EEES8_S8_EEENS6_IJNS7_ILi128EEENS7_ILi96EEENS7_ILi192EEEEEELi192ENS_10bfloat16_tEfNS_4arch4Sm90ELb0ELb1ELb0ELb0ELb1ELb0ELb0ELb1ELb1ELb1ELb0ELb0EEENS1_21CollectiveEpilogueFwdINS6_IJSA_SC_SB_EEES9_SE_SG_Li256ELb0ELb1ELb0ELb0EEENS1_30DynamicPersistentTileSchedulerILi256ELi128ELb0ELb1ELb1EEEEEEEEEvNT_6ParamsE --------------------------
	.section	.text._ZN7cutlass13device_kernelIN5flash11enable_sm90INS1_16FlashAttnFwdSm90INS1_25CollectiveMainloopFwdSm90ILi2EN4cute5tupleIJNS5_1CILi1EEES8_S8_EEENS6_IJNS7_ILi128EEENS7_ILi96EEENS7_ILi192EEEEEELi192ENS_10bfloat16_tEfNS_4arch4Sm90ELb0ELb1ELb0ELb0ELb1ELb0ELb0ELb1ELb1ELb1ELb0ELb0EEENS1_21CollectiveEpilogueFwdINS6_IJSA_SC_SB_EEES9_SE_SG_Li256ELb0ELb1ELb0ELb0EEENS1_30DynamicPersistentTileSchedulerILi256ELi128ELb0ELb1ELb1EEEEEEEEEvNT_6ParamsE,"ax",@progbits
	.align	128
.text._ZN7cutlass13device_kernelIN5flash11enable_sm90INS1_16FlashAttnFwdSm90INS1_25CollectiveMainloopFwdSm90ILi2EN4cute5tupleIJNS5_1CILi1EEES8_S8_EEENS6_IJNS7_ILi128EEENS7_ILi96EEENS7_ILi192EEEEEELi192ENS_10bfloat16_tEfNS_4arch4Sm90ELb0ELb1ELb0ELb0ELb1ELb0ELb0ELb1ELb1ELb1ELb0ELb0EEENS1_21CollectiveEpilogueFwdINS6_IJSA_SC_SB_EEES9_SE_SG_Li256ELb0ELb1ELb0ELb0EEENS1_30DynamicPersistentTileSchedulerILi256ELi128ELb0ELb1ELb1EEEEEEEEEvNT_6ParamsE:
        .type           _ZN7cutlass13device_kernelIN5flash11enable_sm90INS1_16FlashAttnFwdSm90INS1_25CollectiveMainloopFwdSm90ILi2EN4cute5tupleIJNS5_1CILi1EEES8_S8_EEENS6_IJNS7_ILi128EEENS7_ILi96EEENS7_ILi192EEEEEELi192ENS_10bfloat16_tEfNS_4arch4Sm90ELb0ELb1ELb0ELb0ELb1ELb0ELb0ELb1ELb1ELb1ELb0ELb0EEENS1_21CollectiveEpilogueFwdINS6_IJSA_SC_SB_EEES9_SE_SG_Li256ELb0ELb1ELb0ELb0EEENS1_30DynamicPersistentTileSchedulerILi256ELi128ELb0ELb1ELb1EEEEEEEEEvNT_6ParamsE,@function
        .size           _ZN7cutlass13device_kernelIN5flash11enable_sm90INS1_16FlashAttnFwdSm90INS1_25CollectiveMainloopFwdSm90ILi2EN4cute5tupleIJNS5_1CILi1EEES8_S8_EEENS6_IJNS7_ILi128EEENS7_ILi96EEENS7_ILi192EEEEEELi192ENS_10bfloat16_tEfNS_4arch4Sm90ELb0ELb1ELb0ELb0ELb1ELb0ELb0ELb1ELb1ELb1ELb0ELb0EEENS1_21CollectiveEpilogueFwdINS6_IJSA_SC_SB_EEES9_SE_SG_Li256ELb0ELb1ELb0ELb0EEENS1_30DynamicPersistentTileSchedulerILi256ELi128ELb0ELb1ELb1EEEEEEEEEvNT_6ParamsE,(.L_x_57 - _ZN7cutlass13device_kernelIN5flash11enable_sm90INS1_16FlashAttnFwdSm90INS1_25CollectiveMainloopFwdSm90ILi2EN4cute5tupleIJNS5_1CILi1EEES8_S8_EEENS6_IJNS7_ILi128EEENS7_ILi96EEENS7_ILi192EEEEEELi192ENS_10bfloat16_tEfNS_4arch4Sm90ELb0ELb1ELb0ELb0ELb1ELb0ELb0ELb1ELb1ELb1ELb0ELb0EEENS1_21CollectiveEpilogueFwdINS6_IJSA_SC_SB_EEES9_SE_SG_Li256ELb0ELb1ELb0ELb0EEENS1_30DynamicPersistentTileSchedulerILi256ELi128ELb0ELb1ELb1EEEEEEEEEvNT_6ParamsE)
        .other          _ZN7cutlass13device_kernelIN5flash11enable_sm90INS1_16FlashAttnFwdSm90INS1_25CollectiveMainloopFwdSm90ILi2EN4cute5tupleIJNS5_1CILi1EEES8_S8_EEENS6_IJNS7_ILi128EEENS7_ILi96EEENS7_ILi192EEEEEELi192ENS_10bfloat16_tEfNS_4arch4Sm90ELb0ELb1ELb0ELb0ELb1ELb0ELb0ELb1ELb1ELb1ELb0ELb0EEENS1_21CollectiveEpilogueFwdINS6_IJSA_SC_SB_EEES9_SE_SG_Li256ELb0ELb1ELb0ELb0EEENS1_30DynamicPersistentTileSchedulerILi256ELi128ELb0ELb1ELb1EEEEEEEEEvNT_6ParamsE,@"STO_CUDA_ENTRY STV_DEFAULT"
_ZN7cutlass13device_kernelIN5flash11enable_sm90INS1_16FlashAttnFwdSm90INS1_25CollectiveMainloopFwdSm90ILi2EN4cute5tupleIJNS5_1CILi1EEES8_S8_EEENS6_IJNS7_ILi128EEENS7_ILi96EEENS7_ILi192EEEEEELi192ENS_10bfloat16_tEfNS_4arch4Sm90ELb0ELb1ELb0ELb0ELb1ELb0ELb0ELb1ELb1ELb1ELb0ELb0EEENS1_21CollectiveEpilogueFwdINS6_IJSA_SC_SB_EEES9_SE_SG_Li256ELb0ELb1ELb0ELb0EEENS1_30DynamicPersistentTileSchedulerILi256ELi128ELb0ELb1ELb1EEEEEEEEEvNT_6ParamsE:
[----:B------:R-:W-:Y:S01]  /*0000*/  LDC R1, c[0x0][0x37c] ;  /* 0x0000df00ff017b82 */ /* 0x000fe20000000800 */
[----:B------:R-:W-:Y:S05]  /*0010*/  EXIT ;  /* 0x000000000000794d */ /* 0x000fea0003800000 */
.L_x_12:
        /* <DEDUP_REMOVED lines=14> */
.L_x_57:


//--------------------- .text._ZN7cutlass13device_kernelIN5flash11enable_sm90INS1_16FlashAttnFwdSm90INS1_25CollectiveMainloopFwdSm90ILi2EN4cute5tupleIJNS5_1CILi1EEES8_S8_EEENS6_IJNS7_ILi128EEENS7_ILi96EEENS7_ILi192EEEEEELi192ENS_10bfloat16_tEfNS_4arch4Sm90ELb0ELb1ELb0ELb1ELb1ELb0ELb0ELb1ELb1ELb1ELb0ELb0EEENS1_21CollectiveEpilogueFwdINS6_IJSA_SC_SB_EEES9_SE_SG_Li256ELb1ELb1ELb0ELb0EEENS1_36VarlenDynamicPersistentTileSchedulerILi128ELi96ELi256ELi128ELb0ELb1ELb1ELb1ELb0ELb1EEEEEEEEEvNT_6ParamsE --------------------------
	.section	.text._ZN7cutlass13device_kernelIN5flash11enable_sm90INS1_16FlashAttnFwdSm90INS1_25CollectiveMainloopFwdSm90ILi2EN4cute5tupleIJNS5_1CILi1EEES8_S8_EEENS6_IJNS7_ILi128EEENS7_ILi96EEENS7_ILi192EEEEEELi192ENS_10bfloat16_tEfNS_4arch4Sm90ELb0ELb1ELb0ELb1ELb1ELb0ELb0ELb1ELb1ELb1ELb0ELb0EEENS1_21CollectiveEpilogueFwdINS6_IJSA_SC_SB_EEES9_SE_SG_Li256ELb1ELb1ELb0ELb0EEENS1_36VarlenDynamicPersistentTileSchedulerILi128ELi96ELi256ELi128ELb0ELb1ELb1ELb1ELb0ELb1EEEEEEEEEvNT_6ParamsE,"ax",@progbits
	.align	128
.text._ZN7cutlass13device_kernelIN5flash11enable_sm90INS1_16FlashAttnFwdSm90INS1_25CollectiveMainloopFwdSm90ILi2EN4cute5tupleIJNS5_1CILi1EEES8_S8_EEENS6_IJNS7_ILi128EEENS7_ILi96EEENS7_ILi192EEEEEELi192ENS_10bfloat16_tEfNS_4arch4Sm90ELb0ELb1ELb0ELb1ELb1ELb0ELb0ELb1ELb1ELb1ELb0ELb0EEENS1_21CollectiveEpilogueFwdINS6_IJSA_SC_SB_EEES9_SE_SG_Li256ELb1ELb1ELb0ELb0EEENS1_36VarlenDynamicPersistentTileSchedulerILi128ELi96ELi256ELi128ELb0ELb1ELb1ELb1ELb0ELb1EEEEEEEEEvNT_6ParamsE:
        .type           _ZN7cutlass13device_kernelIN5flash11enable_sm90INS1_16FlashAttnFwdSm90INS1_25CollectiveMainloopFwdSm90ILi2EN4cute5tupleIJNS5_1CILi1EEES8_S8_EEENS6_IJNS7_ILi128EEENS7_ILi96EEENS7_ILi192EEEEEELi192ENS_10bfloat16_tEfNS_4arch4Sm90ELb0ELb1ELb0ELb1ELb1ELb0ELb0ELb1ELb1ELb1ELb0ELb0EEENS1_21CollectiveEpilogueFwdINS6_IJSA_SC_SB_EEES9_SE_SG_Li256ELb1ELb1ELb0ELb0EEENS1_36VarlenDynamicPersistentTileSchedulerILi128ELi96ELi256ELi128ELb0ELb1ELb1ELb1ELb0ELb1EEEEEEEEEvNT_6ParamsE,@function
        .size           _ZN7cutlass13device_kernelIN5flash11enable_sm90INS1_16FlashAttnFwdSm90INS1_25CollectiveMainloopFwdSm90ILi2EN4cute5tupleIJNS5_1CILi1EEES8_S8_EEENS6_IJNS7_ILi128EEENS7_ILi96EEENS7_ILi192EEEEEELi192ENS_10bfloat16_tEfNS_4arch4Sm90ELb0ELb1ELb0ELb1ELb1ELb0ELb0ELb1ELb1ELb1ELb0ELb0EEENS1_21CollectiveEpilogueFwdINS6_IJSA_SC_SB_EEES9_SE_SG_Li256ELb1ELb1ELb0ELb0EEENS1_36VarlenDynamicPersistentTileSchedulerILi128ELi96ELi256ELi128ELb0ELb1ELb1ELb1ELb0ELb1EEEEEEEEEvNT_6ParamsE,(.L_x_58 - _ZN7cutlass13device_kernelIN5flash11enable_sm90INS1_16FlashAttnFwdSm90INS1_25CollectiveMainloopFwdSm90ILi2EN4cute5tupleIJNS5_1CILi1EEES8_S8_EEENS6_IJNS7_ILi128EEENS7_ILi96EEENS7_ILi192EEEEEELi192ENS_10bfloat16_tEfNS_4arch4Sm90ELb0ELb1ELb0ELb1ELb1ELb0ELb0ELb1ELb1ELb1ELb0ELb0EEENS1_21CollectiveEpilogueFwdINS6_IJSA_SC_SB_EEES9_SE_SG_Li256ELb1ELb1ELb0ELb0EEENS1_36VarlenDynamicPersistentTileSchedulerILi128ELi96ELi256ELi128ELb0ELb1ELb1ELb1ELb0ELb1EEEEEEEEEvNT_6ParamsE)
        .other          _ZN7cutlass13device_kernelIN5flash11enable_sm90INS1_16FlashAttnFwdSm90INS1_25CollectiveMainloopFwdSm90ILi2EN4cute5tupleIJNS5_1CILi1EEES8_S8_EEENS6_IJNS7_ILi128EEENS7_ILi96EEENS7_ILi192EEEEEELi192ENS_10bfloat16_tEfNS_4arch4Sm90ELb0ELb1ELb0ELb1ELb1ELb0ELb0ELb1ELb1ELb1ELb0ELb0EEENS1_21CollectiveEpilogueFwdINS6_IJSA_SC_SB_EEES9_SE_SG_Li256ELb1ELb1ELb0ELb0EEENS1_36VarlenDynamicPersistentTileSchedulerILi128ELi96ELi256ELi128ELb0ELb1ELb1ELb1ELb0ELb1EEEEEEEEEvNT_6ParamsE,@"STO_CUDA_ENTRY STV_DEFAULT"
_ZN7cutlass13device_kernelIN5flash11enable_sm90INS1_16FlashAttnFwdSm90INS1_25CollectiveMainloopFwdSm90ILi2EN4cute5tupleIJNS5_1CILi1EEES8_S8_EEENS6_IJNS7_ILi128EEENS7_ILi96EEENS7_ILi192EEEEEELi192ENS_10bfloat16_tEfNS_4arch4Sm90ELb0ELb1ELb0ELb1ELb1ELb0ELb0ELb1ELb1ELb1ELb0ELb0EEENS1_21CollectiveEpilogueFwdINS6_IJSA_SC_SB_EEES9_SE_SG_Li256ELb1ELb1ELb0ELb0EEENS1_36VarlenDynamicPersistentTileSchedulerILi128ELi96ELi256ELi128ELb0ELb1ELb1ELb1ELb0ELb1EEEEEEEEEvNT_6ParamsE:
[----:B------:R-:W-:Y:S01]  /*0000*/  LDC R1, c[0x0][0x37c] ;  /* 0x0000df00ff017b82 */ /* 0x000fe20000000800 */
[----:B------:R-:W-:Y:S05]  /*0010*/  EXIT ;  /* 0x000000000000794d */ /* 0x000fea0003800000 */
.L_x_13:
        /* <DEDUP_REMOVED lines=14> */
.L_x_58:


//--------------------- .text._ZN7cutlass13device_kernelIN5flash11enable_sm90INS1_16FlashAttnFwdSm90INS1_25CollectiveMainloopFwdSm90ILi2EN4cute5tupleIJNS5_1CILi1EEES8_S8_EEENS6_IJNS7_ILi128EEENS7_ILi96EEENS7_ILi192EEEEEELi192ENS_10bfloat16_tEfNS_4arch4Sm90ELb0ELb1ELb0ELb1ELb1ELb1ELb0ELb1ELb1ELb1ELb0ELb0EEENS1_21CollectiveEpilogueFwdINS6_IJSA_SC_SB_EEES9_SE_SG_Li256ELb1ELb1ELb0ELb0EEENS1_36VarlenDynamicPersistentTileSchedulerILi128ELi96ELi256ELi128ELb0ELb1ELb1ELb1ELb0ELb1EEEEEEEEEvNT_6ParamsE --------------------------
	.section	.text._ZN7cutlass13device_kernelIN5flash11enable_sm90INS1_16FlashAttnFwdSm90INS1_25CollectiveMainloopFwdSm90ILi2EN4cute5tupleIJNS5_1CILi1EEES8_S8_EEENS6_IJNS7_ILi128EEENS7_ILi96EEENS7_ILi192EEEEEELi192ENS_10bfloat16_tEfNS_4arch4Sm90ELb0ELb1ELb0ELb1ELb1ELb1ELb0ELb1ELb1ELb1ELb0ELb0EEENS1_21CollectiveEpilogueFwdINS6_IJSA_SC_SB_EEES9_SE_SG_Li256ELb1ELb1ELb0ELb0EEENS1_36VarlenDynamicPersistentTileSchedulerILi128ELi96ELi256ELi128ELb0ELb1ELb1ELb1ELb0ELb1EEEEEEEEEvNT_6ParamsE,"ax",@progbits
	.align	128
.text._ZN7cutlass13device_kernelIN5flash11enable_sm90INS1_16FlashAttnFwdSm90INS1_25CollectiveMainloopFwdSm90ILi2EN4cute5tupleIJNS5_1CILi1EEES8_S8_EEENS6_IJNS7_ILi128EEENS7_ILi96EEENS7_ILi192EEEEEELi192ENS_10bfloat16_tEfNS_4arch4Sm90ELb0ELb1ELb0ELb1ELb1ELb1ELb0ELb1ELb1ELb1ELb0ELb0EEENS1_21CollectiveEpilogueFwdINS6_IJSA_SC_SB_EEES9_SE_SG_Li256ELb1ELb1ELb0ELb0EEENS1_36VarlenDynamicPersistentTileSchedulerILi128ELi96ELi256ELi128ELb0ELb1ELb1ELb1ELb0ELb1EEEEEEEEEvNT_6ParamsE:
        .type           _ZN7cutlass13device_kernelIN5flash11enable_sm90INS1_16FlashAttnFwdSm90INS1_25CollectiveMainloopFwdSm90ILi2EN4cute5tupleIJNS5_1CILi1EEES8_S8_EEENS6_IJNS7_ILi128EEENS7_ILi96EEENS7_ILi192EEEEEELi192ENS_10bfloat16_tEfNS_4arch4Sm90ELb0ELb1ELb0ELb1ELb1ELb1ELb0ELb1ELb1ELb1ELb0ELb0EEENS1_21CollectiveEpilogueFwdINS6_IJSA_SC_SB_EEES9_SE_SG_Li256ELb1ELb1ELb0ELb0EEENS1_36VarlenDynamicPersistentTileSchedulerILi128ELi96ELi256ELi128ELb0ELb1ELb1ELb1ELb0ELb1EEEEEEEEEvNT_6ParamsE,@function
        .size           _ZN7cutlass13device_kernelIN5flash11enable_sm90INS1_16FlashAttnFwdSm90INS1_25CollectiveMainloopFwdSm90ILi2EN4cute5tupleIJNS5_1CILi1EEES8_S8_EEENS6_IJNS7_ILi128EEENS7_ILi96EEENS7_ILi192EEEEEELi192ENS_10bfloat16_tEfNS_4arch4Sm90ELb0ELb1ELb0ELb1ELb1ELb1ELb0ELb1ELb1ELb1ELb0ELb0EEENS1_21CollectiveEpilogueFwdINS6_IJSA_SC_SB_EEES9_SE_SG_Li256ELb1ELb1ELb0ELb0EEENS1_36VarlenDynamicPersistentTileSchedulerILi128ELi96ELi256ELi128ELb0ELb1ELb1ELb1ELb0ELb1EEEEEEEEEvNT_6ParamsE,(.L_x_59 - _ZN7cutlass13device_kernelIN5flash11enable_sm90INS1_16FlashAttnFwdSm90INS1_25CollectiveMainloopFwdSm90ILi2EN4cute5tupleIJNS5_1CILi1EEES8_S8_EEENS6_IJNS7_ILi128EEENS7_ILi96EEENS7_ILi192EEEEEELi192ENS_10bfloat16_tEfNS_4arch4Sm90ELb0ELb1ELb0ELb1ELb1ELb1ELb0ELb1ELb1ELb1ELb0ELb0EEENS1_21CollectiveEpilogueFwdINS6_IJSA_SC_SB_EEES9_SE_SG_Li256ELb1ELb1ELb0ELb0EEENS1_36VarlenDynamicPersistentTileSchedulerILi128ELi96ELi256ELi128ELb0ELb1ELb1ELb1ELb0ELb1EEEEEEEEEvNT_6ParamsE)
        .other          _ZN7cutlass13device_kernelIN5flash11enable_sm90INS1_16FlashAttnFwdSm90INS1_25CollectiveMainloopFwdSm90ILi2EN4cute5tupleIJNS5_1CILi1EEES8_S8_EEENS6_IJNS7_ILi128EEENS7_ILi96EEENS7_ILi192EEEEEELi192ENS_10bfloat16_tEfNS_4arch4Sm90ELb0ELb1ELb0ELb1ELb1ELb1ELb0ELb1ELb1ELb1ELb0ELb0EEENS1_21CollectiveEpilogueFwdINS6_IJSA_SC_SB_EEES9_SE_SG_Li256ELb1ELb1ELb0ELb0EEENS1_36VarlenDynamicPersistentTileSchedulerILi128ELi96ELi256ELi128ELb0ELb1ELb1ELb1ELb0ELb1EEEEEEEEEvNT_6ParamsE,@"STO_CUDA_ENTRY STV_DEFAULT"
_ZN7cutlass13device_kernelIN5flash11enable_sm90INS1_16FlashAttnFwdSm90INS1_25CollectiveMainloopFwdSm90ILi2EN4cute5tupleIJNS5_1CILi1EEES8_S8_EEENS6_IJNS7_ILi128EEENS7_ILi96EEENS7_ILi192EEEEEELi192ENS_10bfloat16_tEfNS_4arch4Sm90ELb0ELb1ELb0ELb1ELb1ELb1ELb0ELb1ELb1ELb1ELb0ELb0EEENS1_21CollectiveEpilogueFwdINS6_IJSA_SC_SB_EEES9_SE_SG_Li256ELb1ELb1ELb0ELb0EEENS1_36VarlenDynamicPersistentTileSchedulerILi128ELi96ELi256ELi128ELb0ELb1ELb1ELb1ELb0ELb1EEEEEEEEEvNT_6ParamsE:
[----:B------:R-:W-:Y:S01]  /*0000*/  LDC R1, c[0x0][0x37c] ;  /* 0x0000df00ff017b82 */ /* 0x000fe20000000800 */
[----:B------:R-:W-:Y:S05]  /*0010*/  EXIT ;  /* 0x000000000000794d */ /* 0x000fea0003800000 */
.L_x_14:
        /* <DEDUP_REMOVED lines=14> */
.L_x_59:


//--------------------- .text._ZN7cutlass13device_kernelIN5flash11enable_sm90INS1_16FlashAttnFwdSm90INS1_25CollectiveMainloopFwdSm90ILi2EN4cute5tupleIJNS5_1CILi1EEES8_S8_EEENS6_IJNS7_ILi128EEENS7_ILi96EEENS7_ILi192EEEEEELi192ENS_10bfloat16_tEfNS_4arch4Sm90ELb1ELb0ELb0ELb0ELb1ELb0ELb0ELb1ELb1ELb1ELb0ELb0EEENS1_21CollectiveEpilogueFwdINS6_IJSA_SC_SB_EEES9_SE_SG_Li256ELb0ELb1ELb0ELb0EEENS1_30DynamicPersistentTileSchedulerILi256ELi128ELb0ELb1ELb1EEEEEEEEEvNT_6ParamsE --------------------------
	.section	.text._ZN7cutlass13device_kernelIN5flash11enable_sm90INS1_16FlashAttnFwdSm90INS1_25CollectiveMainloopFwdSm90ILi2EN4cute5tupleIJNS5_1CILi1EEES8_S8_EEENS6_IJNS7_ILi128EEENS7_ILi96EEENS7_ILi192EEEEEELi192ENS_10bfloat16_tEfNS_4arch4Sm90ELb1ELb0ELb0ELb0ELb1ELb0ELb0ELb1ELb1ELb1ELb0ELb0EEENS1_21CollectiveEpilogueFwdINS6_IJSA_SC_SB_EEES9_SE_SG_Li256ELb0ELb1ELb0ELb0EEENS1_30DynamicPersistentTileSchedulerILi256ELi128ELb0ELb1ELb1EEEEEEEEEvNT_6ParamsE,"ax",@progbits
	.align	128
.text._ZN7cutlass13device_kernelIN5flash11enable_sm90INS1_16FlashAttnFwdSm90INS1_25CollectiveMainloopFwdSm90ILi2EN4cute5tupleIJNS5_1CILi1EEES8_S8_EEENS6_IJNS7_ILi128EEENS7_ILi96EEENS7_ILi192EEEEEELi192ENS_10bfloat16_tEfNS_4arch4Sm90ELb1ELb0ELb0ELb0ELb1ELb0ELb0ELb1ELb1ELb1ELb0ELb0EEENS1_21CollectiveEpilogueFwdINS6_IJSA_SC_SB_EEES9_SE_SG_Li256ELb0ELb1ELb0ELb0EEENS1_30DynamicPersistentTileSchedulerILi256ELi128ELb0ELb1ELb1EEEEEEEEEvNT_6ParamsE:
        .type           _ZN7cutlass13device_kernelIN5flash11enable_sm90INS1_16FlashAttnFwdSm90INS1_25CollectiveMainloopFwdSm90ILi2EN4cute5tupleIJNS5_1CILi1EEES8_S8_EEENS6_IJNS7_ILi128EEENS7_ILi96EEENS7_ILi192EEEEEELi192ENS_10bfloat16_tEfNS_4arch4Sm90ELb1ELb0ELb0ELb0ELb1ELb0ELb0ELb1ELb1ELb1ELb0ELb0EEENS1_21CollectiveEpilogueFwdINS6_IJSA_SC_SB_EEES9_SE_SG_Li256ELb0ELb1ELb0ELb0EEENS1_30DynamicPersistentTileSchedulerILi256ELi128ELb0ELb1ELb1EEEEEEEEEvNT_6ParamsE,@function
        .size           _ZN7cutlass13device_kernelIN5flash11enable_sm90INS1_16FlashAttnFwdSm90INS1_25CollectiveMainloopFwdSm90ILi2EN4cute5tupleIJNS5_1CILi1EEES8_S8_EEENS6_IJNS7_ILi128EEENS7_ILi96EEENS7_ILi192EEEEEELi192ENS_10bfloat16_tEfNS_4arch4Sm90ELb1ELb0ELb0ELb0ELb1ELb0ELb0ELb1ELb1ELb1ELb0ELb0EEENS1_21CollectiveEpilogueFwdINS6_IJSA_SC_SB_EEES9_SE_SG_Li256ELb0ELb1ELb0ELb0EEENS1_30DynamicPersistentTileSchedulerILi256ELi128ELb0ELb1ELb1EEEEEEEEEvNT_6ParamsE,(.L_x_60 - _ZN7cutlass13device_kernelIN5flash11enable_sm90INS1_16FlashAttnFwdSm90INS1_25CollectiveMainloopFwdSm90ILi2EN4cute5tupleIJNS5_1CILi1EEES8_S8_EEENS6_IJNS7_ILi128EEENS7_ILi96EEENS7_ILi192EEEEEELi192ENS_10bfloat16_tEfNS_4arch4Sm90ELb1ELb0ELb0ELb0ELb1ELb0ELb0ELb1ELb1ELb1ELb0ELb0EEENS1_21CollectiveEpilogueFwdINS6_IJSA_SC_SB_EEES9_SE_SG_Li256ELb0ELb1ELb0ELb0EEENS1_30DynamicPersistentTileSchedulerILi256ELi128ELb0ELb1ELb1EEEEEEEEEvNT_6ParamsE)
        .other          _ZN7cutlass13device_kernelIN5flash11enable_sm90INS1_16FlashAttnFwdSm90INS1_25CollectiveMainloopFwdSm90ILi2EN4cute5tupleIJNS5_1CILi1EEES8_S8_EEENS6_IJNS7_ILi128EEENS7_ILi96EEENS7_ILi192EEEEEELi192ENS_10bfloat16_tEfNS_4arch4Sm90ELb1ELb0ELb0ELb0ELb1ELb0ELb0ELb1ELb1ELb1ELb0ELb0EEENS1_21CollectiveEpilogueFwdINS6_IJSA_SC_SB_EEES9_SE_SG_Li256ELb0ELb1ELb0ELb0EEENS1_30DynamicPersistentTileSchedulerILi256ELi128ELb0ELb1ELb1EEEEEEEEEvNT_6ParamsE,@"STO_CUDA_ENTRY STV_DEFAULT"
_ZN7cutlass13device_kernelIN5flash11enable_sm90INS1_16FlashAttnFwdSm90INS1_25CollectiveMainloopFwdSm90ILi2EN4cute5tupleIJNS5_1CILi1EEES8_S8_EEENS6_IJNS7_ILi128EEENS7_ILi96EEENS7_ILi192EEEEEELi192ENS_10bfloat16_tEfNS_4arch4Sm90ELb1ELb0ELb0ELb0ELb1ELb0ELb0ELb1ELb1ELb1ELb0ELb0EEENS1_21CollectiveEpilogueFwdINS6_IJSA_SC_SB_EEES9_SE_SG_Li256ELb0ELb1ELb0ELb0EEENS1_30DynamicPersistentTileSchedulerILi256ELi128ELb0ELb1ELb1EEEEEEEEEvNT_6ParamsE:
[----:B------:R-:W-:Y:S01]  /*0000*/  LDC R1, c[0x0][0x37c] ;  /* 0x0000df00ff017b82 */ /* 0x000fe20000000800 */
[----:B------:R-:W-:Y:S05]  /*0010*/  EXIT ;  /* 0x000000000000794d */ /* 0x000fea0003800000 */
.L_x_15:
        /* <DEDUP_REMOVED lines=14> */
.L_x_60:


//--------------------- .text._ZN7cutlass13device_kernelIN5flash11enable_sm90INS1_16FlashAttnFwdSm90INS1_25CollectiveMainloopFwdSm90ILi2EN4cute5tupleIJNS5_1CILi1EEES8_S8_EEENS6_IJNS7_ILi128EEENS7_ILi96EEENS7_ILi192EEEEEELi192ENS_10bfloat16_tEfNS_4arch4Sm90ELb1ELb0ELb0ELb1ELb1ELb0ELb0ELb1ELb1ELb1ELb0ELb0EEENS1_21CollectiveEpilogueFwdINS6_IJSA_SC_SB_EEES9_SE_SG_Li256ELb1ELb1ELb0ELb0EEENS1_36VarlenDynamicPersistentTileSchedulerILi128ELi96ELi256ELi128ELb0ELb1ELb1ELb1ELb1ELb1EEEEEEEEEvNT_6ParamsE --------------------------
	.section	.text._ZN7cutlass13device_kernelIN5flash11enable_sm90INS1_16FlashAttnFwdSm90INS1_25CollectiveMainloopFwdSm90ILi2EN4cute5tupleIJNS5_1CILi1EEES8_S8_EEENS6_IJNS7_ILi128EEENS7_ILi96EEENS7_ILi192EEEEEELi192ENS_10bfloat16_tEfNS_4arch4Sm90ELb1ELb0ELb0ELb1ELb1ELb0ELb0ELb1ELb1ELb1ELb0ELb0EEENS1_21CollectiveEpilogueFwdINS6_IJSA_SC_SB_EEES9_SE_SG_Li256ELb1ELb1ELb0ELb0EEENS1_36VarlenDynamicPersistentTileSchedulerILi128ELi96ELi256ELi128ELb0ELb1ELb1ELb1ELb1ELb1EEEEEEEEEvNT_6ParamsE,"ax",@progbits
	.align	128
.text._ZN7cutlass13device_kernelIN5flash11enable_sm90INS1_16FlashAttnFwdSm90INS1_25CollectiveMainloopFwdSm90ILi2EN4cute5tupleIJNS5_1CILi1EEES8_S8_EEENS6_IJNS7_ILi128EEENS7_ILi96EEENS7_ILi192EEEEEELi192ENS_10bfloat16_tEfNS_4arch4Sm90ELb1ELb0ELb0ELb1ELb1ELb0ELb0ELb1ELb1ELb1ELb0ELb0EEENS1_21CollectiveEpilogueFwdINS6_IJSA_SC_SB_EEES9_SE_SG_Li256ELb1ELb1ELb0ELb0EEENS1_36VarlenDynamicPersistentTileSchedulerILi128ELi96ELi256ELi128ELb0ELb1ELb1ELb1ELb1ELb1EEEEEEEEEvNT_6ParamsE:
        .type           _ZN7cutlass13device_kernelIN5flash11enable_sm90INS1_16FlashAttnFwdSm90INS1_25CollectiveMainloopFwdSm90ILi2EN4cute5tupleIJNS5_1CILi1EEES8_S8_EEENS6_IJNS7_ILi128EEENS7_ILi96EEENS7_ILi192EEEEEELi192ENS_10bfloat16_tEfNS_4arch4Sm90ELb1ELb0ELb0ELb1ELb1ELb0ELb0ELb1ELb1ELb1ELb0ELb0EEENS1_21CollectiveEpilogueFwdINS6_IJSA_SC_SB_EEES9_SE_SG_Li256ELb1ELb1ELb0ELb0EEENS1_36VarlenDynamicPersistentTileSchedulerILi128ELi96ELi256ELi128ELb0ELb1ELb1ELb1ELb1ELb1EEEEEEEEEvNT_6ParamsE,@function
        .size           _ZN7cutlass13device_kernelIN5flash11enable_sm90INS1_16FlashAttnFwdSm90INS1_25CollectiveMainloopFwdSm90ILi2EN4cute5tupleIJNS5_1CILi1EEES8_S8_EEENS6_IJNS7_ILi128EEENS7_ILi96EEENS7_ILi192EEEEEELi192ENS_10bfloat16_tEfNS_4arch4Sm90ELb1ELb0ELb0ELb1ELb1ELb0ELb0ELb1ELb1ELb1ELb0ELb0EEENS1_21CollectiveEpilogueFwdINS6_IJSA_SC_SB_EEES9_SE_SG_Li256ELb1ELb1ELb0ELb0EEENS1_36VarlenDynamicPersistentTileSchedulerILi128ELi96ELi256ELi128ELb0ELb1ELb1ELb1ELb1ELb1EEEEEEEEEvNT_6ParamsE,(.L_x_61 - _ZN7cutlass13device_kernelIN5flash11enable_sm90INS1_16FlashAttnFwdSm90INS1_25CollectiveMainloopFwdSm90ILi2EN4cute5tupleIJNS5_1CILi1EEES8_S8_EEENS6_IJNS7_ILi128EEENS7_ILi96EEENS7_ILi192EEEEEELi192ENS_10bfloat16_tEfNS_4arch4Sm90ELb1ELb0ELb0ELb1ELb1ELb0ELb0ELb1ELb1ELb1ELb0ELb0EEENS1_21CollectiveEpilogueFwdINS6_IJSA_SC_SB_EEES9_SE_SG_Li256ELb1ELb1ELb0ELb0EEENS1_36VarlenDynamicPersistentTileSchedulerILi128ELi96ELi256ELi128ELb0ELb1ELb1ELb1ELb1ELb1EEEEEEEEEvNT_6ParamsE)
        .other          _ZN7cutlass13device_kernelIN5flash11enable_sm90INS1_16FlashAttnFwdSm90INS1_25CollectiveMainloopFwdSm90ILi2EN4cute5tupleIJNS5_1CILi1EEES8_S8_EEENS6_IJNS7_ILi128EEENS7_ILi96EEENS7_ILi192EEEEEELi192ENS_10bfloat16_tEfNS_4arch4Sm90ELb1ELb0ELb0ELb1ELb1ELb0ELb0ELb1ELb1ELb1ELb0ELb0EEENS1_21CollectiveEpilogueFwdINS6_IJSA_SC_SB_EEES9_SE_SG_Li256ELb1ELb1ELb0ELb0EEENS1_36VarlenDynamicPersistentTileSchedulerILi128ELi96ELi256ELi128ELb0ELb1ELb1ELb1ELb1ELb1EEEEEEEEEvNT_6ParamsE,@"STO_CUDA_ENTRY STV_DEFAULT"
_ZN7cutlass13device_kernelIN5flash11enable_sm90INS1_16FlashAttnFwdSm90INS1_25CollectiveMainloopFwdSm90ILi2EN4cute5tupleIJNS5_1CILi1EEES8_S8_EEENS6_IJNS7_ILi128EEENS7_ILi96EEENS7_ILi192EEEEEELi192ENS_10bfloat16_tEfNS_4arch4Sm90ELb1ELb0ELb0ELb1ELb1ELb0ELb0ELb1ELb1ELb1ELb0ELb0EEENS1_21CollectiveEpilogueFwdINS6_IJSA_SC_SB_EEES9_SE_SG_Li256ELb1ELb1ELb0ELb0EEENS1_36VarlenDynamicPersistentTileSchedulerILi128ELi96ELi256ELi128ELb0ELb1ELb1ELb1ELb1ELb1EEEEEEEEEvNT_6ParamsE:
[----:B------:R-:W-:Y:S01]  /*0000*/  LDC R1, c[0x0][0x37c] ;  /* 0x0000df00ff017b82 */ /* 0x000fe20000000800 */
[----:B------:R-:W-:Y:S05]  /*0010*/  EXIT ;  /* 0x000000000000794d */ /* 0x000fea0003800000 */
.L_x_16:
        /* <DEDUP_REMOVED lines=14> */
.L_x_61:


//--------------------- .text._ZN7cutlass13device_kernelIN5flash11enable_sm90INS1_16FlashAttnFwdSm90INS1_25CollectiveMainloopFwdSm90ILi2EN4cute5tupleIJNS5_1CILi1EEES8_S8_EEENS6_IJNS7_ILi128EEENS7_ILi96EEENS7_ILi192EEEEEELi192ENS_10bfloat16_tEfNS_4arch4Sm90ELb1ELb0ELb0ELb1ELb1ELb1ELb0ELb1ELb1ELb1ELb0ELb0EEENS1_21CollectiveEpilogueFwdINS6_IJSA_SC_SB_EEES9_SE_SG_Li256ELb1ELb1ELb0ELb0EEENS1_36VarlenDynamicPersistentTileSchedulerILi128ELi96ELi256ELi128ELb0ELb1ELb1ELb1ELb1ELb1EEEEEEEEEvNT_6ParamsE --------------------------
	.section	.text._ZN7cutlass13device_kernelIN5flash11enable_sm90INS1_16FlashAttnFwdSm90INS1_25CollectiveMainloopFwdSm90ILi2EN4cute5tupleIJNS5_1CILi1EEES8_S8_EEENS6_IJNS7_ILi128EEENS7_ILi96EEENS7_ILi192EEEEEELi192ENS_10bfloat16_tEfNS_4arch4Sm90ELb1ELb0ELb0ELb1ELb1ELb1ELb0ELb1ELb1ELb1ELb0ELb0EEENS1_21CollectiveEpilogueFwdINS6_IJSA_SC_SB_EEES9_SE_SG_Li256ELb1ELb1ELb0ELb0EEENS1_36VarlenDynamicPersistentTileSchedulerILi128ELi96ELi256ELi128ELb0ELb1ELb1ELb1ELb1ELb1EEEEEEEEEvNT_6ParamsE,"ax",@progbits
	.align	128
.text._ZN7cutlass13device_kernelIN5flash11enable_sm90INS1_16FlashAttnFwdSm90INS1_25CollectiveMainloopFwdSm90ILi2EN4cute5tupleIJNS5_1CILi1EEES8_S8_EEENS6_IJNS7_ILi128EEENS7_ILi96EEENS7_ILi192EEEEEELi192ENS_10bfloat16_tEfNS_4arch4Sm90ELb1ELb0ELb0ELb1ELb1ELb1ELb0ELb1ELb1ELb1ELb0ELb0EEENS1_21CollectiveEpilogueFwdINS6_IJSA_SC_SB_EEES9_SE_SG_Li256ELb1ELb1ELb0ELb0EEENS1_36VarlenDynamicPersistentTileSchedulerILi128ELi96ELi256ELi128ELb0ELb1ELb1ELb1ELb1ELb1EEEEEEEEEvNT_6ParamsE:
        .type           _ZN7cutlass13device_kernelIN5flash11enable_sm90INS1_16FlashAttnFwdSm90INS1_25CollectiveMainloopFwdSm90ILi2EN4cute5tupleIJNS5_1CILi1EEES8_S8_EEENS6_IJNS7_ILi128EEENS7_ILi96EEENS7_ILi192EEEEEELi192ENS_10bfloat16_tEfNS_4arch4Sm90ELb1ELb0ELb0ELb1ELb1ELb1ELb0ELb1ELb1ELb1ELb0ELb0EEENS1_21CollectiveEpilogueFwdINS6_IJSA_SC_SB_EEES9_SE_SG_Li256ELb1ELb1ELb0ELb0EEENS1_36VarlenDynamicPersistentTileSchedulerILi128ELi96ELi256ELi128ELb0ELb1ELb1ELb1ELb1ELb1EEEEEEEEEvNT_6ParamsE,@function
        .size           _ZN7cutlass13device_kernelIN5flash11enable_sm90INS1_16FlashAttnFwdSm90INS1_25CollectiveMainloopFwdSm90ILi2EN4cute5tupleIJNS5_1CILi1EEES8_S8_EEENS6_IJNS7_ILi128EEENS7_ILi96EEENS7_ILi192EEEEEELi192ENS_10bfloat16_tEfNS_4arch4Sm90ELb1ELb0ELb0ELb1ELb1ELb1ELb0ELb1ELb1ELb1ELb0ELb0EEENS1_21CollectiveEpilogueFwdINS6_IJSA_SC_SB_EEES9_SE_SG_Li256ELb1ELb1ELb0ELb0EEENS1_36VarlenDynamicPersistentTileSchedulerILi128ELi96ELi256ELi128ELb0ELb1ELb1ELb1ELb1ELb1EEEEEEEEEvNT_6ParamsE,(.L_x_62 - _ZN7cutlass13device_kernelIN5flash11enable_sm90INS1_16FlashAttnFwdSm90INS1_25CollectiveMainloopFwdSm90ILi2EN4cute5tupleIJNS5_1CILi1EEES8_S8_EEENS6_IJNS7_ILi128EEENS7_ILi96EEENS7_ILi192EEEEEELi192ENS_10bfloat16_tEfNS_4arch4Sm90ELb1ELb0ELb0ELb1ELb1ELb1ELb0ELb1ELb1ELb1ELb0ELb0EEENS1_21CollectiveEpilogueFwdINS6_IJSA_SC_SB_EEES9_SE_SG_Li256ELb1ELb1ELb0ELb0EEENS1_36VarlenDynamicPersistentTileSchedulerILi128ELi96ELi256ELi128ELb0ELb1ELb1ELb1ELb1ELb1EEEEEEEEEvNT_6ParamsE)
        .other          _ZN7cutlass13device_kernelIN5flash11enable_sm90INS1_16FlashAttnFwdSm90INS1_25CollectiveMainloopFwdSm90ILi2EN4cute5tupleIJNS5_1CILi1EEES8_S8_EEENS6_IJNS7_ILi128EEENS7_ILi96EEENS7_ILi192EEEEEELi192ENS_10bfloat16_tEfNS_4arch4Sm90ELb1ELb0ELb0ELb1ELb1ELb1ELb0ELb1ELb1ELb1ELb0ELb0EEENS1_21CollectiveEpilogueFwdINS6_IJSA_SC_SB_EEES9_SE_SG_Li256ELb1ELb1ELb0ELb0EEENS1_36VarlenDynamicPersistentTileSchedulerILi128ELi96ELi256ELi128ELb0ELb1ELb1ELb1ELb1ELb1EEEEEEEEEvNT_6ParamsE,@"STO_CUDA_ENTRY STV_DEFAULT"
_ZN7cutlass13device_kernelIN5flash11enable_sm90INS1_16FlashAttnFwdSm90INS1_25CollectiveMainloopFwdSm90ILi2EN4cute5tupleIJNS5_1CILi1EEES8_S8_EEENS6_IJNS7_ILi128EEENS7_ILi96EEENS7_ILi192EEEEEELi192ENS_10bfloat16_tEfNS_4arch4Sm90ELb1ELb0ELb0ELb1ELb1ELb1ELb0ELb1ELb1ELb1ELb0ELb0EEENS1_21CollectiveEpilogueFwdINS6_IJSA_SC_SB_EEES9_SE_SG_Li256ELb1ELb1ELb0ELb0EEENS1_36VarlenDynamicPersistentTileSchedulerILi128ELi96ELi256ELi128ELb0ELb1ELb1ELb1ELb1ELb1EEEEEEEEEvNT_6ParamsE:
[----:B------:R-:W-:Y:S01]  /*0000*/  LDC R1, c[0x0][0x37c] ;  /* 0x0000df00ff017b82 */ /* 0x000fe20000000800 */
[----:B------:R-:W-:Y:S05]  /*0010*/  EXIT ;  /* 0x000000000000794d */ /* 0x000fea0003800000 */
.L_x_17:
        /* <DEDUP_REMOVED lines=14> */
.L_x_62:


//--------------------- .text._ZN7cutlass13device_kernelIN5flash11enable_sm90INS1_16FlashAttnFwdSm90INS1_25CollectiveMainloopFwdSm90ILi2EN4cute5tupleIJNS5_1CILi1EEES8_S8_EEENS6_IJNS7_ILi128EEESA_SA_EEELi128ENS_10bfloat16_tEfNS_4arch4Sm90ELb0ELb0ELb0ELb0ELb1ELb0ELb0ELb1ELb1ELb1ELb0ELb0EEENS1_21CollectiveEpilogueFwdISB_S9_SC_SE_Li256ELb0ELb1ELb0ELb0EEENS1_29StaticPersistentTileSchedulerILb0EEEEEEEEEvNT_6ParamsE --------------------------
	.section	.text._ZN7cutlass13device_kernelIN5flash11enable_sm90INS1_16FlashAttnFwdSm90INS1_25CollectiveMainloopFwdSm90ILi2EN4cute5tupleIJNS5_1CILi1EEES8_S8_EEENS6_IJNS7_ILi128EEESA_SA_EEELi128ENS_10bfloat16_tEfNS_4arch4Sm90ELb0ELb0ELb0ELb0ELb1ELb0ELb0ELb1ELb1ELb1ELb0ELb0EEENS1_21CollectiveEpilogueFwdISB_S9_SC_SE_Li256ELb0ELb1ELb0ELb0EEENS1_29StaticPersistentTileSchedulerILb0EEEEEEEEEvNT_6ParamsE,"ax",@progbits
	.align	128
.text._ZN7cutlass13device_kernelIN5flash11enable_sm90INS1_16FlashAttnFwdSm90INS1_25CollectiveMainloopFwdSm90ILi2EN4cute5tupleIJNS5_1CILi1EEES8_S8_EEENS6_IJNS7_ILi128EEESA_SA_EEELi128ENS_10bfloat16_tEfNS_4arch4Sm90ELb0ELb0ELb0ELb0ELb1ELb0ELb0ELb1ELb1ELb1ELb0ELb0EEENS1_21CollectiveEpilogueFwdISB_S9_SC_SE_Li256ELb0ELb1ELb0ELb0EEENS1_29StaticPersistentTileSchedulerILb0EEEEEEEEEvNT_6ParamsE:
        .type           _ZN7cutlass13device_kernelIN5flash11enable_sm90INS1_16FlashAttnFwdSm90INS1_25CollectiveMainloopFwdSm90ILi2EN4cute5tupleIJNS5_1CILi1EEES8_S8_EEENS6_IJNS7_ILi128EEESA_SA_EEELi128ENS_10bfloat16_tEfNS_4arch4Sm90ELb0ELb0ELb0ELb0ELb1ELb0ELb0ELb1ELb1ELb1ELb0ELb0EEENS1_21CollectiveEpilogueFwdISB_S9_SC_SE_Li256ELb0ELb1ELb0ELb0EEENS1_29StaticPersistentTileSchedulerILb0EEEEEEEEEvNT_6ParamsE,@function
        .size           _ZN7cutlass13device_kernelIN5flash11enable_sm90INS1_16FlashAttnFwdSm90INS1_25CollectiveMainloopFwdSm90ILi2EN4cute5tupleIJNS5_1CILi1EEES8_S8_EEENS6_IJNS7_ILi128EEESA_SA_EEELi128ENS_10bfloat16_tEfNS_4arch4Sm90ELb0ELb0ELb0ELb0ELb1ELb0ELb0ELb1ELb1ELb1ELb0ELb0EEENS1_21CollectiveEpilogueFwdISB_S9_SC_SE_Li256ELb0ELb1ELb0ELb0EEENS1_29StaticPersistentTileSchedulerILb0EEEEEEEEEvNT_6ParamsE,(.L_x_63 - _ZN7cutlass13device_kernelIN5flash11enable_sm90INS1_16FlashAttnFwdSm90INS1_25CollectiveMainloopFwdSm90ILi2EN4cute5tupleIJNS5_1CILi1EEES8_S8_EEENS6_IJNS7_ILi128EEESA_SA_EEELi128ENS_10bfloat16_tEfNS_4arch4Sm90ELb0ELb0ELb0ELb0ELb1ELb0ELb0ELb1ELb1ELb1ELb0ELb0EEENS1_21CollectiveEpilogueFwdISB_S9_SC_SE_Li256ELb0ELb1ELb0ELb0EEENS1_29StaticPersistentTileSchedulerILb0EEEEEEEEEvNT_6ParamsE)
        .other          _ZN7cutlass13device_kernelIN5flash11enable_sm90INS1_16FlashAttnFwdSm90INS1_25CollectiveMainloopFwdSm90ILi2EN4cute5tupleIJNS5_1CILi1EEES8_S8_EEENS6_IJNS7_ILi128EEESA_SA_EEELi128ENS_10bfloat16_tEfNS_4arch4Sm90ELb0ELb0ELb0ELb0ELb1ELb0ELb0ELb1ELb1ELb1ELb0ELb0EEENS1_21CollectiveEpilogueFwdISB_S9_SC_SE_Li256ELb0ELb1ELb0ELb0EEENS1_29StaticPersistentTileSchedulerILb0EEEEEEEEEvNT_6ParamsE,@"STO_CUDA_ENTRY STV_DEFAULT"
_ZN7cutlass13device_kernelIN5flash11enable_sm90INS1_16FlashAttnFwdSm90INS1_25CollectiveMainloopFwdSm90ILi2EN4cute5tupleIJNS5_1CILi1EEES8_S8_EEENS6_IJNS7_ILi128EEESA_SA_EEELi128ENS_10bfloat16_tEfNS_4arch4Sm90ELb0ELb0ELb0ELb0ELb1ELb0ELb0ELb1ELb1ELb1ELb0ELb0EEENS1_21CollectiveEpilogueFwdISB_S9_SC_SE_Li256ELb0ELb1ELb0ELb0EEENS1_29StaticPersistentTileSchedulerILb0EEEEEEEEEvNT_6ParamsE:
[----:B------:R-:W-:Y:S01]  /*0000*/  LDC R1, c[0x0][0x37c] ;  /* 0x0000df00ff017b82 */ /* 0x000fe20000000800 */
[----:B------:R-:W-:Y:S05]  /*0010*/  EXIT ;  /* 0x000000000000794d */ /* 0x000fea0003800000 */
.L_x_18:
        /* <DEDUP_REMOVED lines=14> */
.L_x_63:


//--------------------- .text._ZN7cutlass13device_kernelIN5flash11enable_sm90INS1_16FlashAttnFwdSm90INS1_25CollectiveMainloopFwdSm90ILi2EN4cute5tupleIJNS5_1CILi1EEES8_S8_EEENS6_IJNS7_ILi128EEESA_SA_EEELi128ENS_10bfloat16_tEfNS_4arch4Sm90ELb0ELb0ELb0ELb1ELb1ELb0ELb0ELb1ELb1ELb1ELb0ELb0EEENS1_21CollectiveEpilogueFwdISB_S9_SC_SE_Li256ELb1ELb1ELb0ELb0EEENS1_36VarlenDynamicPersistentTileSchedulerILi128ELi128ELi256ELi128ELb0ELb1ELb1ELb0ELb1ELb1EEEEEEEEEvNT_6ParamsE --------------------------
	.section	.text._ZN7cutlass13device_kernelIN5flash11enable_sm90INS1_16FlashAttnFwdSm90INS1_25CollectiveMainloopFwdSm90ILi2EN4cute5tupleIJNS5_1CILi1EEES8_S8_EEENS6_IJNS7_ILi128EEESA_SA_EEELi128ENS_10bfloat16_tEfNS_4arch4Sm90ELb0ELb0ELb0ELb1ELb1ELb0ELb0ELb1ELb1ELb1ELb0ELb0EEENS1_21CollectiveEpilogueFwdISB_S9_SC_SE_Li256ELb1ELb1ELb0ELb0EEENS1_36VarlenDynamicPersistentTileSchedulerILi128ELi128ELi256ELi128ELb0ELb1ELb1ELb0ELb1ELb1EEEEEEEEEvNT_6ParamsE,"ax",@progbits
	.align	128
.text._ZN7cutlass13device_kernelIN5flash11enable_sm90INS1_16FlashAttnFwdSm90INS1_25CollectiveMainloopFwdSm90ILi2EN4cute5tupleIJNS5_1CILi1EEES8_S8_EEENS6_IJNS7_ILi128EEESA_SA_EEELi128ENS_10bfloat16_tEfNS_4arch4Sm90ELb0ELb0ELb0ELb1ELb1ELb0ELb0ELb1ELb1ELb1ELb0ELb0EEENS1_21CollectiveEpilogueFwdISB_S9_SC_SE_Li256ELb1ELb1ELb0ELb0EEENS1_36VarlenDynamicPersistentTileSchedulerILi128ELi128ELi256ELi128ELb0ELb1ELb1ELb0ELb1ELb1EEEEEEEEEvNT_6ParamsE:
        .type           _ZN7cutlass13device_kernelIN5flash11enable_sm90INS1_16FlashAttnFwdSm90INS1_25CollectiveMainloopFwdSm90ILi2EN4cute5tupleIJNS5_1CILi1EEES8_S8_EEENS6_IJNS7_ILi128EEESA_SA_EEELi128ENS_10bfloat16_tEfNS_4arch4Sm90ELb0ELb0ELb0ELb1ELb1ELb0ELb0ELb1ELb1ELb1ELb0ELb0EEENS1_21CollectiveEpilogueFwdISB_S9_SC_SE_Li256ELb1ELb1ELb0ELb0EEENS1_36VarlenDynamicPersistentTileSchedulerILi128ELi128ELi256ELi128ELb0ELb1ELb1ELb0ELb1ELb1EEEEEEEEEvNT_6ParamsE,@function
        .size           _ZN7cutlass13device_kernelIN5flash11enable_sm90INS1_16FlashAttnFwdSm90INS1_25CollectiveMainloopFwdSm90ILi2EN4cute5tupleIJNS5_1CILi1EEES8_S8_EEENS6_IJNS7_ILi128EEESA_SA_EEELi128ENS_10bfloat16_tEfNS_4arch4Sm90ELb0ELb0ELb0ELb1ELb1ELb0ELb0ELb1ELb1ELb1ELb0ELb0EEENS1_21CollectiveEpilogueFwdISB_S9_SC_SE_Li256ELb1ELb1ELb0ELb0EEENS1_36VarlenDynamicPersistentTileSchedulerILi128ELi128ELi256ELi128ELb0ELb1ELb1ELb0ELb1ELb1EEEEEEEEEvNT_6ParamsE,(.L_x_64 - _ZN7cutlass13device_kernelIN5flash11enable_sm90INS1_16FlashAttnFwdSm90INS1_25CollectiveMainloopFwdSm90ILi2EN4cute5tupleIJNS5_1CILi1EEES8_S8_EEENS6_IJNS7_ILi128EEESA_SA_EEELi128ENS_10bfloat16_tEfNS_4arch4Sm90ELb0ELb0ELb0ELb1ELb1ELb0ELb0ELb1ELb1ELb1ELb0ELb0EEENS1_21CollectiveEpilogueFwdISB_S9_SC_SE_Li256ELb1ELb1ELb0ELb0EEENS1_36VarlenDynamicPersistentTileSchedulerILi128ELi128ELi256ELi128ELb0ELb1ELb1ELb0ELb1ELb1EEEEEEEEEvNT_6ParamsE)
        .other          _ZN7cutlass13device_kernelIN5flash11enable_sm90INS1_16FlashAttnFwdSm90INS1_25CollectiveMainloopFwdSm90ILi2EN4cute5tupleIJNS5_1CILi1EEES8_S8_EEENS6_IJNS7_ILi128EEESA_SA_EEELi128ENS_10bfloat16_tEfNS_4arch4Sm90ELb0ELb0ELb0ELb1ELb1ELb0ELb0ELb1ELb1ELb1ELb0ELb0EEENS1_21CollectiveEpilogueFwdISB_S9_SC_SE_Li256ELb1ELb1ELb0ELb0EEENS1_36VarlenDynamicPersistentTileSchedulerILi128ELi128ELi256ELi128ELb0ELb1ELb1ELb0ELb1ELb1EEEEEEEEEvNT_6ParamsE,@"STO_CUDA_ENTRY STV_DEFAULT"
_ZN7cutlass13device_kernelIN5flash11enable_sm90INS1_16FlashAttnFwdSm90INS1_25CollectiveMainloopFwdSm90ILi2EN4cute5tupleIJNS5_1CILi1EEES8_S8_EEENS6_IJNS7_ILi128EEESA_SA_EEELi128ENS_10bfloat16_tEfNS_4arch4Sm90ELb0ELb0ELb0ELb1ELb1ELb0ELb0ELb1ELb1ELb1ELb0ELb0EEENS1_21CollectiveEpilogueFwdISB_S9_SC_SE_Li256ELb1ELb1ELb0ELb0EEENS1_36VarlenDynamicPersistentTileSchedulerILi128ELi128ELi256ELi128ELb0ELb1ELb1ELb0ELb1ELb1EEEEEEEEEvNT_6ParamsE:
[----:B------:R-:W-:Y:S01]  /*0000*/  LDC R1, c[0x0][0x37c] ;  /* 0x0000df00ff017b82 */ /* 0x000fe20000000800 */
[----:B------:R-:W-:Y:S05]  /*0010*/  EXIT ;  /* 0x000000000000794d */ /* 0x000fea0003800000 */
.L_x_19:
        /* <DEDUP_REMOVED lines=14> */
.L_x_64:


//--------------------- .text._ZN7cutlass13device_kernelIN5flash11enable_sm90INS1_16FlashAttnFwdSm90INS1_25CollectiveMainloopFwdSm90ILi2EN4cute5tupleIJNS5_1CILi1EEES8_S8_EEENS6_IJNS7_ILi128EEESA_SA_EEELi128ENS_10bfloat16_tEfNS_4arch4Sm90ELb0ELb0ELb0ELb1ELb1ELb1ELb0ELb1ELb1ELb1ELb0ELb0EEENS1_21CollectiveEpilogueFwdISB_S9_SC_SE_Li256ELb1ELb1ELb0ELb0EEENS1_36VarlenDynamicPersistentTileSchedulerILi128ELi128ELi256ELi128ELb0ELb1ELb1ELb0ELb1ELb1EEEEEEEEEvNT_6ParamsE --------------------------
	.section	.text._ZN7cutlass13device_kernelIN5flash11enable_sm90INS1_16FlashAttnFwdSm90INS1_25CollectiveMainloopFwdSm90ILi2EN4cute5tupleIJNS5_1CILi1EEES8_S8_EEENS6_IJNS7_ILi128EEESA_SA_EEELi128ENS_10bfloat16_tEfNS_4arch4Sm90ELb0ELb0ELb0ELb1ELb1ELb1ELb0ELb1ELb1ELb1ELb0ELb0EEENS1_21CollectiveEpilogueFwdISB_S9_SC_SE_Li256ELb1ELb1ELb0ELb0EEENS1_36VarlenDynamicPersistentTileSchedulerILi128ELi128ELi256ELi128ELb0ELb1ELb1ELb0ELb1ELb1EEEEEEEEEvNT_6ParamsE,"ax",@progbits
	.align	128
.text._ZN7cutlass13device_kernelIN5flash11enable_sm90INS1_16FlashAttnFwdSm90INS1_25CollectiveMainloopFwdSm90ILi2EN4cute5tupleIJNS5_1CILi1EEES8_S8_EEENS6_IJNS7_ILi128EEESA_SA_EEELi128ENS_10bfloat16_tEfNS_4arch4Sm90ELb0ELb0ELb0ELb1ELb1ELb1ELb0ELb1ELb1ELb1ELb0ELb0EEENS1_21CollectiveEpilogueFwdISB_S9_SC_SE_Li256ELb1ELb1ELb0ELb0EEENS1_36VarlenDynamicPersistentTileSchedulerILi128ELi128ELi256ELi128ELb0ELb1ELb1ELb0ELb1ELb1EEEEEEEEEvNT_6ParamsE:
        .type           _ZN7cutlass13device_kernelIN5flash11enable_sm90INS1_16FlashAttnFwdSm90INS1_25CollectiveMainloopFwdSm90ILi2EN4cute5tupleIJNS5_1CILi1EEES8_S8_EEENS6_IJNS7_ILi128EEESA_SA_EEELi128ENS_10bfloat16_tEfNS_4arch4Sm90ELb0ELb0ELb0ELb1ELb1ELb1ELb0ELb1ELb1ELb1ELb0ELb0EEENS1_21CollectiveEpilogueFwdISB_S9_SC_SE_Li256ELb1ELb1ELb0ELb0EEENS1_36VarlenDynamicPersistentTileSchedulerILi128ELi128ELi256ELi128ELb0ELb1ELb1ELb0ELb1ELb1EEEEEEEEEvNT_6ParamsE,@function
        .size           _ZN7cutlass13device_kernelIN5flash11enable_sm90INS1_16FlashAttnFwdSm90INS1_25CollectiveMainloopFwdSm90ILi2EN4cute5tupleIJNS5_1CILi1EEES8_S8_EEENS6_IJNS7_ILi128EEESA_SA_EEELi128ENS_10bfloat16_tEfNS_4arch4Sm90ELb0ELb0ELb0ELb1ELb1ELb1ELb0ELb1ELb1ELb1ELb0ELb0EEENS1_21CollectiveEpilogueFwdISB_S9_SC_SE_Li256ELb1ELb1ELb0ELb0EEENS1_36VarlenDynamicPersistentTileSchedulerILi128ELi128ELi256ELi128ELb0ELb1ELb1ELb0ELb1ELb1EEEEEEEEEvNT_6ParamsE,(.L_x_65 - _ZN7cutlass13device_kernelIN5flash11enable_sm90INS1_16FlashAttnFwdSm90INS1_25CollectiveMainloopFwdSm90ILi2EN4cute5tupleIJNS5_1CILi1EEES8_S8_EEENS6_IJNS7_ILi128EEESA_SA_EEELi128ENS_10bfloat16_tEfNS_4arch4Sm90ELb0ELb0ELb0ELb1ELb1ELb1ELb0ELb1ELb1ELb1ELb0ELb0EEENS1_21CollectiveEpilogueFwdISB_S9_SC_SE_Li256ELb1ELb1ELb0ELb0EEENS1_36VarlenDynamicPersistentTileSchedulerILi128ELi128ELi256ELi128ELb0ELb1ELb1ELb0ELb1ELb1EEEEEEEEEvNT_6ParamsE)
        .other          _ZN7cutlass13device_kernelIN5flash11enable_sm90INS1_16FlashAttnFwdSm90INS1_25CollectiveMainloopFwdSm90ILi2EN4cute5tupleIJNS5_1CILi1EEES8_S8_EEENS6_IJNS7_ILi128EEESA_SA_EEELi128ENS_10bfloat16_tEfNS_4arch4Sm90ELb0ELb0ELb0ELb1ELb1ELb1ELb0ELb1ELb1ELb1ELb0ELb0EEENS1_21CollectiveEpilogueFwdISB_S9_SC_SE_Li256ELb1ELb1ELb0ELb0EEENS1_36VarlenDynamicPersistentTileSchedulerILi128ELi128ELi256ELi128ELb0ELb1ELb1ELb0ELb1ELb1EEEEEEEEEvNT_6ParamsE,@"STO_CUDA_ENTRY STV_DEFAULT"
_ZN7cutlass13device_kernelIN5flash11enable_sm90INS1_16FlashAttnFwdSm90INS1_25CollectiveMainloopFwdSm90ILi2EN4cute5tupleIJNS5_1CILi1EEES8_S8_EEENS6_IJNS7_ILi128EEESA_SA_EEELi128ENS_10bfloat16_tEfNS_4arch4Sm90ELb0ELb0ELb0ELb1ELb1ELb1ELb0ELb1ELb1ELb1ELb0ELb0EEENS1_21CollectiveEpilogueFwdISB_S9_SC_SE_Li256ELb1ELb1ELb0ELb0EEENS1_36VarlenDynamicPersistentTileSchedulerILi128ELi128ELi256ELi128ELb0ELb1ELb1ELb0ELb1ELb1EEEEEEEEEvNT_6ParamsE:
[----:B------:R-:W-:Y:S01]  /*0000*/  LDC R1, c[0x0][0x37c] ;  /* 0x0000df00ff017b82 */ /* 0x000fe20000000800 */
[----:B------:R-:W-:Y:S05]  /*0010*/  EXIT ;  /* 0x000000000000794d */ /* 0x000fea0003800000 */
.L_x_20:
        /* <DEDUP_REMOVED lines=14> */
.L_x_65:


//--------------------- .text._ZN7cutlass13device_kernelIN5flash11enable_sm90INS1_16FlashAttnFwdSm90INS1_25CollectiveMainloopFwdSm90ILi2EN4cute5tupleIJNS5_1CILi1EEES8_S8_EEENS6_IJNS7_ILi128EEESA_SA_EEELi128ENS_10bfloat16_tEfNS_4arch4Sm90ELb0ELb1ELb0ELb0ELb1ELb0ELb0ELb1ELb1ELb1ELb0ELb0EEENS1_21CollectiveEpilogueFwdISB_S9_SC_SE_Li256ELb0ELb1ELb0ELb0EEENS1_30DynamicPersistentTileSchedulerILi256ELi128ELb0ELb1ELb1EEEEEEEEEvNT_6ParamsE --------------------------
	.section	.text._ZN7cutlass13device_kernelIN5flash11enable_sm90INS1_16FlashAttnFwdSm90INS1_25CollectiveMainloopFwdSm90ILi2EN4cute5tupleIJNS5_1CILi1EEES8_S8_EEENS6_IJNS7_ILi128EEESA_SA_EEELi128ENS_10bfloat16_tEfNS_4arch4Sm90ELb0ELb1ELb0ELb0ELb1ELb0ELb0ELb1ELb1ELb1ELb0ELb0EEENS1_21CollectiveEpilogueFwdISB_S9_SC_SE_Li256ELb0ELb1ELb0ELb0EEENS1_30DynamicPersistentTileSchedulerILi256ELi128ELb0ELb1ELb1EEEEEEEEEvNT_6ParamsE,"ax",@progbits
	.align	128
.text._ZN7cutlass13device_kernelIN5flash11enable_sm90INS1_16FlashAttnFwdSm90INS1_25CollectiveMainloopFwdSm90ILi2EN4cute5tupleIJNS5_1CILi1EEES8_S8_EEENS6_IJNS7_ILi128EEESA_SA_EEELi128ENS_10bfloat16_tEfNS_4arch4Sm90ELb0ELb1ELb0ELb0ELb1ELb0ELb0ELb1ELb1ELb1ELb0ELb0EEENS1_21CollectiveEpilogueFwdISB_S9_SC_SE_Li256ELb0ELb1ELb0ELb0EEENS1_30DynamicPersistentTileSchedulerILi256ELi128ELb0ELb1ELb1EEEEEEEEEvNT_6ParamsE:
        .type           _ZN7cutlass13device_kernelIN5flash11enable_sm90INS1_16FlashAttnFwdSm90INS1_25CollectiveMainloopFwdSm90ILi2EN4cute5tupleIJNS5_1CILi1EEES8_S8_EEENS6_IJNS7_ILi128EEESA_SA_EEELi128ENS_10bfloat16_tEfNS_4arch4Sm90ELb0ELb1ELb0ELb0ELb1ELb0ELb0ELb1ELb1ELb1ELb0ELb0EEENS1_21CollectiveEpilogueFwdISB_S9_SC_SE_Li256ELb0ELb1ELb0ELb0EEENS1_30DynamicPersistentTileSchedulerILi256ELi128ELb0ELb1ELb1EEEEEEEEEvNT_6ParamsE,@function
        .size           _ZN7cutlass13device_kernelIN5flash11enable_sm90INS1_16FlashAttnFwdSm90INS1_25CollectiveMainloopFwdSm90ILi2EN4cute5tupleIJNS5_1CILi1EEES8_S8_EEENS6_IJNS7_ILi128EEESA_SA_EEELi128ENS_10bfloat16_tEfNS_4arch4Sm90ELb0ELb1ELb0ELb0ELb1ELb0ELb0ELb1ELb1ELb1ELb0ELb0EEENS1_21CollectiveEpilogueFwdISB_S9_SC_SE_Li256ELb0ELb1ELb0ELb0EEENS1_30DynamicPersistentTileSchedulerILi256ELi128ELb0ELb1ELb1EEEEEEEEEvNT_6ParamsE,(.L_x_66 - _ZN7cutlass13device_kernelIN5flash11enable_sm90INS1_16FlashAttnFwdSm90INS1_25CollectiveMainloopFwdSm90ILi2EN4cute5tupleIJNS5_1CILi1EEES8_S8_EEENS6_IJNS7_ILi128EEESA_SA_EEELi128ENS_10bfloat16_tEfNS_4arch4Sm90ELb0ELb1ELb0ELb0ELb1ELb0ELb0ELb1ELb1ELb1ELb0ELb0EEENS1_21CollectiveEpilogueFwdISB_S9_SC_SE_Li256ELb0ELb1ELb0ELb0EEENS1_30DynamicPersistentTileSchedulerILi256ELi128ELb0ELb1ELb1EEEEEEEEEvNT_6ParamsE)
        .other          _ZN7cutlass13device_kernelIN5flash11enable_sm90INS1_16FlashAttnFwdSm90INS1_25CollectiveMainloopFwdSm90ILi2EN4cute5tupleIJNS5_1CILi1EEES8_S8_EEENS6_IJNS7_ILi128EEESA_SA_EEELi128ENS_10bfloat16_tEfNS_4arch4Sm90ELb0ELb1ELb0ELb0ELb1ELb0ELb0ELb1ELb1ELb1ELb0ELb0EEENS1_21CollectiveEpilogueFwdISB_S9_SC_SE_Li256ELb0ELb1ELb0ELb0EEENS1_30DynamicPersistentTileSchedulerILi256ELi128ELb0ELb1ELb1EEEEEEEEEvNT_6ParamsE,@"STO_CUDA_ENTRY STV_DEFAULT"
_ZN7cutlass13device_kernelIN5flash11enable_sm90INS1_16FlashAttnFwdSm90INS1_25CollectiveMainloopFwdSm90ILi2EN4cute5tupleIJNS5_1CILi1EEES8_S8_EEENS6_IJNS7_ILi128EEESA_SA_EEELi128ENS_10bfloat16_tEfNS_4arch4Sm90ELb0ELb1ELb0ELb0ELb1ELb0ELb0ELb1ELb1ELb1ELb0ELb0EEENS1_21CollectiveEpilogueFwdISB_S9_SC_SE_Li256ELb0ELb1ELb0ELb0EEENS1_30DynamicPersistentTileSchedulerILi256ELi128ELb0ELb1ELb1EEEEEEEEEvNT_6ParamsE:
[----:B------:R-:W-:Y:S01]  /*0000*/  LDC R1, c[0x0][0x37c] ;  /* 0x0000df00ff017b82 */ /* 0x000fe20000000800 */
[----:B------:R-:W-:Y:S05]  /*0010*/  EXIT ;  /* 0x000000000000794d */ /* 0x000fea0003800000 */
.L_x_21:
        /* <DEDUP_REMOVED lines=14> */
.L_x_66:


//--------------------- .text._ZN7cutlass13device_kernelIN5flash11enable_sm90INS1_16FlashAttnFwdSm90INS1_25CollectiveMainloopFwdSm90ILi2EN4cute5tupleIJNS5_1CILi1EEES8_S8_EEENS6_IJNS7_ILi128EEESA_SA_EEELi128ENS_10bfloat16_tEfNS_4arch4Sm90ELb0ELb1ELb0ELb1ELb1ELb0ELb0ELb1ELb1ELb1ELb0ELb0EEENS1_21CollectiveEpilogueFwdISB_S9_SC_SE_Li256ELb1ELb1ELb0ELb0EEENS1_36VarlenDynamicPersistentTileSchedulerILi128ELi128ELi256ELi128ELb0ELb1ELb1ELb1ELb0ELb1EEEEEEEEEvNT_6ParamsE --------------------------
	.section	.text._ZN7cutlass13device_kernelIN5flash11enable_sm90INS1_16FlashAttnFwdSm90INS1_25CollectiveMainloopFwdSm90ILi2EN4cute5tupleIJNS5_1CILi1EEES8_S8_EEENS6_IJNS7_ILi128EEESA_SA_EEELi128ENS_10bfloat16_tEfNS_4arch4Sm90ELb0ELb1ELb0ELb1ELb1ELb0ELb0ELb1ELb1ELb1ELb0ELb0EEENS1_21CollectiveEpilogueFwdISB_S9_SC_SE_Li256ELb1ELb1ELb0ELb0EEENS1_36VarlenDynamicPersistentTileSchedulerILi128ELi128ELi256ELi128ELb0ELb1ELb1ELb1ELb0ELb1EEEEEEEEEvNT_6ParamsE,"ax",@progbits
	.align	128
.text._ZN7cutlass13device_kernelIN5flash11enable_sm90INS1_16FlashAttnFwdSm90INS1_25CollectiveMainloopFwdSm90ILi2EN4cute5tupleIJNS5_1CILi1EEES8_S8_EEENS6_IJNS7_ILi128EEESA_SA_EEELi128ENS_10bfloat16_tEfNS_4arch4Sm90ELb0ELb1ELb0ELb1ELb1ELb0ELb0ELb1ELb1ELb1ELb0ELb0EEENS1_21CollectiveEpilogueFwdISB_S9_SC_SE_Li256ELb1ELb1ELb0ELb0EEENS1_36VarlenDynamicPersistentTileSchedulerILi128ELi128ELi256ELi128ELb0ELb1ELb1ELb1ELb0ELb1EEEEEEEEEvNT_6ParamsE:
        .type           _ZN7cutlass13device_kernelIN5flash11enable_sm90INS1_16FlashAttnFwdSm90INS1_25CollectiveMainloopFwdSm90ILi2EN4cute5tupleIJNS5_1CILi1EEES8_S8_EEENS6_IJNS7_ILi128EEESA_SA_EEELi128ENS_10bfloat16_tEfNS_4arch4Sm90ELb0ELb1ELb0ELb1ELb1ELb0ELb0ELb1ELb1ELb1ELb0ELb0EEENS1_21CollectiveEpilogueFwdISB_S9_SC_SE_Li256ELb1ELb1ELb0ELb0EEENS1_36VarlenDynamicPersistentTileSchedulerILi128ELi128ELi256ELi128ELb0ELb1ELb1ELb1ELb0ELb1EEEEEEEEEvNT_6ParamsE,@function
        .size           _ZN7cutlass13device_kernelIN5flash11enable_sm90INS1_16FlashAttnFwdSm90INS1_25CollectiveMainloopFwdSm90ILi2EN4cute5tupleIJNS5_1CILi1EEES8_S8_EEENS6_IJNS7_ILi128EEESA_SA_EEELi128ENS_10bfloat16_tEfNS_4arch4Sm90ELb0ELb1ELb0ELb1ELb1ELb0ELb0ELb1ELb1ELb1ELb0ELb0EEENS1_21CollectiveEpilogueFwdISB_S9_SC_SE_Li256ELb1ELb1ELb0ELb0EEENS1_36VarlenDynamicPersistentTileSchedulerILi128ELi128ELi256ELi128ELb0ELb1ELb1ELb1ELb0ELb1EEEEEEEEEvNT_6ParamsE,(.L_x_67 - _ZN7cutlass13device_kernelIN5flash11enable_sm90INS1_16FlashAttnFwdSm90INS1_25CollectiveMainloopFwdSm90ILi2EN4cute5tupleIJNS5_1CILi1EEES8_S8_EEENS6_IJNS7_ILi128EEESA_SA_EEELi128ENS_10bfloat16_tEfNS_4arch4Sm90ELb0ELb1ELb0ELb1ELb1ELb0ELb0ELb1ELb1ELb1ELb0ELb0EEENS1_21CollectiveEpilogueFwdISB_S9_SC_SE_Li256ELb1ELb1ELb0ELb0EEENS1_36VarlenDynamicPersistentTileSchedulerILi128ELi128ELi256ELi128ELb0ELb1ELb1ELb1ELb0ELb1EEEEEEEEEvNT_6ParamsE)
        .other          _ZN7cutlass13device_kernelIN5flash11enable_sm90INS1_16FlashAttnFwdSm90INS1_25CollectiveMainloopFwdSm90ILi2EN4cute5tupleIJNS5_1CILi1EEES8_S8_EEENS6_IJNS7_ILi128EEESA_SA_EEELi128ENS_10bfloat16_tEfNS_4arch4Sm90ELb0ELb1ELb0ELb1ELb1ELb0ELb0ELb1ELb1ELb1ELb0ELb0EEENS1_21CollectiveEpilogueFwdISB_S9_SC_SE_Li256ELb1ELb1ELb0ELb0EEENS1_36VarlenDynamicPersistentTileSchedulerILi128ELi128ELi256ELi128ELb0ELb1ELb1ELb1ELb0ELb1EEEEEEEEEvNT_6ParamsE,@"STO_CUDA_ENTRY STV_DEFAULT"
_ZN7cutlass13device_kernelIN5flash11enable_sm90INS1_16FlashAttnFwdSm90INS1_25CollectiveMainloopFwdSm90ILi2EN4cute5tupleIJNS5_1CILi1EEES8_S8_EEENS6_IJNS7_ILi128EEESA_SA_EEELi128ENS_10bfloat16_tEfNS_4arch4Sm90ELb0ELb1ELb0ELb1ELb1ELb0ELb0ELb1ELb1ELb1ELb0ELb0EEENS1_21CollectiveEpilogueFwdISB_S9_SC_SE_Li256ELb1ELb1ELb0ELb0EEENS1_36VarlenDynamicPersistentTileSchedulerILi128ELi128ELi256ELi128ELb0ELb1ELb1ELb1ELb0ELb1EEEEEEEEEvNT_6ParamsE:
[----:B------:R-:W-:Y:S01]  /*0000*/  LDC R1, c[0x0][0x37c] ;  /* 0x0000df00ff017b82 */ /* 0x000fe20000000800 */
[----:B------:R-:W-:Y:S05]  /*0010*/  EXIT ;  /* 0x000000000000794d */ /* 0x000fea0003800000 */
.L_x_22:
        /* <DEDUP_REMOVED lines=14> */
.L_x_67:


//--------------------- .text._ZN7cutlass13device_kernelIN5flash11enable_sm90INS1_16FlashAttnFwdSm90INS1_25CollectiveMainloopFwdSm90ILi2EN4cute5tupleIJNS5_1CILi1EEES8_S8_EEENS6_IJNS7_ILi128EEESA_SA_EEELi128ENS_10bfloat16_tEfNS_4arch4Sm90ELb0ELb1ELb0ELb1ELb1ELb1ELb0ELb1ELb1ELb1ELb0ELb0EEENS1_21CollectiveEpilogueFwdISB_S9_SC_SE_Li256ELb1ELb1ELb0ELb0EEENS1_36VarlenDynamicPersistentTileSchedulerILi128ELi128ELi256ELi128ELb0ELb1ELb1ELb1ELb0ELb1EEEEEEEEEvNT_6ParamsE --------------------------
	.section	.text._ZN7cutlass13device_kernelIN5flash11enable_sm90INS1_16FlashAttnFwdSm90INS1_25CollectiveMainloopFwdSm90ILi2EN4cute5tupleIJNS5_1CILi1EEES8_S8_EEENS6_IJNS7_ILi128EEESA_SA_EEELi128ENS_10bfloat16_tEfNS_4arch4Sm90ELb0ELb1ELb0ELb1ELb1ELb1ELb0ELb1ELb1ELb1ELb0ELb0EEENS1_21CollectiveEpilogueFwdISB_S9_SC_SE_Li256ELb1ELb1ELb0ELb0EEENS1_36VarlenDynamicPersistentTileSchedulerILi128ELi128ELi256ELi128ELb0ELb1ELb1ELb1ELb0ELb1EEEEEEEEEvNT_6ParamsE,"ax",@progbits
	.align	128
.text._ZN7cutlass13device_kernelIN5flash11enable_sm90INS1_16FlashAttnFwdSm90INS1_25CollectiveMainloopFwdSm90ILi2EN4cute5tupleIJNS5_1CILi1EEES8_S8_EEENS6_IJNS7_ILi128EEESA_SA_EEELi128ENS_10bfloat16_tEfNS_4arch4Sm90ELb0ELb1ELb0ELb1ELb1ELb1ELb0ELb1ELb1ELb1ELb0ELb0EEENS1_21CollectiveEpilogueFwdISB_S9_SC_SE_Li256ELb1ELb1ELb0ELb0EEENS1_36VarlenDynamicPersistentTileSchedulerILi128ELi128ELi256ELi128ELb0ELb1ELb1ELb1ELb0ELb1EEEEEEEEEvNT_6ParamsE:
        .type           _ZN7cutlass13device_kernelIN5flash11enable_sm90INS1_16FlashAttnFwdSm90INS1_25CollectiveMainloopFwdSm90ILi2EN4cute5tupleIJNS5_1CILi1EEES8_S8_EEENS6_IJNS7_ILi128EEESA_SA_EEELi128ENS_10bfloat16_tEfNS_4arch4Sm90ELb0ELb1ELb0ELb1ELb1ELb1ELb0ELb1ELb1ELb1ELb0ELb0EEENS1_21CollectiveEpilogueFwdISB_S9_SC_SE_Li256ELb1ELb1ELb0ELb0EEENS1_36VarlenDynamicPersistentTileSchedulerILi128ELi128ELi256ELi128ELb0ELb1ELb1ELb1ELb0ELb1EEEEEEEEEvNT_6ParamsE,@function
        .size           _ZN7cutlass13device_kernelIN5flash11enable_sm90INS1_16FlashAttnFwdSm90INS1_25CollectiveMainloopFwdSm90ILi2EN4cute5tupleIJNS5_1CILi1EEES8_S8_EEENS6_IJNS7_ILi128EEESA_SA_EEELi128ENS_10bfloat16_tEfNS_4arch4Sm90ELb0ELb1ELb0ELb1ELb1ELb1ELb0ELb1ELb1ELb1ELb0ELb0EEENS1_21CollectiveEpilogueFwdISB_S9_SC_SE_Li256ELb1ELb1ELb0ELb0EEENS1_36VarlenDynamicPersistentTileSchedulerILi128ELi128ELi256ELi128ELb0ELb1ELb1ELb1ELb0ELb1EEEEEEEEEvNT_6ParamsE,(.L_x_68 - _ZN7cutlass13device_kernelIN5flash11enable_sm90INS1_16FlashAttnFwdSm90INS1_25CollectiveMainloopFwdSm90ILi2EN4cute5tupleIJNS5_1CILi1EEES8_S8_EEENS6_IJNS7_ILi128EEESA_SA_EEELi128ENS_10bfloat16_tEfNS_4arch4Sm90ELb0ELb1ELb0ELb1ELb1ELb1ELb0ELb1ELb1ELb1ELb0ELb0EEENS1_21CollectiveEpilogueFwdISB_S9_SC_SE_Li256ELb1ELb1ELb0ELb0EEENS1_36VarlenDynamicPersistentTileSchedulerILi128ELi128ELi256ELi128ELb0ELb1ELb1ELb1ELb0ELb1EEEEEEEEEvNT_6ParamsE)
        .other          _ZN7cutlass13device_kernelIN5flash11enable_sm90INS1_16FlashAttnFwdSm90INS1_25CollectiveMainloopFwdSm90ILi2EN4cute5tupleIJNS5_1CILi1EEES8_S8_EEENS6_IJNS7_ILi128EEESA_SA_EEELi128ENS_10bfloat16_tEfNS_4arch4Sm90ELb0ELb1ELb0ELb1ELb1ELb1ELb0ELb1ELb1ELb1ELb0ELb0EEENS1_21CollectiveEpilogueFwdISB_S9_SC_SE_Li256ELb1ELb1ELb0ELb0EEENS1_36VarlenDynamicPersistentTileSchedulerILi128ELi128ELi256ELi128ELb0ELb1ELb1ELb1ELb0ELb1EEEEEEEEEvNT_6ParamsE,@"STO_CUDA_ENTRY STV_DEFAULT"
_ZN7cutlass13device_kernelIN5flash11enable_sm90INS1_16FlashAttnFwdSm90INS1_25CollectiveMainloopFwdSm90ILi2EN4cute5tupleIJNS5_1CILi1EEES8_S8_EEENS6_IJNS7_ILi128EEESA_SA_EEELi128ENS_10bfloat16_tEfNS_4arch4Sm90ELb0ELb1ELb0ELb1ELb1ELb1ELb0ELb1ELb1ELb1ELb0ELb0EEENS1_21CollectiveEpilogueFwdISB_S9_SC_SE_Li256ELb1ELb1ELb0ELb0EEENS1_36VarlenDynamicPersistentTileSchedulerILi128ELi128ELi256ELi128ELb0ELb1ELb1ELb1ELb0ELb1EEEEEEEEEvNT_6ParamsE:
[----:B------:R-:W-:Y:S01]  /*0000*/  LDC R1, c[0x0][0x37c] ;  /* 0x0000df00ff017b82 */ /* 0x000fe20000000800 */
[----:B------:R-:W-:Y:S05]  /*0010*/  EXIT ;  /* 0x000000000000794d */ /* 0x000fea0003800000 */
.L_x_23:
        /* <DEDUP_REMOVED lines=14> */
.L_x_68:


//--------------------- .text._ZN7cutlass13device_kernelIN5flash11enable_sm90INS1_16FlashAttnFwdSm90INS1_25CollectiveMainloopFwdSm90ILi2EN4cute5tupleIJNS5_1CILi1EEES8_S8_EEENS6_IJNS7_ILi128EEESA_SA_EEELi128ENS_10bfloat16_tEfNS_4arch4Sm90ELb1ELb0ELb0ELb0ELb1ELb0ELb0ELb1ELb1ELb1ELb0ELb0EEENS1_21CollectiveEpilogueFwdISB_S9_SC_SE_Li256ELb0ELb1ELb0ELb0EEENS1_30DynamicPersistentTileSchedulerILi256ELi128ELb0ELb1ELb1EEEEEEEEEvNT_6ParamsE --------------------------
	.section	.text._ZN7cutlass13device_kernelIN5flash11enable_sm90INS1_16FlashAttnFwdSm90INS1_25CollectiveMainloopFwdSm90ILi2EN4cute5tupleIJNS5_1CILi1EEES8_S8_EEENS6_IJNS7_ILi128EEESA_SA_EEELi128ENS_10bfloat16_tEfNS_4arch4Sm90ELb1ELb0ELb0ELb0ELb1ELb0ELb0ELb1ELb1ELb1ELb0ELb0EEENS1_21CollectiveEpilogueFwdISB_S9_SC_SE_Li256ELb0ELb1ELb0ELb0EEENS1_30DynamicPersistentTileSchedulerILi256ELi128ELb0ELb1ELb1EEEEEEEEEvNT_6ParamsE,"ax",@progbits
	.align	128
.text._ZN7cutlass13device_kernelIN5flash11enable_sm90INS1_16FlashAttnFwdSm90INS1_25CollectiveMainloopFwdSm90ILi2EN4cute5tupleIJNS5_1CILi1EEES8_S8_EEENS6_IJNS7_ILi128EEESA_SA_EEELi128ENS_10bfloat16_tEfNS_4arch4Sm90ELb1ELb0ELb0ELb0ELb1ELb0ELb0ELb1ELb1ELb1ELb0ELb0EEENS1_21CollectiveEpilogueFwdISB_S9_SC_SE_Li256ELb0ELb1ELb0ELb0EEENS1_30DynamicPersistentTileSchedulerILi256ELi128ELb0ELb1ELb1EEEEEEEEEvNT_6ParamsE:
        .type           _ZN7cutlass13device_kernelIN5flash11enable_sm90INS1_16FlashAttnFwdSm90INS1_25CollectiveMainloopFwdSm90ILi2EN4cute5tupleIJNS5_1CILi1EEES8_S8_EEENS6_IJNS7_ILi128EEESA_SA_EEELi128ENS_10bfloat16_tEfNS_4arch4Sm90ELb1ELb0ELb0ELb0ELb1ELb0ELb0ELb1ELb1ELb1ELb0ELb0EEENS1_21CollectiveEpilogueFwdISB_S9_SC_SE_Li256ELb0ELb1ELb0ELb0EEENS1_30DynamicPersistentTileSchedulerILi256ELi128ELb0ELb1ELb1EEEEEEEEEvNT_6ParamsE,@function
        .size           _ZN7cutlass13device_kernelIN5flash11enable_sm90INS1_16FlashAttnFwdSm90INS1_25CollectiveMainloopFwdSm90ILi2EN4cute5tupleIJNS5_1CILi1EEES8_S8_EEENS6_IJNS7_ILi128EEESA_SA_EEELi128ENS_10bfloat16_tEfNS_4arch4Sm90ELb1ELb0ELb0ELb0ELb1ELb0ELb0ELb1ELb1ELb1ELb0ELb0EEENS1_21CollectiveEpilogueFwdISB_S9_SC_SE_Li256ELb0ELb1ELb0ELb0EEENS1_30DynamicPersistentTileSchedulerILi256ELi128ELb0ELb1ELb1EEEEEEEEEvNT_6ParamsE,(.L_x_69 - _ZN7cutlass13device_kernelIN5flash11enable_sm90INS1_16FlashAttnFwdSm90INS1_25CollectiveMainloopFwdSm90ILi2EN4cute5tupleIJNS5_1CILi1EEES8_S8_EEENS6_IJNS7_ILi128EEESA_SA_EEELi128ENS_10bfloat16_tEfNS_4arch4Sm90ELb1ELb0ELb0ELb0ELb1ELb0ELb0ELb1ELb1ELb1ELb0ELb0EEENS1_21CollectiveEpilogueFwdISB_S9_SC_SE_Li256ELb0ELb1ELb0ELb0EEENS1_30DynamicPersistentTileSchedulerILi256ELi128ELb0ELb1ELb1EEEEEEEEEvNT_6ParamsE)
        .other          _ZN7cutlass13device_kernelIN5flash11enable_sm90INS1_16FlashAttnFwdSm90INS1_25CollectiveMainloopFwdSm90ILi2EN4cute5tupleIJNS5_1CILi1EEES8_S8_EEENS6_IJNS7_ILi128EEESA_SA_EEELi128ENS_10bfloat16_tEfNS_4arch4Sm90ELb1ELb0ELb0ELb0ELb1ELb0ELb0ELb1ELb1ELb1ELb0ELb0EEENS1_21CollectiveEpilogueFwdISB_S9_SC_SE_Li256ELb0ELb1ELb0ELb0EEENS1_30DynamicPersistentTileSchedulerILi256ELi128ELb0ELb1ELb1EEEEEEEEEvNT_6ParamsE,@"STO_CUDA_ENTRY STV_DEFAULT"
_ZN7cutlass13device_kernelIN5flash11enable_sm90INS1_16FlashAttnFwdSm90INS1_25CollectiveMainloopFwdSm90ILi2EN4cute5tupleIJNS5_1CILi1EEES8_S8_EEENS6_IJNS7_ILi128EEESA_SA_EEELi128ENS_10bfloat16_tEfNS_4arch4Sm90ELb1ELb0ELb0ELb0ELb1ELb0ELb0ELb1ELb1ELb1ELb0ELb0EEENS1_21CollectiveEpilogueFwdISB_S9_SC_SE_Li256ELb0ELb1ELb0ELb0EEENS1_30DynamicPersistentTileSchedulerILi256ELi128ELb0ELb1ELb1EEEEEEEEEvNT_6ParamsE:
[----:B------:R-:W-:Y:S01]  /*0000*/  LDC R1, c[0x0][0x37c] ;  /* 0x0000df00ff017b82 */ /* 0x000fe20000000800 */
[----:B------:R-:W-:Y:S05]  /*0010*/  EXIT ;  /* 0x000000000000794d */ /* 0x000fea0003800000 */
.L_x_24:
        /* <DEDUP_REMOVED lines=14> */
.L_x_69:


//--------------------- .text._ZN7cutlass13device_kernelIN5flash11enable_sm90INS1_16FlashAttnFwdSm90INS1_25CollectiveMainloopFwdSm90ILi2EN4cute5tupleIJNS5_1CILi1EEES8_S8_EEENS6_IJNS7_ILi128EEESA_SA_EEELi128ENS_10bfloat16_tEfNS_4arch4Sm90ELb1ELb0ELb0ELb1ELb1ELb0ELb0ELb1ELb1ELb1ELb0ELb0EEENS1_21CollectiveEpilogueFwdISB_S9_SC_SE_Li256ELb1ELb1ELb0ELb0EEENS1_36VarlenDynamicPersistentTileSchedulerILi128ELi128ELi256ELi128ELb0ELb1ELb1ELb1ELb1ELb1EEEEEEEEEvNT_6ParamsE --------------------------
	.section	.text._ZN7cutlass13device_kernelIN5flash11enable_sm90INS1_16FlashAttnFwdSm90INS1_25CollectiveMainloopFwdSm90ILi2EN4cute5tupleIJNS5_1CILi1EEES8_S8_EEENS6_IJNS7_ILi128EEESA_SA_EEELi128ENS_10bfloat16_tEfNS_4arch4Sm90ELb1ELb0ELb0ELb1ELb1ELb0ELb0ELb1ELb1ELb1ELb0ELb0EEENS1_21CollectiveEpilogueFwdISB_S9_SC_SE_Li256ELb1ELb1ELb0ELb0EEENS1_36VarlenDynamicPersistentTileSchedulerILi128ELi128ELi256ELi128ELb0ELb1ELb1ELb1ELb1ELb1EEEEEEEEEvNT_6ParamsE,"ax",@progbits
	.align	128
.text._ZN7cutlass13device_kernelIN5flash11enable_sm90INS1_16FlashAttnFwdSm90INS1_25CollectiveMainloopFwdSm90ILi2EN4cute5tupleIJNS5_1CILi1EEES8_S8_EEENS6_IJNS7_ILi128EEESA_SA_EEELi128ENS_10bfloat16_tEfNS_4arch4Sm90ELb1ELb0ELb0ELb1ELb1ELb0ELb0ELb1ELb1ELb1ELb0ELb0EEENS1_21CollectiveEpilogueFwdISB_S9_SC_SE_Li256ELb1ELb1ELb0ELb0EEENS1_36VarlenDynamicPersistentTileSchedulerILi128ELi128ELi256ELi128ELb0ELb1ELb1ELb1ELb1ELb1EEEEEEEEEvNT_6ParamsE:
        .type           _ZN7cutlass13device_kernelIN5flash11enable_sm90INS1_16FlashAttnFwdSm90INS1_25CollectiveMainloopFwdSm90ILi2EN4cute5tupleIJNS5_1CILi1EEES8_S8_EEENS6_IJNS7_ILi128EEESA_SA_EEELi128ENS_10bfloat16_tEfNS_4arch4Sm90ELb1ELb0ELb0ELb1ELb1ELb0ELb0ELb1ELb1ELb1ELb0ELb0EEENS1_21CollectiveEpilogueFwdISB_S9_SC_SE_Li256ELb1ELb1ELb0ELb0EEENS1_36VarlenDynamicPersistentTileSchedulerILi128ELi128ELi256ELi128ELb0ELb1ELb1ELb1ELb1ELb1EEEEEEEEEvNT_6ParamsE,@function
        .size           _ZN7cutlass13device_kernelIN5flash11enable_sm90INS1_16FlashAttnFwdSm90INS1_25CollectiveMainloopFwdSm90ILi2EN4cute5tupleIJNS5_1CILi1EEES8_S8_EEENS6_IJNS7_ILi128EEESA_SA_EEELi128ENS_10bfloat16_tEfNS_4arch4Sm90ELb1ELb0ELb0ELb1ELb1ELb0ELb0ELb1ELb1ELb1ELb0ELb0EEENS1_21CollectiveEpilogueFwdISB_S9_SC_SE_Li256ELb1ELb1ELb0ELb0EEENS1_36VarlenDynamicPersistentTileSchedulerILi128ELi128ELi256ELi128ELb0ELb1ELb1ELb1ELb1ELb1EEEEEEEEEvNT_6ParamsE,(.L_x_70 - _ZN7cutlass13device_kernelIN5flash11enable_sm90INS1_16FlashAttnFwdSm90INS1_25CollectiveMainloopFwdSm90ILi2EN4cute5tupleIJNS5_1CILi1EEES8_S8_EEENS6_IJNS7_ILi128EEESA_SA_EEELi128ENS_10bfloat16_tEfNS_4arch4Sm90ELb1ELb0ELb0ELb1ELb1ELb0ELb0ELb1ELb1ELb1ELb0ELb0EEENS1_21CollectiveEpilogueFwdISB_S9_SC_SE_Li256ELb1ELb1ELb0ELb0EEENS1_36VarlenDynamicPersistentTileSchedulerILi128ELi128ELi256ELi128ELb0ELb1ELb1ELb1ELb1ELb1EEEEEEEEEvNT_6ParamsE)
        .other          _ZN7cutlass13device_kernelIN5flash11enable_sm90INS1_16FlashAttnFwdSm90INS1_25CollectiveMainloopFwdSm90ILi2EN4cute5tupleIJNS5_1CILi1EEES8_S8_EEENS6_IJNS7_ILi128EEESA_SA_EEELi128ENS_10bfloat16_tEfNS_4arch4Sm90ELb1ELb0ELb0ELb1ELb1ELb0ELb0ELb1ELb1ELb1ELb0ELb0EEENS1_21CollectiveEpilogueFwdISB_S9_SC_SE_Li256ELb1ELb1ELb0ELb0EEENS1_36VarlenDynamicPersistentTileSchedulerILi128ELi128ELi256ELi128ELb0ELb1ELb1ELb1ELb1ELb1EEEEEEEEEvNT_6ParamsE,@"STO_CUDA_ENTRY STV_DEFAULT"
_ZN7cutlass13device_kernelIN5flash11enable_sm90INS1_16FlashAttnFwdSm90INS1_25CollectiveMainloopFwdSm90ILi2EN4cute5tupleIJNS5_1CILi1EEES8_S8_EEENS6_IJNS7_ILi128EEESA_SA_EEELi128ENS_10bfloat16_tEfNS_4arch4Sm90ELb1ELb0ELb0ELb1ELb1ELb0ELb0ELb1ELb1ELb1ELb0ELb0EEENS1_21CollectiveEpilogueFwdISB_S9_SC_SE_Li256ELb1ELb1ELb0ELb0EEENS1_36VarlenDynamicPersistentTileSchedulerILi128ELi128ELi256ELi128ELb0ELb1ELb1ELb1ELb1ELb1EEEEEEEEEvNT_6ParamsE:
[----:B------:R-:W-:Y:S01]  /*0000*/  LDC R1, c[0x0][0x37c] ;  /* 0x0000df00ff017b82 */ /* 0x000fe20000000800 */
[----:B------:R-:W-:Y:S05]  /*0010*/  EXIT ;  /* 0x000000000000794d */ /* 0x000fea0003800000 */
.L_x_25:
        /* <DEDUP_REMOVED lines=14> */
.L_x_70:


//--------------------- .text._ZN7cutlass13device_kernelIN5flash11enable_sm90INS1_16FlashAttnFwdSm90INS1_25CollectiveMainloopFwdSm90ILi2EN4cute5tupleIJNS5_1CILi1EEES8_S8_EEENS6_IJNS7_ILi128EEESA_SA_EEELi128ENS_10bfloat16_tEfNS_4arch4Sm90ELb1ELb0ELb0ELb1ELb1ELb1ELb0ELb1ELb1ELb1ELb0ELb0EEENS1_21CollectiveEpilogueFwdISB_S9_SC_SE_Li256ELb1ELb1ELb0ELb0EEENS1_36VarlenDynamicPersistentTileSchedulerILi128ELi128ELi256ELi128ELb0ELb1ELb1ELb1ELb1ELb1EEEEEEEEEvNT_6ParamsE --------------------------
	.section	.text._ZN7cutlass13device_kernelIN5flash11enable_sm90INS1_16FlashAttnFwdSm90INS1_25CollectiveMainloopFwdSm90ILi2EN4cute5tupleIJNS5_1CILi1EEES8_S8_EEENS6_IJNS7_ILi128EEESA_SA_EEELi128ENS_10bfloat16_tEfNS_4arch4Sm90ELb1ELb0ELb0ELb1ELb1ELb1ELb0ELb1ELb1ELb1ELb0ELb0EEENS1_21CollectiveEpilogueFwdISB_S9_SC_SE_Li256ELb1ELb1ELb0ELb0EEENS1_36VarlenDynamicPersistentTileSchedulerILi128ELi128ELi256ELi128ELb0ELb1ELb1ELb1ELb1ELb1EEEEEEEEEvNT_6ParamsE,"ax",@progbits
	.align	128
.text._ZN7cutlass13device_kernelIN5flash11enable_sm90INS1_16FlashAttnFwdSm90INS1_25CollectiveMainloopFwdSm90ILi2EN4cute5tupleIJNS5_1CILi1EEES8_S8_EEENS6_IJNS7_ILi128EEESA_SA_EEELi128ENS_10bfloat16_tEfNS_4arch4Sm90ELb1ELb0ELb0ELb1ELb1ELb1ELb0ELb1ELb1ELb1ELb0ELb0EEENS1_21CollectiveEpilogueFwdISB_S9_SC_SE_Li256ELb1ELb1ELb0ELb0EEENS1_36VarlenDynamicPersistentTileSchedulerILi128ELi128ELi256ELi128ELb0ELb1ELb1ELb1ELb1ELb1EEEEEEEEEvNT_6ParamsE:
        .type           _ZN7cutlass13device_kernelIN5flash11enable_sm90INS1_16FlashAttnFwdSm90INS1_25CollectiveMainloopFwdSm90ILi2EN4cute5tupleIJNS5_1CILi1EEES8_S8_EEENS6_IJNS7_ILi128EEESA_SA_EEELi128ENS_10bfloat16_tEfNS_4arch4Sm90ELb1ELb0ELb0ELb1ELb1ELb1ELb0ELb1ELb1ELb1ELb0ELb0EEENS1_21CollectiveEpilogueFwdISB_S9_SC_SE_Li256ELb1ELb1ELb0ELb0EEENS1_36VarlenDynamicPersistentTileSchedulerILi128ELi128ELi256ELi128ELb0ELb1ELb1ELb1ELb1ELb1EEEEEEEEEvNT_6ParamsE,@function
        .size           _ZN7cutlass13device_kernelIN5flash11enable_sm90INS1_16FlashAttnFwdSm90INS1_25CollectiveMainloopFwdSm90ILi2EN4cute5tupleIJNS5_1CILi1EEES8_S8_EEENS6_IJNS7_ILi128EEESA_SA_EEELi128ENS_10bfloat16_tEfNS_4arch4Sm90ELb1ELb0ELb0ELb1ELb1ELb1ELb0ELb1ELb1ELb1ELb0ELb0EEENS1_21CollectiveEpilogueFwdISB_S9_SC_SE_Li256ELb1ELb1ELb0ELb0EEENS1_36VarlenDynamicPersistentTileSchedulerILi128ELi128ELi256ELi128ELb0ELb1ELb1ELb1ELb1ELb1EEEEEEEEEvNT_6ParamsE,(.L_x_71 - _ZN7cutlass13device_kernelIN5flash11enable_sm90INS1_16FlashAttnFwdSm90INS1_25CollectiveMainloopFwdSm90ILi2EN4cute5tupleIJNS5_1CILi1EEES8_S8_EEENS6_IJNS7_ILi128EEESA_SA_EEELi128ENS_10bfloat16_tEfNS_4arch4Sm90ELb1ELb0ELb0ELb1ELb1ELb1ELb0ELb1ELb1ELb1ELb0ELb0EEENS1_21CollectiveEpilogueFwdISB_S9_SC_SE_Li256ELb1ELb1ELb0ELb0EEENS1_36VarlenDynamicPersistentTileSchedulerILi128ELi128ELi256ELi128ELb0ELb1ELb1ELb1ELb1ELb1EEEEEEEEEvNT_6ParamsE)
        .other          _ZN7cutlass13device_kernelIN5flash11enable_sm90INS1_16FlashAttnFwdSm90INS1_25CollectiveMainloopFwdSm90ILi2EN4cute5tupleIJNS5_1CILi1EEES8_S8_EEENS6_IJNS7_ILi128EEESA_SA_EEELi128ENS_10bfloat16_tEfNS_4arch4Sm90ELb1ELb0ELb0ELb1ELb1ELb1ELb0ELb1ELb1ELb1ELb0ELb0EEENS1_21CollectiveEpilogueFwdISB_S9_SC_SE_Li256ELb1ELb1ELb0ELb0EEENS1_36VarlenDynamicPersistentTileSchedulerILi128ELi128ELi256ELi128ELb0ELb1ELb1ELb1ELb1ELb1EEEEEEEEEvNT_6ParamsE,@"STO_CUDA_ENTRY STV_DEFAULT"
_ZN7cutlass13device_kernelIN5flash11enable_sm90INS1_16FlashAttnFwdSm90INS1_25CollectiveMainloopFwdSm90ILi2EN4cute5tupleIJNS5_1CILi1EEES8_S8_EEENS6_IJNS7_ILi128EEESA_SA_EEELi128ENS_10bfloat16_tEfNS_4arch4Sm90ELb1ELb0ELb0ELb1ELb1ELb1ELb0ELb1ELb1ELb1ELb0ELb0EEENS1_21CollectiveEpilogueFwdISB_S9_SC_SE_Li256ELb1ELb1ELb0ELb0EEENS1_36VarlenDynamicPersistentTileSchedulerILi128ELi128ELi256ELi128ELb0ELb1ELb1ELb1ELb1ELb1EEEEEEEEEvNT_6ParamsE:
[----:B------:R-:W-:Y:S01]  /*0000*/  LDC R1, c[0x0][0x37c] ;  /* 0x0000df00ff017b82 */ /* 0x000fe20000000800 */
[----:B------:R-:W-:Y:S05]  /*0010*/  EXIT ;  /* 0x000000000000794d */ /* 0x000fea0003800000 */
.L_x_26:
        /* <DEDUP_REMOVED lines=14> */
.L_x_71:


//--------------------- .text._ZN7cutlass13device_kernelIN5flash11enable_sm90INS1_16FlashAttnFwdSm90INS1_25CollectiveMainloopFwdSm90ILi2EN4cute5tupleIJNS5_1CILi1EEES8_S8_EEENS6_IJNS7_ILi192EEENS7_ILi128EEENS7_ILi96EEEEEELi96ENS_10bfloat16_tEfNS_4arch4Sm90ELb0ELb0ELb0ELb0ELb1ELb0ELb0ELb0ELb1ELb1ELb0ELb0EEENS1_21CollectiveEpilogueFwdINS6_IJSA_SC_SB_EEES9_SE_SG_Li384ELb0ELb1ELb0ELb0EEENS1_29StaticPersistentTileSchedulerILb0EEEEEEEEEvNT_6ParamsE --------------------------
	.section	.text._ZN7cutlass13device_kernelIN5flash11enable_sm90INS1_16FlashAttnFwdSm90INS1_25CollectiveMainloopFwdSm90ILi2EN4cute5tupleIJNS5_1CILi1EEES8_S8_EEENS6_IJNS7_ILi192EEENS7_ILi128EEENS7_ILi96EEEEEELi96ENS_10bfloat16_tEfNS_4arch4Sm90ELb0ELb0ELb0ELb0ELb1ELb0ELb0ELb0ELb1ELb1ELb0ELb0EEENS1_21CollectiveEpilogueFwdINS6_IJSA_SC_SB_EEES9_SE_SG_Li384ELb0ELb1ELb0ELb0EEENS1_29StaticPersistentTileSchedulerILb0EEEEEEEEEvNT_6ParamsE,"ax",@progbits
	.align	128
.text._ZN7cutlass13device_kernelIN5flash11enable_sm90INS1_16FlashAttnFwdSm90INS1_25CollectiveMainloopFwdSm90ILi2EN4cute5tupleIJNS5_1CILi1EEES8_S8_EEENS6_IJNS7_ILi192EEENS7_ILi128EEENS7_ILi96EEEEEELi96ENS_10bfloat16_tEfNS_4arch4Sm90ELb0ELb0ELb0ELb0ELb1ELb0ELb0ELb0ELb1ELb1ELb0ELb0EEENS1_21CollectiveEpilogueFwdINS6_IJSA_SC_SB_EEES9_SE_SG_Li384ELb0ELb1ELb0ELb0EEENS1_29StaticPersistentTileSchedulerILb0EEEEEEEEEvNT_6ParamsE:
        .type           _ZN7cutlass13device_kernelIN5flash11enable_sm90INS1_16FlashAttnFwdSm90INS1_25CollectiveMainloopFwdSm90ILi2EN4cute5tupleIJNS5_1CILi1EEES8_S8_EEENS6_IJNS7_ILi192EEENS7_ILi128EEENS7_ILi96EEEEEELi96ENS_10bfloat16_tEfNS_4arch4Sm90ELb0ELb0ELb0ELb0ELb1ELb0ELb0ELb0ELb1ELb1ELb0ELb0EEENS1_21CollectiveEpilogueFwdINS6_IJSA_SC_SB_EEES9_SE_SG_Li384ELb0ELb1ELb0ELb0EEENS1_29StaticPersistentTileSchedulerILb0EEEEEEEEEvNT_6ParamsE,@function
        .size           _ZN7cutlass13device_kernelIN5flash11enable_sm90INS1_16FlashAttnFwdSm90INS1_25CollectiveMainloopFwdSm90ILi2EN4cute5tupleIJNS5_1CILi1EEES8_S8_EEENS6_IJNS7_ILi192EEENS7_ILi128EEENS7_ILi96EEEEEELi96ENS_10bfloat16_tEfNS_4arch4Sm90ELb0ELb0ELb0ELb0ELb1ELb0ELb0ELb0ELb1ELb1ELb0ELb0EEENS1_21CollectiveEpilogueFwdINS6_IJSA_SC_SB_EEES9_SE_SG_Li384ELb0ELb1ELb0ELb0EEENS1_29StaticPersistentTileSchedulerILb0EEEEEEEEEvNT_6ParamsE,(.L_x_72 - _ZN7cutlass13device_kernelIN5flash11enable_sm90INS1_16FlashAttnFwdSm90INS1_25CollectiveMainloopFwdSm90ILi2EN4cute5tupleIJNS5_1CILi1EEES8_S8_EEENS6_IJNS7_ILi192EEENS7_ILi128EEENS7_ILi96EEEEEELi96ENS_10bfloat16_tEfNS_4arch4Sm90ELb0ELb0ELb0ELb0ELb1ELb0ELb0ELb0ELb1ELb1ELb0ELb0EEENS1_21CollectiveEpilogueFwdINS6_IJSA_SC_SB_EEES9_SE_SG_Li384ELb0ELb1ELb0ELb0EEENS1_29StaticPersistentTileSchedulerILb0EEEEEEEEEvNT_6ParamsE)
        .other          _ZN7cutlass13device_kernelIN5flash11enable_sm90INS1_16FlashAttnFwdSm90INS1_25CollectiveMainloopFwdSm90ILi2EN4cute5tupleIJNS5_1CILi1EEES8_S8_EEENS6_IJNS7_ILi192EEENS7_ILi128EEENS7_ILi96EEEEEELi96ENS_10bfloat16_tEfNS_4arch4Sm90ELb0ELb0ELb0ELb0ELb1ELb0ELb0ELb0ELb1ELb1ELb0ELb0EEENS1_21CollectiveEpilogueFwdINS6_IJSA_SC_SB_EEES9_SE_SG_Li384ELb0ELb1ELb0ELb0EEENS1_29StaticPersistentTileSchedulerILb0EEEEEEEEEvNT_6ParamsE,@"STO_CUDA_ENTRY STV_DEFAULT"
_ZN7cutlass13device_kernelIN5flash11enable_sm90INS1_16FlashAttnFwdSm90INS1_25CollectiveMainloopFwdSm90ILi2EN4cute5tupleIJNS5_1CILi1EEES8_S8_EEENS6_IJNS7_ILi192EEENS7_ILi128EEENS7_ILi96EEEEEELi96ENS_10bfloat16_tEfNS_4arch4Sm90ELb0ELb0ELb0ELb0ELb1ELb0ELb0ELb0ELb1ELb1ELb0ELb0EEENS1_21CollectiveEpilogueFwdINS6_IJSA_SC_SB_EEES9_SE_SG_Li384ELb0ELb1ELb0ELb0EEENS1_29StaticPersistentTileSchedulerILb0EEEEEEEEEvNT_6ParamsE:
[----:B------:R-:W-:Y:S01]  /*0000*/  LDC R1, c[0x0][0x37c] ;  /* 0x0000df00ff017b82 */ /* 0x000fe20000000800 */
[----:B------:R-:W-:Y:S05]  /*0010*/  EXIT ;  /* 0x000000000000794d */ /* 0x000fea0003800000 */
.L_x_27:
        /* <DEDUP_REMOVED lines=14> */
.L_x_72:


//--------------------- .text._ZN7cutlass13device_kernelIN5flash11enable_sm90INS1_16FlashAttnFwdSm90INS1_25CollectiveMainloopFwdSm90ILi2EN4cute5tupleIJNS5_1CILi1EEES8_S8_EEENS6_IJNS7_ILi192EEENS7_ILi128EEENS7_ILi96EEEEEELi96ENS_10bfloat16_tEfNS_4arch4Sm90ELb0ELb0ELb0ELb1ELb1ELb0ELb0ELb0ELb1ELb1ELb0ELb0EEENS1_21CollectiveEpilogueFwdINS6_IJSA_SC_SB_EEES9_SE_SG_Li384ELb1ELb1ELb0ELb0EEENS1_36VarlenDynamicPersistentTileSchedulerILi192ELi128ELi384ELi128ELb0ELb1ELb1ELb0ELb1ELb1EEEEEEEEEvNT_6ParamsE --------------------------
	.section	.text._ZN7cutlass13device_kernelIN5flash11enable_sm90INS1_16FlashAttnFwdSm90INS1_25CollectiveMainloopFwdSm90ILi2EN4cute5tupleIJNS5_1CILi1EEES8_S8_EEENS6_IJNS7_ILi192EEENS7_ILi128EEENS7_ILi96EEEEEELi96ENS_10bfloat16_tEfNS_4arch4Sm90ELb0ELb0ELb0ELb1ELb1ELb0ELb0ELb0ELb1ELb1ELb0ELb0EEENS1_21CollectiveEpilogueFwdINS6_IJSA_SC_SB_EEES9_SE_SG_Li384ELb1ELb1ELb0ELb0EEENS1_36VarlenDynamicPersistentTileSchedulerILi192ELi128ELi384ELi128ELb0ELb1ELb1ELb0ELb1ELb1EEEEEEEEEvNT_6ParamsE,"ax",@progbits
	.align	128
.text._ZN7cutlass13device_kernelIN5flash11enable_sm90INS1_16FlashAttnFwdSm90INS1_25CollectiveMainloopFwdSm90ILi2EN4cute5tupleIJNS5_1CILi1EEES8_S8_EEENS6_IJNS7_ILi192EEENS7_ILi128EEENS7_ILi96EEEEEELi96ENS_10bfloat16_tEfNS_4arch4Sm90ELb0ELb0ELb0ELb1ELb1ELb0ELb0ELb0ELb1ELb1ELb0ELb0EEENS1_21CollectiveEpilogueFwdINS6_IJSA_SC_SB_EEES9_SE_SG_Li384ELb1ELb1ELb0ELb0EEENS1_36VarlenDynamicPersistentTileSchedulerILi192ELi128ELi384ELi128ELb0ELb1ELb1ELb0ELb1ELb1EEEEEEEEEvNT_6ParamsE:
        .type           _ZN7cutlass13device_kernelIN5flash11enable_sm90INS1_16FlashAttnFwdSm90INS1_25CollectiveMainloopFwdSm90ILi2EN4cute5tupleIJNS5_1CILi1EEES8_S8_EEENS6_IJNS7_ILi192EEENS7_ILi128EEENS7_ILi96EEEEEELi96ENS_10bfloat16_tEfNS_4arch4Sm90ELb0ELb0ELb0ELb1ELb1ELb0ELb0ELb0ELb1ELb1ELb0ELb0EEENS1_21CollectiveEpilogueFwdINS6_IJSA_SC_SB_EEES9_SE_SG_Li384ELb1ELb1ELb0ELb0EEENS1_36VarlenDynamicPersistentTileSchedulerILi192ELi128ELi384ELi128ELb0ELb1ELb1ELb0ELb1ELb1EEEEEEEEEvNT_6ParamsE,@function
        .size           _ZN7cutlass13device_kernelIN5flash11enable_sm90INS1_16FlashAttnFwdSm90INS1_25CollectiveMainloopFwdSm90ILi2EN4cute5tupleIJNS5_1CILi1EEES8_S8_EEENS6_IJNS7_ILi192EEENS7_ILi128EEENS7_ILi96EEEEEELi96ENS_10bfloat16_tEfNS_4arch4Sm90ELb0ELb0ELb0ELb1ELb1ELb0ELb0ELb0ELb1ELb1ELb0ELb0EEENS1_21CollectiveEpilogueFwdINS6_IJSA_SC_SB_EEES9_SE_SG_Li384ELb1ELb1ELb0ELb0EEENS1_36VarlenDynamicPersistentTileSchedulerILi192ELi128ELi384ELi128ELb0ELb1ELb1ELb0ELb1ELb1EEEEEEEEEvNT_6ParamsE,(.L_x_73 - _ZN7cutlass13device_kernelIN5flash11enable_sm90INS1_16FlashAttnFwdSm90INS1_25CollectiveMainloopFwdSm90ILi2EN4cute5tupleIJNS5_1CILi1EEES8_S8_EEENS6_IJNS7_ILi192EEENS7_ILi128EEENS7_ILi96EEEEEELi96ENS_10bfloat16_tEfNS_4arch4Sm90ELb0ELb0ELb0ELb1ELb1ELb0ELb0ELb0ELb1ELb1ELb0ELb0EEENS1_21CollectiveEpilogueFwdINS6_IJSA_SC_SB_EEES9_SE_SG_Li384ELb1ELb1ELb0ELb0EEENS1_36VarlenDynamicPersistentTileSchedulerILi192ELi128ELi384ELi128ELb0ELb1ELb1ELb0ELb1ELb1EEEEEEEEEvNT_6ParamsE)
        .other          _ZN7cutlass13device_kernelIN5flash11enable_sm90INS1_16FlashAttnFwdSm90INS1_25CollectiveMainloopFwdSm90ILi2EN4cute5tupleIJNS5_1CILi1EEES8_S8_EEENS6_IJNS7_ILi192EEENS7_ILi128EEENS7_ILi96EEEEEELi96ENS_10bfloat16_tEfNS_4arch4Sm90ELb0ELb0ELb0ELb1ELb1ELb0ELb0ELb0ELb1ELb1ELb0ELb0EEENS1_21CollectiveEpilogueFwdINS6_IJSA_SC_SB_EEES9_SE_SG_Li384ELb1ELb1ELb0ELb0EEENS1_36VarlenDynamicPersistentTileSchedulerILi192ELi128ELi384ELi128ELb0ELb1ELb1ELb0ELb1ELb1EEEEEEEEEvNT_6ParamsE,@"STO_CUDA_ENTRY STV_DEFAULT"
_ZN7cutlass13device_kernelIN5flash11enable_sm90INS1_16FlashAttnFwdSm90INS1_25CollectiveMainloopFwdSm90ILi2EN4cute5tupleIJNS5_1CILi1EEES8_S8_EEENS6_IJNS7_ILi192EEENS7_ILi128EEENS7_ILi96EEEEEELi96ENS_10bfloat16_tEfNS_4arch4Sm90ELb0ELb0ELb0ELb1ELb1ELb0ELb0ELb0ELb1ELb1ELb0ELb0EEENS1_21CollectiveEpilogueFwdINS6_IJSA_SC_SB_EEES9_SE_SG_Li384ELb1ELb1ELb0ELb0EEENS1_36VarlenDynamicPersistentTileSchedulerILi192ELi128ELi384ELi128ELb0ELb1ELb1ELb0ELb1ELb1EEEEEEEEEvNT_6ParamsE:
[----:B------:R-:W-:Y:S01]  /*0000*/  LDC R1, c[0x0][0x37c] ;  /* 0x0000df00ff017b82 */ /* 0x000fe20000000800 */
[----:B------:R-:W-:Y:S05]  /*0010*/  EXIT ;  /* 0x000000000000794d */ /* 0x000fea0003800000 */
.L_x_28:
        /* <DEDUP_REMOVED lines=14> */
.L_x_73:


//--------------------- .text._ZN7cutlass13device_kernelIN5flash11enable_sm90INS1_16FlashAttnFwdSm90INS1_25CollectiveMainloopFwdSm90ILi2EN4cute5tupleIJNS5_1CILi1EEES8_S8_EEENS6_IJNS7_ILi192EEENS7_ILi128EEENS7_ILi96EEEEEELi96ENS_10bfloat16_tEfNS_4arch4Sm90ELb0ELb0ELb0ELb1ELb1ELb1ELb0ELb0ELb1ELb1ELb0ELb0EEENS1_21CollectiveEpilogueFwdINS6_IJSA_SC_SB_EEES9_SE_SG_Li384ELb1ELb1ELb0ELb0EEENS1_36VarlenDynamicPersistentTileSchedulerILi192ELi128ELi384ELi128ELb0ELb1ELb1ELb0ELb1ELb1EEEEEEEEEvNT_6ParamsE --------------------------
	.section	.text._ZN7cutlass13device_kernelIN5flash11enable_sm90INS1_16FlashAttnFwdSm90INS1_25CollectiveMainloopFwdSm90ILi2EN4cute5tupleIJNS5_1CILi1EEES8_S8_EEENS6_IJNS7_ILi192EEENS7_ILi128EEENS7_ILi96EEEEEELi96ENS_10bfloat16_tEfNS_4arch4Sm90ELb0ELb0ELb0ELb1ELb1ELb1ELb0ELb0ELb1ELb1ELb0ELb0EEENS1_21CollectiveEpilogueFwdINS6_IJSA_SC_SB_EEES9_SE_SG_Li384ELb1ELb1ELb0ELb0EEENS1_36VarlenDynamicPersistentTileSchedulerILi192ELi128ELi384ELi128ELb0ELb1ELb1ELb0ELb1ELb1EEEEEEEEEvNT_6ParamsE,"ax",@progbits
	.align	128
.text._ZN7cutlass13device_kernelIN5flash11enable_sm90INS1_16FlashAttnFwdSm90INS1_25CollectiveMainloopFwdSm90ILi2EN4cute5tupleIJNS5_1CILi1EEES8_S8_EEENS6_IJNS7_ILi192EEENS7_ILi128EEENS7_ILi96EEEEEELi96ENS_10bfloat16_tEfNS_4arch4Sm90ELb0ELb0ELb0ELb1ELb1ELb1ELb0ELb0ELb1ELb1ELb0ELb0EEENS1_21CollectiveEpilogueFwdINS6_IJSA_SC_SB_EEES9_SE_SG_Li384ELb1ELb1ELb0ELb0EEENS1_36VarlenDynamicPersistentTileSchedulerILi192ELi128ELi384ELi128ELb0ELb1ELb1ELb0ELb1ELb1EEEEEEEEEvNT_6ParamsE:
        .type           _ZN7cutlass13device_kernelIN5flash11enable_sm90INS1_16FlashAttnFwdSm90INS1_25CollectiveMainloopFwdSm90ILi2EN4cute5tupleIJNS5_1CILi1EEES8_S8_EEENS6_IJNS7_ILi192EEENS7_ILi128EEENS7_ILi96EEEEEELi96ENS_10bfloat16_tEfNS_4arch4Sm90ELb0ELb0ELb0ELb1ELb1ELb1ELb0ELb0ELb1ELb1ELb0ELb0EEENS1_21CollectiveEpilogueFwdINS6_IJSA_SC_SB_EEES9_SE_SG_Li384ELb1ELb1ELb0ELb0EEENS1_36VarlenDynamicPersistentTileSchedulerILi192ELi128ELi384ELi128ELb0ELb1ELb1ELb0ELb1ELb1EEEEEEEEEvNT_6ParamsE,@function
        .size           _ZN7cutlass13device_kernelIN5flash11enable_sm90INS1_16FlashAttnFwdSm90INS1_25CollectiveMainloopFwdSm90ILi2EN4cute5tupleIJNS5_1CILi1EEES8_S8_EEENS6_IJNS7_ILi192EEENS7_ILi128EEENS7_ILi96EEEEEELi96ENS_10bfloat16_tEfNS_4arch4Sm90ELb0ELb0ELb0ELb1ELb1ELb1ELb0ELb0ELb1ELb1ELb0ELb0EEENS1_21CollectiveEpilogueFwdINS6_IJSA_SC_SB_EEES9_SE_SG_Li384ELb1ELb1ELb0ELb0EEENS1_36VarlenDynamicPersistentTileSchedulerILi192ELi128ELi384ELi128ELb0ELb1ELb1ELb0ELb1ELb1EEEEEEEEEvNT_6ParamsE,(.L_x_74 - _ZN7cutlass13device_kernelIN5flash11enable_sm90INS1_16FlashAttnFwdSm90INS1_25CollectiveMainloopFwdSm90ILi2EN4cute5tupleIJNS5_1CILi1EEES8_S8_EEENS6_IJNS7_ILi192EEENS7_ILi128EEENS7_ILi96EEEEEELi96ENS_10bfloat16_tEfNS_4arch4Sm90ELb0ELb0ELb0ELb1ELb1ELb1ELb0ELb0ELb1ELb1ELb0ELb0EEENS1_21CollectiveEpilogueFwdINS6_IJSA_SC_SB_EEES9_SE_SG_Li384ELb1ELb1ELb0ELb0EEENS1_36VarlenDynamicPersistentTileSchedulerILi192ELi128ELi384ELi128ELb0ELb1ELb1ELb0ELb1ELb1EEEEEEEEEvNT_6ParamsE)
        .other          _ZN7cutlass13device_kernelIN5flash11enable_sm90INS1_16FlashAttnFwdSm90INS1_25CollectiveMainloopFwdSm90ILi2EN4cute5tupleIJNS5_1CILi1EEES8_S8_EEENS6_IJNS7_ILi192EEENS7_ILi128EEENS7_ILi96EEEEEELi96ENS_10bfloat16_tEfNS_4arch4Sm90ELb0ELb0ELb0ELb1ELb1ELb1ELb0ELb0ELb1ELb1ELb0ELb0EEENS1_21CollectiveEpilogueFwdINS6_IJSA_SC_SB_EEES9_SE_SG_Li384ELb1ELb1ELb0ELb0EEENS1_36VarlenDynamicPersistentTileSchedulerILi192ELi128ELi384ELi128ELb0ELb1ELb1ELb0ELb1ELb1EEEEEEEEEvNT_6ParamsE,@"STO_CUDA_ENTRY STV_DEFAULT"
_ZN7cutlass13device_kernelIN5flash11enable_sm90INS1_16FlashAttnFwdSm90INS1_25CollectiveMainloopFwdSm90ILi2EN4cute5tupleIJNS5_1CILi1EEES8_S8_EEENS6_IJNS7_ILi192EEENS7_ILi128EEENS7_ILi96EEEEEELi96ENS_10bfloat16_tEfNS_4arch4Sm90ELb0ELb0ELb0ELb1ELb1ELb1ELb0ELb0ELb1ELb1ELb0ELb0EEENS1_21CollectiveEpilogueFwdINS6_IJSA_SC_SB_EEES9_SE_SG_Li384ELb1ELb1ELb0ELb0EEENS1_36VarlenDynamicPersistentTileSchedulerILi192ELi128ELi384ELi128ELb0ELb1ELb1ELb0ELb1ELb1EEEEEEEEEvNT_6ParamsE:
[----:B------:R-:W-:Y:S01]  /*0000*/  LDC R1, c[0x0][0x37c] ;  /* 0x0000df00ff017b82 */ /* 0x000fe20000000800 */
[----:B------:R-:W-:Y:S05]  /*0010*/  EXIT ;  /* 0x000000000000794d */ /* 0x000fea0003800000 */
.L_x_29:
        /* <DEDUP_REMOVED lines=14> */
.L_x_74:


//--------------------- .text._ZN7cutlass13device_kernelIN5flash11enable_sm90INS1_16FlashAttnFwdSm90INS1_25CollectiveMainloopFwdSm90ILi2EN4cute5tupleIJNS5_1CILi1EEES8_S8_EEENS6_IJNS7_ILi192EEENS7_ILi128EEENS7_ILi96EEEEEELi96ENS_10bfloat16_tEfNS_4arch4Sm90ELb0ELb1ELb0ELb0ELb1ELb0ELb0ELb0ELb1ELb1ELb0ELb0EEENS1_21CollectiveEpilogueFwdINS6_IJSA_SC_SB_EEES9_SE_SG_Li384ELb0ELb1ELb0ELb0EEENS1_30DynamicPersistentTileSchedulerILi384ELi128ELb0ELb1ELb1EEEEEEEEEvNT_6ParamsE --------------------------
	.section	.text._ZN7cutlass13device_kernelIN5flash11enable_sm90INS1_16FlashAttnFwdSm90INS1_25CollectiveMainloopFwdSm90ILi2EN4cute5tupleIJNS5_1CILi1EEES8_S8_EEENS6_IJNS7_ILi192EEENS7_ILi128EEENS7_ILi96EEEEEELi96ENS_10bfloat16_tEfNS_4arch4Sm90ELb0ELb1ELb0ELb0ELb1ELb0ELb0ELb0ELb1ELb1ELb0ELb0EEENS1_21CollectiveEpilogueFwdINS6_IJSA_SC_SB_EEES9_SE_SG_Li384ELb0ELb1ELb0ELb0EEENS1_30DynamicPersistentTileSchedulerILi384ELi128ELb0ELb1ELb1EEEEEEEEEvNT_6ParamsE,"ax",@progbits
	.align	128
.text._ZN7cutlass13device_kernelIN5flash11enable_sm90INS1_16FlashAttnFwdSm90INS1_25CollectiveMainloopFwdSm90ILi2EN4cute5tupleIJNS5_1CILi1EEES8_S8_EEENS6_IJNS7_ILi192EEENS7_ILi128EEENS7_ILi96EEEEEELi96ENS_10bfloat16_tEfNS_4arch4Sm90ELb0ELb1ELb0ELb0ELb1ELb0ELb0ELb0ELb1ELb1ELb0ELb0EEENS1_21CollectiveEpilogueFwdINS6_IJSA_SC_SB_EEES9_SE_SG_Li384ELb0ELb1ELb0ELb0EEENS1_30DynamicPersistentTileSchedulerILi384ELi128ELb0ELb1ELb1EEEEEEEEEvNT_6ParamsE:
        .type           _ZN7cutlass13device_kernelIN5flash11enable_sm90INS1_16FlashAttnFwdSm90INS1_25CollectiveMainloopFwdSm90ILi2EN4cute5tupleIJNS5_1CILi1EEES8_S8_EEENS6_IJNS7_ILi192EEENS7_ILi128EEENS7_ILi96EEEEEELi96ENS_10bfloat16_tEfNS_4arch4Sm90ELb0ELb1ELb0ELb0ELb1ELb0ELb0ELb0ELb1ELb1ELb0ELb0EEENS1_21CollectiveEpilogueFwdINS6_IJSA_SC_SB_EEES9_SE_SG_Li384ELb0ELb1ELb0ELb0EEENS1_30DynamicPersistentTileSchedulerILi384ELi128ELb0ELb1ELb1EEEEEEEEEvNT_6ParamsE,@function
        .size           _ZN7cutlass13device_kernelIN5flash11enable_sm90INS1_16FlashAttnFwdSm90INS1_25CollectiveMainloopFwdSm90ILi2EN4cute5tupleIJNS5_1CILi1EEES8_S8_EEENS6_IJNS7_ILi192EEENS7_ILi128EEENS7_ILi96EEEEEELi96ENS_10bfloat16_tEfNS_4arch4Sm90ELb0ELb1ELb0ELb0ELb1ELb0ELb0ELb0ELb1ELb1ELb0ELb0EEENS1_21CollectiveEpilogueFwdINS6_IJSA_SC_SB_EEES9_SE_SG_Li384ELb0ELb1ELb0ELb0EEENS1_30DynamicPersistentTileSchedulerILi384ELi128ELb0ELb1ELb1EEEEEEEEEvNT_6ParamsE,(.L_x_75 - _ZN7cutlass13device_kernelIN5flash11enable_sm90INS1_16FlashAttnFwdSm90INS1_25CollectiveMainloopFwdSm90ILi2EN4cute5tupleIJNS5_1CILi1EEES8_S8_EEENS6_IJNS7_ILi192EEENS7_ILi128EEENS7_ILi96EEEEEELi96ENS_10bfloat16_tEfNS_4arch4Sm90ELb0ELb1ELb0ELb0ELb1ELb0ELb0ELb0ELb1ELb1ELb0ELb0EEENS1_21CollectiveEpilogueFwdINS6_IJSA_SC_SB_EEES9_SE_SG_Li384ELb0ELb1ELb0ELb0EEENS1_30DynamicPersistentTileSchedulerILi384ELi128ELb0ELb1ELb1EEEEEEEEEvNT_6ParamsE)
        .other          _ZN7cutlass13device_kernelIN5flash11enable_sm90INS1_16FlashAttnFwdSm90INS1_25CollectiveMainloopFwdSm90ILi2EN4cute5tupleIJNS5_1CILi1EEES8_S8_EEENS6_IJNS7_ILi192EEENS7_ILi128EEENS7_ILi96EEEEEELi96ENS_10bfloat16_tEfNS_4arch4Sm90ELb0ELb1ELb0ELb0ELb1ELb0ELb0ELb0ELb1ELb1ELb0ELb0EEENS1_21CollectiveEpilogueFwdINS6_IJSA_SC_SB_EEES9_SE_SG_Li384ELb0ELb1ELb0ELb0EEENS1_30DynamicPersistentTileSchedulerILi384ELi128ELb0ELb1ELb1EEEEEEEEEvNT_6ParamsE,@"STO_CUDA_ENTRY STV_DEFAULT"
_ZN7cutlass13device_kernelIN5flash11enable_sm90INS1_16FlashAttnFwdSm90INS1_25CollectiveMainloopFwdSm90ILi2EN4cute5tupleIJNS5_1CILi1EEES8_S8_EEENS6_IJNS7_ILi192EEENS7_ILi128EEENS7_ILi96EEEEEELi96ENS_10bfloat16_tEfNS_4arch4Sm90ELb0ELb1ELb0ELb0ELb1ELb0ELb0ELb0ELb1ELb1ELb0ELb0EEENS1_21CollectiveEpilogueFwdINS6_IJSA_SC_SB_EEES9_SE_SG_Li384ELb0ELb1ELb0ELb0EEENS1_30DynamicPersistentTileSchedulerILi384ELi128ELb0ELb1ELb1EEEEEEEEEvNT_6ParamsE:
[----:B------:R-:W-:Y:S01]  /*0000*/  LDC R1, c[0x0][0x37c] ;  /* 0x0000df00ff017b82 */ /* 0x000fe20000000800 */
[----:B------:R-:W-:Y:S05]  /*0010*/  EXIT ;  /* 0x000000000000794d */ /* 0x000fea0003800000 */
.L_x_30:
        /* <DEDUP_REMOVED lines=14> */
.L_x_75:


//--------------------- .text._ZN7cutlass13device_kernelIN5flash11enable_sm90INS1_16FlashAttnFwdSm90INS1_25CollectiveMainloopFwdSm90ILi2EN4cute5tupleIJNS5_1CILi1EEES8_S8_EEENS6_IJNS7_ILi192EEENS7_ILi128EEENS7_ILi96EEEEEELi96ENS_10bfloat16_tEfNS_4arch4Sm90ELb0ELb1ELb0ELb1ELb1ELb0ELb0ELb0ELb1ELb1ELb0ELb0EEENS1_21CollectiveEpilogueFwdINS6_IJSA_SC_SB_EEES9_SE_SG_Li384ELb1ELb1ELb0ELb0EEENS1_36VarlenDynamicPersistentTileSchedulerILi192ELi128ELi384ELi128ELb0ELb1ELb1ELb1ELb0ELb1EEEEEEEEEvNT_6ParamsE --------------------------
	.section	.text._ZN7cutlass13device_kernelIN5flash11enable_sm90INS1_16FlashAttnFwdSm90INS1_25CollectiveMainloopFwdSm90ILi2EN4cute5tupleIJNS5_1CILi1EEES8_S8_EEENS6_IJNS7_ILi192EEENS7_ILi128EEENS7_ILi96EEEEEELi96ENS_10bfloat16_tEfNS_4arch4Sm90ELb0ELb1ELb0ELb1ELb1ELb0ELb0ELb0ELb1ELb1ELb0ELb0EEENS1_21CollectiveEpilogueFwdINS6_IJSA_SC_SB_EEES9_SE_SG_Li384ELb1ELb1ELb0ELb0EEENS1_36VarlenDynamicPersistentTileSchedulerILi192ELi128ELi384ELi128ELb0ELb1ELb1ELb1ELb0ELb1EEEEEEEEEvNT_6ParamsE,"ax",@progbits
	.align	128
.text._ZN7cutlass13device_kernelIN5flash11enable_sm90INS1_16FlashAttnFwdSm90INS1_25CollectiveMainloopFwdSm90ILi2EN4cute5tupleIJNS5_1CILi1EEES8_S8_EEENS6_IJNS7_ILi192EEENS7_ILi128EEENS7_ILi96EEEEEELi96ENS_10bfloat16_tEfNS_4arch4Sm90ELb0ELb1ELb0ELb1ELb1ELb0ELb0ELb0ELb1ELb1ELb0ELb0EEENS1_21CollectiveEpilogueFwdINS6_IJSA_SC_SB_EEES9_SE_SG_Li384ELb1ELb1ELb0ELb0EEENS1_36VarlenDynamicPersistentTileSchedulerILi192ELi128ELi384ELi128ELb0ELb1ELb1ELb1ELb0ELb1EEEEEEEEEvNT_6ParamsE:
        .type           _ZN7cutlass13device_kernelIN5flash11enable_sm90INS1_16FlashAttnFwdSm90INS1_25CollectiveMainloopFwdSm90ILi2EN4cute5tupleIJNS5_1CILi1EEES8_S8_EEENS6_IJNS7_ILi192EEENS7_ILi128EEENS7_ILi96EEEEEELi96ENS_10bfloat16_tEfNS_4arch4Sm90ELb0ELb1ELb0ELb1ELb1ELb0ELb0ELb0ELb1ELb1ELb0ELb0EEENS1_21CollectiveEpilogueFwdINS6_IJSA_SC_SB_EEES9_SE_SG_Li384ELb1ELb1ELb0ELb0EEENS1_36VarlenDynamicPersistentTileSchedulerILi192ELi128ELi384ELi128ELb0ELb1ELb1ELb1ELb0ELb1EEEEEEEEEvNT_6ParamsE,@function
        .size           _ZN7cutlass13device_kernelIN5flash11enable_sm90INS1_16FlashAttnFwdSm90INS1_25CollectiveMainloopFwdSm90ILi2EN4cute5tupleIJNS5_1CILi1EEES8_S8_EEENS6_IJNS7_ILi192EEENS7_ILi128EEENS7_ILi96EEEEEELi96ENS_10bfloat16_tEfNS_4arch4Sm90ELb0ELb1ELb0ELb1ELb1ELb0ELb0ELb0ELb1ELb1ELb0ELb0EEENS1_21CollectiveEpilogueFwdINS6_IJSA_SC_SB_EEES9_SE_SG_Li384ELb1ELb1ELb0ELb0EEENS1_36VarlenDynamicPersistentTileSchedulerILi192ELi128ELi384ELi128ELb0ELb1ELb1ELb1ELb0ELb1EEEEEEEEEvNT_6ParamsE,(.L_x_76 - _ZN7cutlass13device_kernelIN5flash11enable_sm90INS1_16FlashAttnFwdSm90INS1_25CollectiveMainloopFwdSm90ILi2EN4cute5tupleIJNS5_1CILi1EEES8_S8_EEENS6_IJNS7_ILi192EEENS7_ILi128EEENS7_ILi96EEEEEELi96ENS_10bfloat16_tEfNS_4arch4Sm90ELb0ELb1ELb0ELb1ELb1ELb0ELb0ELb0ELb1ELb1ELb0ELb0EEENS1_21CollectiveEpilogueFwdINS6_IJSA_SC_SB_EEES9_SE_SG_Li384ELb1ELb1ELb0ELb0EEENS1_36VarlenDynamicPersistentTileSchedulerILi192ELi128ELi384ELi128ELb0ELb1ELb1ELb1ELb0ELb1EEEEEEEEEvNT_6ParamsE)
        .other          _ZN7cutlass13device_kernelIN5flash11enable_sm90INS1_16FlashAttnFwdSm90INS1_25CollectiveMainloopFwdSm90ILi2EN4cute5tupleIJNS5_1CILi1EEES8_S8_EEENS6_IJNS7_ILi192EEENS7_ILi128EEENS7_ILi96EEEEEELi96ENS_10bfloat16_tEfNS_4arch4Sm90ELb0ELb1ELb0ELb1ELb1ELb0ELb0ELb0ELb1ELb1ELb0ELb0EEENS1_21CollectiveEpilogueFwdINS6_IJSA_SC_SB_EEES9_SE_SG_Li384ELb1ELb1ELb0ELb0EEENS1_36VarlenDynamicPersistentTileSchedulerILi192ELi128ELi384ELi128ELb0ELb1ELb1ELb1ELb0ELb1EEEEEEEEEvNT_6ParamsE,@"STO_CUDA_ENTRY STV_DEFAULT"
_ZN7cutlass13device_kernelIN5flash11enable_sm90INS1_16FlashAttnFwdSm90INS1_25CollectiveMainloopFwdSm90ILi2EN4cute5tupleIJNS5_1CILi1EEES8_S8_EEENS6_IJNS7_ILi192EEENS7_ILi128EEENS7_ILi96EEEEEELi96ENS_10bfloat16_tEfNS_4arch4Sm90ELb0ELb1ELb0ELb1ELb1ELb0ELb0ELb0ELb1ELb1ELb0ELb0EEENS1_21CollectiveEpilogueFwdINS6_IJSA_SC_SB_EEES9_SE_SG_Li384ELb1ELb1ELb0ELb0EEENS1_36VarlenDynamicPersistentTileSchedulerILi192ELi128ELi384ELi128ELb0ELb1ELb1ELb1ELb0ELb1EEEEEEEEEvNT_6ParamsE:
[----:B------:R-:W-:Y:S01]  /*0000*/  LDC R1, c[0x0][0x37c] ;  /* 0x0000df00ff017b82 */ /* 0x000fe20000000800 */
[----:B------:R-:W-:Y:S05]  /*0010*/  EXIT ;  /* 0x000000000000794d */ /* 0x000fea0003800000 */
.L_x_31:
        /* <DEDUP_REMOVED lines=14> */
.L_x_76:


//--------------------- .text._ZN7cutlass13device_kernelIN5flash11enable_sm90INS1_16FlashAttnFwdSm90INS1_25CollectiveMainloopFwdSm90ILi2EN4cute5tupleIJNS5_1CILi1EEES8_S8_EEENS6_IJNS7_ILi192EEENS7_ILi128EEENS7_ILi96EEEEEELi96ENS_10bfloat16_tEfNS_4arch4Sm90ELb0ELb1ELb0ELb1ELb1ELb1ELb0ELb0ELb1ELb1ELb0ELb0EEENS1_21CollectiveEpilogueFwdINS6_IJSA_SC_SB_EEES9_SE_SG_Li384ELb1ELb1ELb0ELb0EEENS1_36VarlenDynamicPersistentTileSchedulerILi192ELi128ELi384ELi128ELb0ELb1ELb1ELb1ELb0ELb1EEEEEEEEEvNT_6ParamsE --------------------------
	.section	.text._ZN7cutlass13device_kernelIN5flash11enable_sm90INS1_16FlashAttnFwdSm90INS1_25CollectiveMainloopFwdSm90ILi2EN4cute5tupleIJNS5_1CILi1EEES8_S8_EEENS6_IJNS7_ILi192EEENS7_ILi128EEENS7_ILi96EEEEEELi96ENS_10bfloat16_tEfNS_4arch4Sm90ELb0ELb1ELb0ELb1ELb1ELb1ELb0ELb0ELb1ELb1ELb0ELb0EEENS1_21CollectiveEpilogueFwdINS6_IJSA_SC_SB_EEES9_SE_SG_Li384ELb1ELb1ELb0ELb0EEENS1_36VarlenDynamicPersistentTileSchedulerILi192ELi128ELi384ELi128ELb0ELb1ELb1ELb1ELb0ELb1EEEEEEEEEvNT_6ParamsE,"ax",@progbits
	.align	128
.text._ZN7cutlass13device_kernelIN5flash11enable_sm90INS1_16FlashAttnFwdSm90INS1_25CollectiveMainloopFwdSm90ILi2EN4cute5tupleIJNS5_1CILi1EEES8_S8_EEENS6_IJNS7_ILi192EEENS7_ILi128EEENS7_ILi96EEEEEELi96ENS_10bfloat16_tEfNS_4arch4Sm90ELb0ELb1ELb0ELb1ELb1ELb1ELb0ELb0ELb1ELb1ELb0ELb0EEENS1_21CollectiveEpilogueFwdINS6_IJSA_SC_SB_EEES9_SE_SG_Li384ELb1ELb1ELb0ELb0EEENS1_36VarlenDynamicPersistentTileSchedulerILi192ELi128ELi384ELi128ELb0ELb1ELb1ELb1ELb0ELb1EEEEEEEEEvNT_6ParamsE:
        .type           _ZN7cutlass13device_kernelIN5flash11enable_sm90INS1_16FlashAttnFwdSm90INS1_25CollectiveMainloopFwdSm90ILi2EN4cute5tupleIJNS5_1CILi1EEES8_S8_EEENS6_IJNS7_ILi192EEENS7_ILi128EEENS7_ILi96EEEEEELi96ENS_10bfloat16_tEfNS_4arch4Sm90ELb0ELb1ELb0ELb1ELb1ELb1ELb0ELb0ELb1ELb1ELb0ELb0EEENS1_21CollectiveEpilogueFwdINS6_IJSA_SC_SB_EEES9_SE_SG_Li384ELb1ELb1ELb0ELb0EEENS1_36VarlenDynamicPersistentTileSchedulerILi192ELi128ELi384ELi128ELb0ELb1ELb1ELb1ELb0ELb1EEEEEEEEEvNT_6ParamsE,@function
        .size           _ZN7cutlass13device_kernelIN5flash11enable_sm90INS1_16FlashAttnFwdSm90INS1_25CollectiveMainloopFwdSm90ILi2EN4cute5tupleIJNS5_1CILi1EEES8_S8_EEENS6_IJNS7_ILi192EEENS7_ILi128EEENS7_ILi96EEEEEELi96ENS_10bfloat16_tEfNS_4arch4Sm90ELb0ELb1ELb0ELb1ELb1ELb1ELb0ELb0ELb1ELb1ELb0ELb0EEENS1_21CollectiveEpilogueFwdINS6_IJSA_SC_SB_EEES9_SE_SG_Li384ELb1ELb1ELb0ELb0EEENS1_36VarlenDynamicPersistentTileSchedulerILi192ELi128ELi384ELi128ELb0ELb1ELb1ELb1ELb0ELb1EEEEEEEEEvNT_6ParamsE,(.L_x_77 - _ZN7cutlass13device_kernelIN5flash11enable_sm90INS1_16FlashAttnFwdSm90INS1_25CollectiveMainloopFwdSm90ILi2EN4cute5tupleIJNS5_1CILi1EEES8_S8_EEENS6_IJNS7_ILi192EEENS7_ILi128EEENS7_ILi96EEEEEELi96ENS_10bfloat16_tEfNS_4arch4Sm90ELb0ELb1ELb0ELb1ELb1ELb1ELb0ELb0ELb1ELb1ELb0ELb0EEENS1_21CollectiveEpilogueFwdINS6_IJSA_SC_SB_EEES9_SE_SG_Li384ELb1ELb1ELb0ELb0EEENS1_36VarlenDynamicPersistentTileSchedulerILi192ELi128ELi384ELi128ELb0ELb1ELb1ELb1ELb0ELb1EEEEEEEEEvNT_6ParamsE)
        .other          _ZN7cutlass13device_kernelIN5flash11enable_sm90INS1_16FlashAttnFwdSm90INS1_25CollectiveMainloopFwdSm90ILi2EN4cute5tupleIJNS5_1CILi1EEES8_S8_EEENS6_IJNS7_ILi192EEENS7_ILi128EEENS7_ILi96EEEEEELi96ENS_10bfloat16_tEfNS_4arch4Sm90ELb0ELb1ELb0ELb1ELb1ELb1ELb0ELb0ELb1ELb1ELb0ELb0EEENS1_21CollectiveEpilogueFwdINS6_IJSA_SC_SB_EEES9_SE_SG_Li384ELb1ELb1ELb0ELb0EEENS1_36VarlenDynamicPersistentTileSchedulerILi192ELi128ELi384ELi128ELb0ELb1ELb1ELb1ELb0ELb1EEEEEEEEEvNT_6ParamsE,@"STO_CUDA_ENTRY STV_DEFAULT"
_ZN7cutlass13device_kernelIN5flash11enable_sm90INS1_16FlashAttnFwdSm90INS1_25CollectiveMainloopFwdSm90ILi2EN4cute5tupleIJNS5_1CILi1EEES8_S8_EEENS6_IJNS7_ILi192EEENS7_ILi128EEENS7_ILi96EEEEEELi96ENS_10bfloat16_tEfNS_4arch4Sm90ELb0ELb1ELb0ELb1ELb1ELb1ELb0ELb0ELb1ELb1ELb0ELb0EEENS1_21CollectiveEpilogueFwdINS6_IJSA_SC_SB_EEES9_SE_SG_Li384ELb1ELb1ELb0ELb0EEENS1_36VarlenDynamicPersistentTileSchedulerILi192ELi128ELi384ELi128ELb0ELb1ELb1ELb1ELb0ELb1EEEEEEEEEvNT_6ParamsE:
[----:B------:R-:W-:Y:S01]  /*0000*/  LDC R1, c[0x0][0x37c] ;  /* 0x0000df00ff017b82 */ /* 0x000fe20000000800 */
[----:B------:R-:W-:Y:S05]  /*0010*/  EXIT ;  /* 0x000000000000794d */ /* 0x000fea0003800000 */
.L_x_32:
        /* <DEDUP_REMOVED lines=14> */
.L_x_77:


//--------------------- .text._ZN7cutlass13device_kernelIN5flash11enable_sm90INS1_16FlashAttnFwdSm90INS1_25CollectiveMainloopFwdSm90ILi2EN4cute5tupleIJNS5_1CILi1EEES8_S8_EEENS6_IJNS7_ILi192EEENS7_ILi128EEENS7_ILi96EEEEEELi96ENS_10bfloat16_tEfNS_4arch4Sm90ELb1ELb0ELb0ELb0ELb1ELb0ELb0ELb0ELb1ELb1ELb0ELb0EEENS1_21CollectiveEpilogueFwdINS6_IJSA_SC_SB_EEES9_SE_SG_Li384ELb0ELb1ELb0ELb0EEENS1_30DynamicPersistentTileSchedulerILi384ELi128ELb0ELb1ELb1EEEEEEEEEvNT_6ParamsE --------------------------
	.section	.text._ZN7cutlass13device_kernelIN5flash11enable_sm90INS1_16FlashAttnFwdSm90INS1_25CollectiveMainloopFwdSm90ILi2EN4cute5tupleIJNS5_1CILi1EEES8_S8_EEENS6_IJNS7_ILi192EEENS7_ILi128EEENS7_ILi96EEEEEELi96ENS_10bfloat16_tEfNS_4arch4Sm90ELb1ELb0ELb0ELb0ELb1ELb0ELb0ELb0ELb1ELb1ELb0ELb0EEENS1_21CollectiveEpilogueFwdINS6_IJSA_SC_SB_EEES9_SE_SG_Li384ELb0ELb1ELb0ELb0EEENS1_30DynamicPersistentTileSchedulerILi384ELi128ELb0ELb1ELb1EEEEEEEEEvNT_6ParamsE,"ax",@progbits
	.align	128
.text._ZN7cutlass13device_kernelIN5flash11enable_sm90INS1_16FlashAttnFwdSm90INS1_25CollectiveMainloopFwdSm90ILi2EN4cute5tupleIJNS5_1CILi1EEES8_S8_EEENS6_IJNS7_ILi192EEENS7_ILi128EEENS7_ILi96EEEEEELi96ENS_10bfloat16_tEfNS_4arch4Sm90ELb1ELb0ELb0ELb0ELb1ELb0ELb0ELb0ELb1ELb1ELb0ELb0EEENS1_21CollectiveEpilogueFwdINS6_IJSA_SC_SB_EEES9_SE_SG_Li384ELb0ELb1ELb0ELb0EEENS1_30DynamicPersistentTileSchedulerILi384ELi128ELb0ELb1ELb1EEEEEEEEEvNT_6ParamsE:
        .type           _ZN7cutlass13device_kernelIN5flash11enable_sm90INS1_16FlashAttnFwdSm90INS1_25CollectiveMainloopFwdSm90ILi2EN4cute5tupleIJNS5_1CILi1EEES8_S8_EEENS6_IJNS7_ILi192EEENS7_ILi128EEENS7_ILi96EEEEEELi96ENS_10bfloat16_tEfNS_4arch4Sm90ELb1ELb0ELb0ELb0ELb1ELb0ELb0ELb0ELb1ELb1ELb0ELb0EEENS1_21CollectiveEpilogueFwdINS6_IJSA_SC_SB_EEES9_SE_SG_Li384ELb0ELb1ELb0ELb0EEENS1_30DynamicPersistentTileSchedulerILi384ELi128ELb0ELb1ELb1EEEEEEEEEvNT_6ParamsE,@function
        .size           _ZN7cutlass13device_kernelIN5flash11enable_sm90INS1_16FlashAttnFwdSm90INS1_25CollectiveMainloopFwdSm90ILi2EN4cute5tupleIJNS5_1CILi1EEES8_S8_EEENS6_IJNS7_ILi192EEENS7_ILi128EEENS7_ILi96EEEEEELi96ENS_10bfloat16_tEfNS_4arch4Sm90ELb1ELb0ELb0ELb0ELb1ELb0ELb0ELb0ELb1ELb1ELb0ELb0EEENS1_21CollectiveEpilogueFwdINS6_IJSA_SC_SB_EEES9_SE_SG_Li384ELb0ELb1ELb0ELb0EEENS1_30DynamicPersistentTileSchedulerILi384ELi128ELb0ELb1ELb1EEEEEEEEEvNT_6ParamsE,(.L_x_78 - _ZN7cutlass13device_kernelIN5flash11enable_sm90INS1_16FlashAttnFwdSm90INS1_25CollectiveMainloopFwdSm90ILi2EN4cute5tupleIJNS5_1CILi1EEES8_S8_EEENS6_IJNS7_ILi192EEENS7_ILi128EEENS7_ILi96EEEEEELi96ENS_10bfloat16_tEfNS_4arch4Sm90ELb1ELb0ELb0ELb0ELb1ELb0ELb0ELb0ELb1ELb1ELb0ELb0EEENS1_21CollectiveEpilogueFwdINS6_IJSA_SC_SB_EEES9_SE_SG_Li384ELb0ELb1ELb0ELb0EEENS1_30DynamicPersistentTileSchedulerILi384ELi128ELb0ELb1ELb1EEEEEEEEEvNT_6ParamsE)
        .other          _ZN7cutlass13device_kernelIN5flash11enable_sm90INS1_16FlashAttnFwdSm90INS1_25CollectiveMainloopFwdSm90ILi2EN4cute5tupleIJNS5_1CILi1EEES8_S8_EEENS6_IJNS7_ILi192EEENS7_ILi128EEENS7_ILi96EEEEEELi96ENS_10bfloat16_tEfNS_4arch4Sm90ELb1ELb0ELb0ELb0ELb1ELb0ELb0ELb0ELb1ELb1ELb0ELb0EEENS1_21CollectiveEpilogueFwdINS6_IJSA_SC_SB_EEES9_SE_SG_Li384ELb0ELb1ELb0ELb0EEENS1_30DynamicPersistentTileSchedulerILi384ELi128ELb0ELb1ELb1EEEEEEEEEvNT_6ParamsE,@"STO_CUDA_ENTRY STV_DEFAULT"
_ZN7cutlass13device_kernelIN5flash11enable_sm90INS1_16FlashAttnFwdSm90INS1_25CollectiveMainloopFwdSm90ILi2EN4cute5tupleIJNS5_1CILi1EEES8_S8_EEENS6_IJNS7_ILi192EEENS7_ILi128EEENS7_ILi96EEEEEELi96ENS_10bfloat16_tEfNS_4arch4Sm90ELb1ELb0ELb0ELb0ELb1ELb0ELb0ELb0ELb1ELb1ELb0ELb0EEENS1_21CollectiveEpilogueFwdINS6_IJSA_SC_SB_EEES9_SE_SG_Li384ELb0ELb1ELb0ELb0EEENS1_30DynamicPersistentTileSchedulerILi384ELi128ELb0ELb1ELb1EEEEEEEEEvNT_6ParamsE:
[----:B------:R-:W-:Y:S01]  /*0000*/  LDC R1, c[0x0][0x37c] ;  /* 0x0000df00ff017b82 */ /* 0x000fe20000000800 */
[----:B------:R-:W-:Y:S05]  /*0010*/  EXIT ;  /* 0x000000000000794d */ /* 0x000fea0003800000 */
.L_x_33:
        /* <DEDUP_REMOVED lines=14> */
.L_x_78:


//--------------------- .text._ZN7cutlass13device_kernelIN5flash11enable_sm90INS1_16FlashAttnFwdSm90INS1_25CollectiveMainloopFwdSm90ILi2EN4cute5tupleIJNS5_1CILi1EEES8_S8_EEENS6_IJNS7_ILi192EEENS7_ILi128EEENS7_ILi96EEEEEELi96ENS_10bfloat16_tEfNS_4arch4Sm90ELb1ELb0ELb0ELb1ELb1ELb0ELb0ELb0ELb1ELb1ELb0ELb0EEENS1_21CollectiveEpilogueFwdINS6_IJSA_SC_SB_EEES9_SE_SG_Li384ELb1ELb1ELb0ELb0EEENS1_36VarlenDynamicPersistentTileSchedulerILi192ELi128ELi384ELi128ELb0ELb1ELb1ELb1ELb1ELb1EEEEEEEEEvNT_6ParamsE --------------------------
	.section	.text._ZN7cutlass13device_kernelIN5flash11enable_sm90INS1_16FlashAttnFwdSm90INS1_25CollectiveMainloopFwdSm90ILi2EN4cute5tupleIJNS5_1CILi1EEES8_S8_EEENS6_IJNS7_ILi192EEENS7_ILi128EEENS7_ILi96EEEEEELi96ENS_10bfloat16_tEfNS_4arch4Sm90ELb1ELb0ELb0ELb1ELb1ELb0ELb0ELb0ELb1ELb1ELb0ELb0EEENS1_21CollectiveEpilogueFwdINS6_IJSA_SC_SB_EEES9_SE_SG_Li384ELb1ELb1ELb0ELb0EEENS1_36VarlenDynamicPersistentTileSchedulerILi192ELi128ELi384ELi128ELb0ELb1ELb1ELb1ELb1ELb1EEEEEEEEEvNT_6ParamsE,"ax",@progbits
	.align	128
.text._ZN7cutlass13device_kernelIN5flash11enable_sm90INS1_16FlashAttnFwdSm90INS1_25CollectiveMainloopFwdSm90ILi2EN4cute5tupleIJNS5_1CILi1EEES8_S8_EEENS6_IJNS7_ILi192EEENS7_ILi128EEENS7_ILi96EEEEEELi96ENS_10bfloat16_tEfNS_4arch4Sm90ELb1ELb0ELb0ELb1ELb1ELb0ELb0ELb0ELb1ELb1ELb0ELb0EEENS1_21CollectiveEpilogueFwdINS6_IJSA_SC_SB_EEES9_SE_SG_Li384ELb1ELb1ELb0ELb0EEENS1_36VarlenDynamicPersistentTileSchedulerILi192ELi128ELi384ELi128ELb0ELb1ELb1ELb1ELb1ELb1EEEEEEEEEvNT_6ParamsE:
        .type           _ZN7cutlass13device_kernelIN5flash11enable_sm90INS1_16FlashAttnFwdSm90INS1_25CollectiveMainloopFwdSm90ILi2EN4cute5tupleIJNS5_1CILi1EEES8_S8_EEENS6_IJNS7_ILi192EEENS7_ILi128EEENS7_ILi96EEEEEELi96ENS_10bfloat16_tEfNS_4arch4Sm90ELb1ELb0ELb0ELb1ELb1ELb0ELb0ELb0ELb1ELb1ELb0ELb0EEENS1_21CollectiveEpilogueFwdINS6_IJSA_SC_SB_EEES9_SE_SG_Li384ELb1ELb1ELb0ELb0EEENS1_36VarlenDynamicPersistentTileSchedulerILi192ELi128ELi384ELi128ELb0ELb1ELb1ELb1ELb1ELb1EEEEEEEEEvNT_6ParamsE,@function
        .size           _ZN7cutlass13device_kernelIN5flash11enable_sm90INS1_16FlashAttnFwdSm90INS1_25CollectiveMainloopFwdSm90ILi2EN4cute5tupleIJNS5_1CILi1EEES8_S8_EEENS6_IJNS7_ILi192EEENS7_ILi128EEENS7_ILi96EEEEEELi96ENS_10bfloat16_tEfNS_4arch4Sm90ELb1ELb0ELb0ELb1ELb1ELb0ELb0ELb0ELb1ELb1ELb0ELb0EEENS1_21CollectiveEpilogueFwdINS6_IJSA_SC_SB_EEES9_SE_SG_Li384ELb1ELb1ELb0ELb0EEENS1_36VarlenDynamicPersistentTileSchedulerILi192ELi128ELi384ELi128ELb0ELb1ELb1ELb1ELb1ELb1EEEEEEEEEvNT_6ParamsE,(.L_x_79 - _ZN7cutlass13device_kernelIN5flash11enable_sm90INS1_16FlashAttnFwdSm90INS1_25CollectiveMainloopFwdSm90ILi2EN4cute5tupleIJNS5_1CILi1EEES8_S8_EEENS6_IJNS7_ILi192EEENS7_ILi128EEENS7_ILi96EEEEEELi96ENS_10bfloat16_tEfNS_4arch4Sm90ELb1ELb0ELb0ELb1ELb1ELb0ELb0ELb0ELb1ELb1ELb0ELb0EEENS1_21CollectiveEpilogueFwdINS6_IJSA_SC_SB_EEES9_SE_SG_Li384ELb1ELb1ELb0ELb0EEENS1_36VarlenDynamicPersistentTileSchedulerILi192ELi128ELi384ELi128ELb0ELb1ELb1ELb1ELb1ELb1EEEEEEEEEvNT_6ParamsE)
        .other          _ZN7cutlass13device_kernelIN5flash11enable_sm90INS1_16FlashAttnFwdSm90INS1_25CollectiveMainloopFwdSm90ILi2EN4cute5tupleIJNS5_1CILi1EEES8_S8_EEENS6_IJNS7_ILi192EEENS7_ILi128EEENS7_ILi96EEEEEELi96ENS_10bfloat16_tEfNS_4arch4Sm90ELb1ELb0ELb0ELb1ELb1ELb0ELb0ELb0ELb1ELb1ELb0ELb0EEENS1_21CollectiveEpilogueFwdINS6_IJSA_SC_SB_EEES9_SE_SG_Li384ELb1ELb1ELb0ELb0EEENS1_36VarlenDynamicPersistentTileSchedulerILi192ELi128ELi384ELi128ELb0ELb1ELb1ELb1ELb1ELb1EEEEEEEEEvNT_6ParamsE,@"STO_CUDA_ENTRY STV_DEFAULT"
_ZN7cutlass13device_kernelIN5flash11enable_sm90INS1_16FlashAttnFwdSm90INS1_25CollectiveMainloopFwdSm90ILi2EN4cute5tupleIJNS5_1CILi1EEES8_S8_EEENS6_IJNS7_ILi192EEENS7_ILi128EEENS7_ILi96EEEEEELi96ENS_10bfloat16_tEfNS_4arch4Sm90ELb1ELb0ELb0ELb1ELb1ELb0ELb0ELb0ELb1ELb1ELb0ELb0EEENS1_21CollectiveEpilogueFwdINS6_IJSA_SC_SB_EEES9_SE_SG_Li384ELb1ELb1ELb0ELb0EEENS1_36VarlenDynamicPersistentTileSchedulerILi192ELi128ELi384ELi128ELb0ELb1ELb1ELb1ELb1ELb1EEEEEEEEEvNT_6ParamsE:
[----:B------:R-:W-:Y:S01]  /*0000*/  LDC R1, c[0x0][0x37c] ;  /* 0x0000df00ff017b82 */ /* 0x000fe20000000800 */
[----:B------:R-:W-:Y:S05]  /*0010*/  EXIT ;  /* 0x000000000000794d */ /* 0x000fea0003800000 */
.L_x_34:
        /* <DEDUP_REMOVED lines=14> */
.L_x_79:


//--------------------- .text._ZN7cutlass13device_kernelIN5flash11enable_sm90INS1_16FlashAttnFwdSm90INS1_25CollectiveMainloopFwdSm90ILi2EN4cute5tupleIJNS5_1CILi1EEES8_S8_EEENS6_IJNS7_ILi192EEENS7_ILi128EEENS7_ILi96EEEEEELi96ENS_10bfloat16_tEfNS_4arch4Sm90ELb1ELb0ELb0ELb1ELb1ELb1ELb0ELb0ELb1ELb1ELb0ELb0EEENS1_21CollectiveEpilogueFwdINS6_IJSA_SC_SB_EEES9_SE_SG_Li384ELb1ELb1ELb0ELb0EEENS1_36VarlenDynamicPersistentTileSchedulerILi192ELi128ELi384ELi128ELb0ELb1ELb1ELb1ELb1ELb1EEEEEEEEEvNT_6ParamsE --------------------------
	.section	.text._ZN7cutlass13device_kernelIN5flash11enable_sm90INS1_16FlashAttnFwdSm90INS1_25CollectiveMainloopFwdSm90ILi2EN4cute5tupleIJNS5_1CILi1EEES8_S8_EEENS6_IJNS7_ILi192EEENS7_ILi128EEENS7_ILi96EEEEEELi96ENS_10bfloat16_tEfNS_4arch4Sm90ELb1ELb0ELb0ELb1ELb1ELb1ELb0ELb0ELb1ELb1ELb0ELb0EEENS1_21CollectiveEpilogueFwdINS6_IJSA_SC_SB_EEES9_SE_SG_Li384ELb1ELb1ELb0ELb0EEENS1_36VarlenDynamicPersistentTileSchedulerILi192ELi128ELi384ELi128ELb0ELb1ELb1ELb1ELb1ELb1EEEEEEEEEvNT_6ParamsE,"ax",@progbits
	.align	128
.text._ZN7cutlass13device_kernelIN5flash11enable_sm90INS1_16FlashAttnFwdSm90INS1_25CollectiveMainloopFwdSm90ILi2EN4cute5tupleIJNS5_1CILi1EEES8_S8_EEENS6_IJNS7_ILi192EEENS7_ILi128EEENS7_ILi96EEEEEELi96ENS_10bfloat16_tEfNS_4arch4Sm90ELb1ELb0ELb0ELb1ELb1ELb1ELb0ELb0ELb1ELb1ELb0ELb0EEENS1_21CollectiveEpilogueFwdINS6_IJSA_SC_SB_EEES9_SE_SG_Li384ELb1ELb1ELb0ELb0EEENS1_36VarlenDynamicPersistentTileSchedulerILi192ELi128ELi384ELi128ELb0ELb1ELb1ELb1ELb1ELb1EEEEEEEEEvNT_6ParamsE:
        .type           _ZN7cutlass13device_kernelIN5flash11enable_sm90INS1_16FlashAttnFwdSm90INS1_25CollectiveMainloopFwdSm90ILi2EN4cute5tupleIJNS5_1CILi1EEES8_S8_EEENS6_IJNS7_ILi192EEENS7_ILi128EEENS7_ILi96EEEEEELi96ENS_10bfloat16_tEfNS_4arch4Sm90ELb1ELb0ELb0ELb1ELb1ELb1ELb0ELb0ELb1ELb1ELb0ELb0EEENS1_21CollectiveEpilogueFwdINS6_IJSA_SC_SB_EEES9_SE_SG_Li384ELb1ELb1ELb0ELb0EEENS1_36VarlenDynamicPersistentTileSchedulerILi192ELi128ELi384ELi128ELb0ELb1ELb1ELb1ELb1ELb1EEEEEEEEEvNT_6ParamsE,@function
        .size           _ZN7cutlass13device_kernelIN5flash11enable_sm90INS1_16FlashAttnFwdSm90INS1_25CollectiveMainloopFwdSm90ILi2EN4cute5tupleIJNS5_1CILi1EEES8_S8_EEENS6_IJNS7_ILi192EEENS7_ILi128EEENS7_ILi96EEEEEELi96ENS_10bfloat16_tEfNS_4arch4Sm90ELb1ELb0ELb0ELb1ELb1ELb1ELb0ELb0ELb1ELb1ELb0ELb0EEENS1_21CollectiveEpilogueFwdINS6_IJSA_SC_SB_EEES9_SE_SG_Li384ELb1ELb1ELb0ELb0EEENS1_36VarlenDynamicPersistentTileSchedulerILi192ELi128ELi384ELi128ELb0ELb1ELb1ELb1ELb1ELb1EEEEEEEEEvNT_6ParamsE,(.L_x_80 - _ZN7cutlass13device_kernelIN5flash11enable_sm90INS1_16FlashAttnFwdSm90INS1_25CollectiveMainloopFwdSm90ILi2EN4cute5tupleIJNS5_1CILi1EEES8_S8_EEENS6_IJNS7_ILi192EEENS7_ILi128EEENS7_ILi96EEEEEELi96ENS_10bfloat16_tEfNS_4arch4Sm90ELb1ELb0ELb0ELb1ELb1ELb1ELb0ELb0ELb1ELb1ELb0ELb0EEENS1_21CollectiveEpilogueFwdINS6_IJSA_SC_SB_EEES9_SE_SG_Li384ELb1ELb1ELb0ELb0EEENS1_36VarlenDynamicPersistentTileSchedulerILi192ELi128ELi384ELi128ELb0ELb1ELb1ELb1ELb1ELb1EEEEEEEEEvNT_6ParamsE)
        .other          _ZN7cutlass13device_kernelIN5flash11enable_sm90INS1_16FlashAttnFwdSm90INS1_25CollectiveMainloopFwdSm90ILi2EN4cute5tupleIJNS5_1CILi1EEES8_S8_EEENS6_IJNS7_ILi192EEENS7_ILi128EEENS7_ILi96EEEEEELi96ENS_10bfloat16_tEfNS_4arch4Sm90ELb1ELb0ELb0ELb1ELb1ELb1ELb0ELb0ELb1ELb1ELb0ELb0EEENS1_21CollectiveEpilogueFwdINS6_IJSA_SC_SB_EEES9_SE_SG_Li384ELb1ELb1ELb0ELb0EEENS1_36VarlenDynamicPersistentTileSchedulerILi192ELi128ELi384ELi128ELb0ELb1ELb1ELb1ELb1ELb1EEEEEEEEEvNT_6ParamsE,@"STO_CUDA_ENTRY STV_DEFAULT"
_ZN7cutlass13device_kernelIN5flash11enable_sm90INS1_16FlashAttnFwdSm90INS1_25CollectiveMainloopFwdSm90ILi2EN4cute5tupleIJNS5_1CILi1EEES8_S8_EEENS6_IJNS7_ILi192EEENS7_ILi128EEENS7_ILi96EEEEEELi96ENS_10bfloat16_tEfNS_4arch4Sm90ELb1ELb0ELb0ELb1ELb1ELb1ELb0ELb0ELb1ELb1ELb0ELb0EEENS1_21CollectiveEpilogueFwdINS6_IJSA_SC_SB_EEES9_SE_SG_Li384ELb1ELb1ELb0ELb0EEENS1_36VarlenDynamicPersistentTileSchedulerILi192ELi128ELi384ELi128ELb0ELb1ELb1ELb1ELb1ELb1EEEEEEEEEvNT_6ParamsE:
[----:B------:R-:W-:Y:S01]  /*0000*/  LDC R1, c[0x0][0x37c] ;  /* 0x0000df00ff017b82 */ /* 0x000fe20000000800 */
[----:B------:R-:W-:Y:S05]  /*0010*/  EXIT ;  /* 0x000000000000794d */ /* 0x000fea0003800000 */
.L_x_35:
        /* <DEDUP_REMOVED lines=14> */
.L_x_80:


//--------------------- .text._ZN7cutlass13device_kernelIN5flash11enable_sm90INS1_16FlashAttnFwdSm90INS1_25CollectiveMainloopFwdSm90ILi2EN4cute5tupleIJNS5_1CILi1EEES8_S8_EEENS6_IJNS7_ILi192EEENS7_ILi128EEENS7_ILi64EEEEEELi64ENS_10bfloat16_tEfNS_4arch4Sm90ELb0ELb0ELb0ELb0ELb1ELb0ELb0ELb1ELb1ELb1ELb0ELb0EEENS1_21CollectiveEpilogueFwdINS6_IJSA_SC_SB_EEES9_SE_SG_Li384ELb0ELb1ELb0ELb0EEENS1_29StaticPersistentTileSchedulerILb0EEEEEEEEEvNT_6ParamsE --------------------------
	.section	.text._ZN7cutlass13device_kernelIN5flash11enable_sm90INS1_16FlashAttnFwdSm90INS1_25CollectiveMainloopFwdSm90ILi2EN4cute5tupleIJNS5_1CILi1EEES8_S8_EEENS6_IJNS7_ILi192EEENS7_ILi128EEENS7_ILi64EEEEEELi64ENS_10bfloat16_tEfNS_4arch4Sm90ELb0ELb0ELb0ELb0ELb1ELb0ELb0ELb1ELb1ELb1ELb0ELb0EEENS1_21CollectiveEpilogueFwdINS6_IJSA_SC_SB_EEES9_SE_SG_Li384ELb0ELb1ELb0ELb0EEENS1_29StaticPersistentTileSchedulerILb0EEEEEEEEEvNT_6ParamsE,"ax",@progbits
	.align	128
.text._ZN7cutlass13device_kernelIN5flash11enable_sm90INS1_16FlashAttnFwdSm90INS1_25CollectiveMainloopFwdSm90ILi2EN4cute5tupleIJNS5_1CILi1EEES8_S8_EEENS6_IJNS7_ILi192EEENS7_ILi128EEENS7_ILi64EEEEEELi64ENS_10bfloat16_tEfNS_4arch4Sm90ELb0ELb0ELb0ELb0ELb1ELb0ELb0ELb1ELb1ELb1ELb0ELb0EEENS1_21CollectiveEpilogueFwdINS6_IJSA_SC_SB_EEES9_SE_SG_Li384ELb0ELb1ELb0ELb0EEENS1_29StaticPersistentTileSchedulerILb0EEEEEEEEEvNT_6ParamsE:
        .type           _ZN7cutlass13device_kernelIN5flash11enable_sm90INS1_16FlashAttnFwdSm90INS1_25CollectiveMainloopFwdSm90ILi2EN4cute5tupleIJNS5_1CILi1EEES8_S8_EEENS6_IJNS7_ILi192EEENS7_ILi128EEENS7_ILi64EEEEEELi64ENS_10bfloat16_tEfNS_4arch4Sm90ELb0ELb0ELb0ELb0ELb1ELb0ELb0ELb1ELb1ELb1ELb0ELb0EEENS1_21CollectiveEpilogueFwdINS6_IJSA_SC_SB_EEES9_SE_SG_Li384ELb0ELb1ELb0ELb0EEENS1_29StaticPersistentTileSchedulerILb0EEEEEEEEEvNT_6ParamsE,@function
        .size           _ZN7cutlass13device_kernelIN5flash11enable_sm90INS1_16FlashAttnFwdSm90INS1_25CollectiveMainloopFwdSm90ILi2EN4cute5tupleIJNS5_1CILi1EEES8_S8_EEENS6_IJNS7_ILi192EEENS7_ILi128EEENS7_ILi64EEEEEELi64ENS_10bfloat16_tEfNS_4arch4Sm90ELb0ELb0ELb0ELb0ELb1ELb0ELb0ELb1ELb1ELb1ELb0ELb0EEENS1_21CollectiveEpilogueFwdINS6_IJSA_SC_SB_EEES9_SE_SG_Li384ELb0ELb1ELb0ELb0EEENS1_29StaticPersistentTileSchedulerILb0EEEEEEEEEvNT_6ParamsE,(.L_x_81 - _ZN7cutlass13device_kernelIN5flash11enable_sm90INS1_16FlashAttnFwdSm90INS1_25CollectiveMainloopFwdSm90ILi2EN4cute5tupleIJNS5_1CILi1EEES8_S8_EEENS6_IJNS7_ILi192EEENS7_ILi128EEENS7_ILi64EEEEEELi64ENS_10bfloat16_tEfNS_4arch4Sm90ELb0ELb0ELb0ELb0ELb1ELb0ELb0ELb1ELb1ELb1ELb0ELb0EEENS1_21CollectiveEpilogueFwdINS6_IJSA_SC_SB_EEES9_SE_SG_Li384ELb0ELb1ELb0ELb0EEENS1_29StaticPersistentTileSchedulerILb0EEEEEEEEEvNT_6ParamsE)
        .other          _ZN7cutlass13device_kernelIN5flash11enable_sm90INS1_16FlashAttnFwdSm90INS1_25CollectiveMainloopFwdSm90ILi2EN4cute5tupleIJNS5_1CILi1EEES8_S8_EEENS6_IJNS7_ILi192EEENS7_ILi128EEENS7_ILi64EEEEEELi64ENS_10bfloat16_tEfNS_4arch4Sm90ELb0ELb0ELb0ELb0ELb1ELb0ELb0ELb1ELb1ELb1ELb0ELb0EEENS1_21CollectiveEpilogueFwdINS6_IJSA_SC_SB_EEES9_SE_SG_Li384ELb0ELb1ELb0ELb0EEENS1_29StaticPersistentTileSchedulerILb0EEEEEEEEEvNT_6ParamsE,@"STO_CUDA_ENTRY STV_DEFAULT"
_ZN7cutlass13device_kernelIN5flash11enable_sm90INS1_16FlashAttnFwdSm90INS1_25CollectiveMainloopFwdSm90ILi2EN4cute5tupleIJNS5_1CILi1EEES8_S8_EEENS6_IJNS7_ILi192EEENS7_ILi128EEENS7_ILi64EEEEEELi64ENS_10bfloat16_tEfNS_4arch4Sm90ELb0ELb0ELb0ELb0ELb1ELb0ELb0ELb1ELb1ELb1ELb0ELb0EEENS1_21CollectiveEpilogueFwdINS6_IJSA_SC_SB_EEES9_SE_SG_Li384ELb0ELb1ELb0ELb0EEENS1_29StaticPersistentTileSchedulerILb0EEEEEEEEEvNT_6ParamsE:
[----:B------:R-:W-:Y:S01]  /*0000*/  LDC R1, c[0x0][0x37c] ;  /* 0x0000df00ff017b82 */ /* 0x000fe20000000800 */
[----:B------:R-:W-:Y:S05]  /*0010*/  EXIT ;  /* 0x000000000000794d */ /* 0x000fea0003800000 */
.L_x_36:
        /* <DEDUP_REMOVED lines=14> */
.L_x_81:


//--------------------- .text._ZN7cutlass13device_kernelIN5flash11enable_sm90INS1_16FlashAttnFwdSm90INS1_25CollectiveMainloopFwdSm90ILi2EN4cute5tupleIJNS5_1CILi1EEES8_S8_EEENS6_IJNS7_ILi192EEENS7_ILi128EEENS7_ILi64EEEEEELi64ENS_10bfloat16_tEfNS_4arch4Sm90ELb0ELb0ELb0ELb1ELb1ELb0ELb0ELb1ELb1ELb1ELb0ELb0EEENS1_21CollectiveEpilogueFwdINS6_IJSA_SC_SB_EEES9_SE_SG_Li384ELb1ELb1ELb0ELb0EEENS1_36VarlenDynamicPersistentTileSchedulerILi192ELi128ELi384ELi128ELb0ELb1ELb1ELb0ELb1ELb1EEEEEEEEEvNT_6ParamsE --------------------------
	.section	.text._ZN7cutlass13device_kernelIN5flash11enable_sm90INS1_16FlashAttnFwdSm90INS1_25CollectiveMainloopFwdSm90ILi2EN4cute5tupleIJNS5_1CILi1EEES8_S8_EEENS6_IJNS7_ILi192EEENS7_ILi128EEENS7_ILi64EEEEEELi64ENS_10bfloat16_tEfNS_4arch4Sm90ELb0ELb0ELb0ELb1ELb1ELb0ELb0ELb1ELb1ELb1ELb0ELb0EEENS1_21CollectiveEpilogueFwdINS6_IJSA_SC_SB_EEES9_SE_SG_Li384ELb1ELb1ELb0ELb0EEENS1_36VarlenDynamicPersistentTileSchedulerILi192ELi128ELi384ELi128ELb0ELb1ELb1ELb0ELb1ELb1EEEEEEEEEvNT_6ParamsE,"ax",@progbits
	.align	128
.text._ZN7cutlass13device_kernelIN5flash11enable_sm90INS1_16FlashAttnFwdSm90INS1_25CollectiveMainloopFwdSm90ILi2EN4cute5tupleIJNS5_1CILi1EEES8_S8_EEENS6_IJNS7_ILi192EEENS7_ILi128EEENS7_ILi64EEEEEELi64ENS_10bfloat16_tEfNS_4arch4Sm90ELb0ELb0ELb0ELb1ELb1ELb0ELb0ELb1ELb1ELb1ELb0ELb0EEENS1_21CollectiveEpilogueFwdINS6_IJSA_SC_SB_EEES9_SE_SG_Li384ELb1ELb1ELb0ELb0EEENS1_36VarlenDynamicPersistentTileSchedulerILi192ELi128ELi384ELi128ELb0ELb1ELb1ELb0ELb1ELb1EEEEEEEEEvNT_6ParamsE:
        .type           _ZN7cutlass13device_kernelIN5flash11enable_sm90INS1_16FlashAttnFwdSm90INS1_25CollectiveMainloopFwdSm90ILi2EN4cute5tupleIJNS5_1CILi1EEES8_S8_EEENS6_IJNS7_ILi192EEENS7_ILi128EEENS7_ILi64EEEEEELi64ENS_10bfloat16_tEfNS_4arch4Sm90ELb0ELb0ELb0ELb1ELb1ELb0ELb0ELb1ELb1ELb1ELb0ELb0EEENS1_21CollectiveEpilogueFwdINS6_IJSA_SC_SB_EEES9_SE_SG_Li384ELb1ELb1ELb0ELb0EEENS1_36VarlenDynamicPersistentTileSchedulerILi192ELi128ELi384ELi128ELb0ELb1ELb1ELb0ELb1ELb1EEEEEEEEEvNT_6ParamsE,@function
        .size           _ZN7cutlass13device_kernelIN5flash11enable_sm90INS1_16FlashAttnFwdSm90INS1_25CollectiveMainloopFwdSm90ILi2EN4cute5tupleIJNS5_1CILi1EEES8_S8_EEENS6_IJNS7_ILi192EEENS7_ILi128EEENS7_ILi64EEEEEELi64ENS_10bfloat16_tEfNS_4arch4Sm90ELb0ELb0ELb0ELb1ELb1ELb0ELb0ELb1ELb1ELb1ELb0ELb0EEENS1_21CollectiveEpilogueFwdINS6_IJSA_SC_SB_EEES9_SE_SG_Li384ELb1ELb1ELb0ELb0EEENS1_36VarlenDynamicPersistentTileSchedulerILi192ELi128ELi384ELi128ELb0ELb1ELb1ELb0ELb1ELb1EEEEEEEEEvNT_6ParamsE,(.L_x_82 - _ZN7cutlass13device_kernelIN5flash11enable_sm90INS1_16FlashAttnFwdSm90INS1_25CollectiveMainloopFwdSm90ILi2EN4cute5tupleIJNS5_1CILi1EEES8_S8_EEENS6_IJNS7_ILi192EEENS7_ILi128EEENS7_ILi64EEEEEELi64ENS_10bfloat16_tEfNS_4arch4Sm90ELb0ELb0ELb0ELb1ELb1ELb0ELb0ELb1ELb1ELb1ELb0ELb0EEENS1_21CollectiveEpilogueFwdINS6_IJSA_SC_SB_EEES9_SE_SG_Li384ELb1ELb1ELb0ELb0EEENS1_36VarlenDynamicPersistentTileSchedulerILi192ELi128ELi384ELi128ELb0ELb1ELb1ELb0ELb1ELb1EEEEEEEEEvNT_6ParamsE)
        .other          _ZN7cutlass13device_kernelIN5flash11enable_sm90INS1_16FlashAttnFwdSm90INS1_25CollectiveMainloopFwdSm90ILi2EN4cute5tupleIJNS5_1CILi1EEES8_S8_EEENS6_IJNS7_ILi192EEENS7_ILi128EEENS7_ILi64EEEEEELi64ENS_10bfloat16_tEfNS_4arch4Sm90ELb0ELb0ELb0ELb1ELb1ELb0ELb0ELb1ELb1ELb1ELb0ELb0EEENS1_21CollectiveEpilogueFwdINS6_IJSA_SC_SB_EEES9_SE_SG_Li384ELb1ELb1ELb0ELb0EEENS1_36VarlenDynamicPersistentTileSchedulerILi192ELi128ELi384ELi128ELb0ELb1ELb1ELb0ELb1ELb1EEEEEEEEEvNT_6ParamsE,@"STO_CUDA_ENTRY STV_DEFAULT"
_ZN7cutlass13device_kernelIN5flash11enable_sm90INS1_16FlashAttnFwdSm90INS1_25CollectiveMainloopFwdSm90ILi2EN4cute5tupleIJNS5_1CILi1EEES8_S8_EEENS6_IJNS7_ILi192EEENS7_ILi128EEENS7_ILi64EEEEEELi64ENS_10bfloat16_tEfNS_4arch4Sm90ELb0ELb0ELb0ELb1ELb1ELb0ELb0ELb1ELb1ELb1ELb0ELb0EEENS1_21CollectiveEpilogueFwdINS6_IJSA_SC_SB_EEES9_SE_SG_Li384ELb1ELb1ELb0ELb0EEENS1_36VarlenDynamicPersistentTileSchedulerILi192ELi128ELi384ELi128ELb0ELb1ELb1ELb0ELb1ELb1EEEEEEEEEvNT_6ParamsE:
[----:B------:R-:W-:Y:S01]  /*0000*/  LDC R1, c[0x0][0x37c] ;  /* 0x0000df00ff017b82 */ /* 0x000fe20000000800 */
[----:B------:R-:W-:Y:S05]  /*0010*/  EXIT ;  /* 0x000000000000794d */ /* 0x000fea0003800000 */
.L_x_37:
        /* <DEDUP_REMOVED lines=14> */
.L_x_82:


//--------------------- .text._ZN7cutlass13device_kernelIN5flash11enable_sm90INS1_16FlashAttnFwdSm90INS1_25CollectiveMainloopFwdSm90ILi2EN4cute5tupleIJNS5_1CILi1EEES8_S8_EEENS6_IJNS7_ILi192EEENS7_ILi128EEENS7_ILi64EEEEEELi64ENS_10bfloat16_tEfNS_4arch4Sm90ELb0ELb0ELb0ELb1ELb1ELb1ELb0ELb1ELb1ELb1ELb0ELb0EEENS1_21CollectiveEpilogueFwdINS6_IJSA_SC_SB_EEES9_SE_SG_Li384ELb1ELb1ELb0ELb0EEENS1_36VarlenDynamicPersistentTileSchedulerILi192ELi128ELi384ELi128ELb0ELb1ELb1ELb0ELb1ELb1EEEEEEEEEvNT_6ParamsE --------------------------
	.section	.text._ZN7cutlass13device_kernelIN5flash11enable_sm90INS1_16FlashAttnFwdSm90INS1_25CollectiveMainloopFwdSm90ILi2EN4cute5tupleIJNS5_1CILi1EEES8_S8_EEENS6_IJNS7_ILi192EEENS7_ILi128EEENS7_ILi64EEEEEELi64ENS_10bfloat16_tEfNS_4arch4Sm90ELb0ELb0ELb0ELb1ELb1ELb1ELb0ELb1ELb1ELb1ELb0ELb0EEENS1_21CollectiveEpilogueFwdINS6_IJSA_SC_SB_EEES9_SE_SG_Li384ELb1ELb1ELb0ELb0EEENS1_36VarlenDynamicPersistentTileSchedulerILi192ELi128ELi384ELi128ELb0ELb1ELb1ELb0ELb1ELb1EEEEEEEEEvNT_6ParamsE,"ax",@progbits
	.align	128
.text._ZN7cutlass13device_kernelIN5flash11enable_sm90INS1_16FlashAttnFwdSm90INS1_25CollectiveMainloopFwdSm90ILi2EN4cute5tupleIJNS5_1CILi1EEES8_S8_EEENS6_IJNS7_ILi192EEENS7_ILi128EEENS7_ILi64EEEEEELi64ENS_10bfloat16_tEfNS_4arch4Sm90ELb0ELb0ELb0ELb1ELb1ELb1ELb0ELb1ELb1ELb1ELb0ELb0EEENS1_21CollectiveEpilogueFwdINS6_IJSA_SC_SB_EEES9_SE_SG_Li384ELb1ELb1ELb0ELb0EEENS1_36VarlenDynamicPersistentTileSchedulerILi192ELi128ELi384ELi128ELb0ELb1ELb1ELb0ELb1ELb1EEEEEEEEEvNT_6ParamsE:
        .type           _ZN7cutlass13device_kernelIN5flash11enable_sm90INS1_16FlashAttnFwdSm90INS1_25CollectiveMainloopFwdSm90ILi2EN4cute5tupleIJNS5_1CILi1EEES8_S8_EEENS6_IJNS7_ILi192EEENS7_ILi128EEENS7_ILi64EEEEEELi64ENS_10bfloat16_tEfNS_4arch4Sm90ELb0ELb0ELb0ELb1ELb1ELb1ELb0ELb1ELb1ELb1ELb0ELb0EEENS1_21CollectiveEpilogueFwdINS6_IJSA_SC_SB_EEES9_SE_SG_Li384ELb1ELb1ELb0ELb0EEENS1_36VarlenDynamicPersistentTileSchedulerILi192ELi128ELi384ELi128ELb0ELb1ELb1ELb0ELb1ELb1EEEEEEEEEvNT_6ParamsE,@function
        .size           _ZN7cutlass13device_kernelIN5flash11enable_sm90INS1_16FlashAttnFwdSm90INS1_25CollectiveMainloopFwdSm90ILi2EN4cute5tupleIJNS5_1CILi1EEES8_S8_EEENS6_IJNS7_ILi192EEENS7_ILi128EEENS7_ILi64EEEEEELi64ENS_10bfloat16_tEfNS_4arch4Sm90ELb0ELb0ELb0ELb1ELb1ELb1ELb0ELb1ELb1ELb1ELb0ELb0EEENS1_21CollectiveEpilogueFwdINS6_IJSA_SC_SB_EEES9_SE_SG_Li384ELb1ELb1ELb0ELb0EEENS1_36VarlenDynamicPersistentTileSchedulerILi192ELi128ELi384ELi128ELb0ELb1ELb1ELb0ELb1ELb1EEEEEEEEEvNT_6ParamsE,(.L_x_83 - _ZN7cutlass13device_kernelIN5flash11enable_sm90INS1_16FlashAttnFwdSm90INS1_25CollectiveMainloopFwdSm90ILi2EN4cute5tupleIJNS5_1CILi1EEES8_S8_EEENS6_IJNS7_ILi192EEENS7_ILi128EEENS7_ILi64EEEEEELi64ENS_10bfloat16_tEfNS_4arch4Sm90ELb0ELb0ELb0ELb1ELb1ELb1ELb0ELb1ELb1ELb1ELb0ELb0EEENS1_21CollectiveEpilogueFwdINS6_IJSA_SC_SB_EEES9_SE_SG_Li384ELb1ELb1ELb0ELb0EEENS1_36VarlenDynamicPersistentTileSchedulerILi192ELi128ELi384ELi128ELb0ELb1ELb1ELb0ELb1ELb1EEEEEEEEEvNT_6ParamsE)
        .other          _ZN7cutlass13device_kernelIN5flash11enable_sm90INS1_16FlashAttnFwdSm90INS1_25CollectiveMainloopFwdSm90ILi2EN4cute5tupleIJNS5_1CILi1EEES8_S8_EEENS6_IJNS7_ILi192EEENS7_ILi128EEENS7_ILi64EEEEEELi64ENS_10bfloat16_tEfNS_4arch4Sm90ELb0ELb0ELb0ELb1ELb1ELb1ELb0ELb1ELb1ELb1ELb0ELb0EEENS1_21CollectiveEpilogueFwdINS6_IJSA_SC_SB_EEES9_SE_SG_Li384ELb1ELb1ELb0ELb0EEENS1_36VarlenDynamicPersistentTileSchedulerILi192ELi128ELi384ELi128ELb0ELb1ELb1ELb0ELb1ELb1EEEEEEEEEvNT_6ParamsE,@"STO_CUDA_ENTRY STV_DEFAULT"
_ZN7cutlass13device_kernelIN5flash11enable_sm90INS1_16FlashAttnFwdSm90INS1_25CollectiveMainloopFwdSm90ILi2EN4cute5tupleIJNS5_1CILi1EEES8_S8_EEENS6_IJNS7_ILi192EEENS7_ILi128EEENS7_ILi64EEEEEELi64ENS_10bfloat16_tEfNS_4arch4Sm90ELb0ELb0ELb0ELb1ELb1ELb1ELb0ELb1ELb1ELb1ELb0ELb0EEENS1_21CollectiveEpilogueFwdINS6_IJSA_SC_SB_EEES9_SE_SG_Li384ELb1ELb1ELb0ELb0EEENS1_36VarlenDynamicPersistentTileSchedulerILi192ELi128ELi384ELi128ELb0ELb1ELb1ELb0ELb1ELb1EEEEEEEEEvNT_6ParamsE:
[----:B------:R-:W-:Y:S01]  /*0000*/  LDC R1, c[0x0][0x37c] ;  /* 0x0000df00ff017b82 */ /* 0x000fe20000000800 */
[----:B------:R-:W-:Y:S05]  /*0010*/  EXIT ;  /* 0x000000000000794d */ /* 0x000fea0003800000 */
.L_x_38:
        /* <DEDUP_REMOVED lines=14> */
.L_x_83:


//--------------------- .text._ZN7cutlass13device_kernelIN5flash11enable_sm90INS1_16FlashAttnFwdSm90INS1_25CollectiveMainloopFwdSm90ILi2EN4cute5tupleIJNS5_1CILi1EEES8_S8_EEENS6_IJNS7_ILi192EEENS7_ILi128EEENS7_ILi64EEEEEELi64ENS_10bfloat16_tEfNS_4arch4Sm90ELb0ELb1ELb0ELb0ELb1ELb0ELb0ELb1ELb1ELb1ELb0ELb0EEENS1_21CollectiveEpilogueFwdINS6_IJSA_SC_SB_EEES9_SE_SG_Li384ELb0ELb1ELb0ELb0EEENS1_30DynamicPersistentTileSchedulerILi384ELi128ELb0ELb1ELb1EEEEEEEEEvNT_6ParamsE --------------------------
	.section	.text._ZN7cutlass13device_kernelIN5flash11enable_sm90INS1_16FlashAttnFwdSm90INS1_25CollectiveMainloopFwdSm90ILi2EN4cute5tupleIJNS5_1CILi1EEES8_S8_EEENS6_IJNS7_ILi192EEENS7_ILi128EEENS7_ILi64EEEEEELi64ENS_10bfloat16_tEfNS_4arch4Sm90ELb0ELb1ELb0ELb0ELb1ELb0ELb0ELb1ELb1ELb1ELb0ELb0EEENS1_21CollectiveEpilogueFwdINS6_IJSA_SC_SB_EEES9_SE_SG_Li384ELb0ELb1ELb0ELb0EEENS1_30DynamicPersistentTileSchedulerILi384ELi128ELb0ELb1ELb1EEEEEEEEEvNT_6ParamsE,"ax",@progbits
	.align	128
.text._ZN7cutlass13device_kernelIN5flash11enable_sm90INS1_16FlashAttnFwdSm90INS1_25CollectiveMainloopFwdSm90ILi2EN4cute5tupleIJNS5_1CILi1EEES8_S8_EEENS6_IJNS7_ILi192EEENS7_ILi128EEENS7_ILi64EEEEEELi64ENS_10bfloat16_tEfNS_4arch4Sm90ELb0ELb1ELb0ELb0ELb1ELb0ELb0ELb1ELb1ELb1ELb0ELb0EEENS1_21CollectiveEpilogueFwdINS6_IJSA_SC_SB_EEES9_SE_SG_Li384ELb0ELb1ELb0ELb0EEENS1_30DynamicPersistentTileSchedulerILi384ELi128ELb0ELb1ELb1EEEEEEEEEvNT_6ParamsE:
        .type           _ZN7cutlass13device_kernelIN5flash11enable_sm90INS1_16FlashAttnFwdSm90INS1_25CollectiveMainloopFwdSm90ILi2EN4cute5tupleIJNS5_1CILi1EEES8_S8_EEENS6_IJNS7_ILi192EEENS7_ILi128EEENS7_ILi64EEEEEELi64ENS_10bfloat16_tEfNS_4arch4Sm90ELb0ELb1ELb0ELb0ELb1ELb0ELb0ELb1ELb1ELb1ELb0ELb0EEENS1_21CollectiveEpilogueFwdINS6_IJSA_SC_SB_EEES9_SE_SG_Li384ELb0ELb1ELb0ELb0EEENS1_30DynamicPersistentTileSchedulerILi384ELi128ELb0ELb1ELb1EEEEEEEEEvNT_6ParamsE,@function
        .size           _ZN7cutlass13device_kernelIN5flash11enable_sm90INS1_16FlashAttnFwdSm90INS1_25CollectiveMainloopFwdSm90ILi2EN4cute5tupleIJNS5_1CILi1EEES8_S8_EEENS6_IJNS7_ILi192EEENS7_ILi128EEENS7_ILi64EEEEEELi64ENS_10bfloat16_tEfNS_4arch4Sm90ELb0ELb1ELb0ELb0ELb1ELb0ELb0ELb1ELb1ELb1ELb0ELb0EEENS1_21CollectiveEpilogueFwdINS6_IJSA_SC_SB_EEES9_SE_SG_Li384ELb0ELb1ELb0ELb0EEENS1_30DynamicPersistentTileSchedulerILi384ELi128ELb0ELb1ELb1EEEEEEEEEvNT_6ParamsE,(.L_x_84 - _ZN7cutlass13device_kernelIN5flash11enable_sm90INS1_16FlashAttnFwdSm90INS1_25CollectiveMainloopFwdSm90ILi2EN4cute5tupleIJNS5_1CILi1EEES8_S8_EEENS6_IJNS7_ILi192EEENS7_ILi128EEENS7_ILi64EEEEEELi64ENS_10bfloat16_tEfNS_4arch4Sm90ELb0ELb1ELb0ELb0ELb1ELb0ELb0ELb1ELb1ELb1ELb0ELb0EEENS1_21CollectiveEpilogueFwdINS6_IJSA_SC_SB_EEES9_SE_SG_Li384ELb0ELb1ELb0ELb0EEENS1_30DynamicPersistentTileSchedulerILi384ELi128ELb0ELb1ELb1EEEEEEEEEvNT_6ParamsE)
        .other          _ZN7cutlass13device_kernelIN5flash11enable_sm90INS1_16FlashAttnFwdSm90INS1_25CollectiveMainloopFwdSm90ILi2EN4cute5tupleIJNS5_1CILi1EEES8_S8_EEENS6_IJNS7_ILi192EEENS7_ILi128EEENS7_ILi64EEEEEELi64ENS_10bfloat16_tEfNS_4arch4Sm90ELb0ELb1ELb0ELb0ELb1ELb0ELb0ELb1ELb1ELb1ELb0ELb0EEENS1_21CollectiveEpilogueFwdINS6_IJSA_SC_SB_EEES9_SE_SG_Li384ELb0ELb1ELb0ELb0EEENS1_30DynamicPersistentTileSchedulerILi384ELi128ELb0ELb1ELb1EEEEEEEEEvNT_6ParamsE,@"STO_CUDA_ENTRY STV_DEFAULT"
_ZN7cutlass13device_kernelIN5flash11enable_sm90INS1_16FlashAttnFwdSm90INS1_25CollectiveMainloopFwdSm90ILi2EN4cute5tupleIJNS5_1CILi1EEES8_S8_EEENS6_IJNS7_ILi192EEENS7_ILi128EEENS7_ILi64EEEEEELi64ENS_10bfloat16_tEfNS_4arch4Sm90ELb0ELb1ELb0ELb0ELb1ELb0ELb0ELb1ELb1ELb1ELb0ELb0EEENS1_21CollectiveEpilogueFwdINS6_IJSA_SC_SB_EEES9_SE_SG_Li384ELb0ELb1ELb0ELb0EEENS1_30DynamicPersistentTileSchedulerILi384ELi128ELb0ELb1ELb1EEEEEEEEEvNT_6ParamsE:
[----:B------:R-:W-:Y:S01]  /*0000*/  LDC R1, c[0x0][0x37c] ;  /* 0x0000df00ff017b82 */ /* 0x000fe20000000800 */
[----:B------:R-:W-:Y:S05]  /*0010*/  EXIT ;  /* 0x000000000000794d */ /* 0x000fea0003800000 */
.L_x_39:
        /* <DEDUP_REMOVED lines=14> */
.L_x_84:


//--------------------- .text._ZN7cutlass13device_kernelIN5flash11enable_sm90INS1_16FlashAttnFwdSm90INS1_25CollectiveMainloopFwdSm90ILi2EN4cute5tupleIJNS5_1CILi1EEES8_S8_EEENS6_IJNS7_ILi192EEENS7_ILi128EEENS7_ILi64EEEEEELi64ENS_10bfloat16_tEfNS_4arch4Sm90ELb0ELb1ELb0ELb1ELb1ELb0ELb0ELb1ELb1ELb1ELb0ELb0EEENS1_21CollectiveEpilogueFwdINS6_IJSA_SC_SB_EEES9_SE_SG_Li384ELb1ELb1ELb0ELb0EEENS1_36VarlenDynamicPersistentTileSchedulerILi192ELi128ELi384ELi128ELb0ELb1ELb1ELb1ELb0ELb1EEEEEEEEEvNT_6ParamsE --------------------------
	.section	.text._ZN7cutlass13device_kernelIN5flash11enable_sm90INS1_16FlashAttnFwdSm90INS1_25CollectiveMainloopFwdSm90ILi2EN4cute5tupleIJNS5_1CILi1EEES8_S8_EEENS6_IJNS7_ILi192EEENS7_ILi128EEENS7_ILi64EEEEEELi64ENS_10bfloat16_tEfNS_4arch4Sm90ELb0ELb1ELb0ELb1ELb1ELb0ELb0ELb1ELb1ELb1ELb0ELb0EEENS1_21CollectiveEpilogueFwdINS6_IJSA_SC_SB_EEES9_SE_SG_Li384ELb1ELb1ELb0ELb0EEENS1_36VarlenDynamicPersistentTileSchedulerILi192ELi128ELi384ELi128ELb0ELb1ELb1ELb1ELb0ELb1EEEEEEEEEvNT_6ParamsE,"ax",@progbits
	.align	128
.text._ZN7cutlass13device_kernelIN5flash11enable_sm90INS1_16FlashAttnFwdSm90INS1_25CollectiveMainloopFwdSm90ILi2EN4cute5tupleIJNS5_1CILi1EEES8_S8_EEENS6_IJNS7_ILi192EEENS7_ILi128EEENS7_ILi64EEEEEELi64ENS_10bfloat16_tEfNS_4arch4Sm90ELb0ELb1ELb0ELb1ELb1ELb0ELb0ELb1ELb1ELb1ELb0ELb0EEENS1_21CollectiveEpilogueFwdINS6_IJSA_SC_SB_EEES9_SE_SG_Li384ELb1ELb1ELb0ELb0EEENS1_36VarlenDynamicPersistentTileSchedulerILi192ELi128ELi384ELi128ELb0ELb1ELb1ELb1ELb0ELb1EEEEEEEEEvNT_6ParamsE:
        .type           _ZN7cutlass13device_kernelIN5flash11enable_sm90INS1_16FlashAttnFwdSm90INS1_25CollectiveMainloopFwdSm90ILi2EN4cute5tupleIJNS5_1CILi1EEES8_S8_EEENS6_IJNS7_ILi192EEENS7_ILi128EEENS7_ILi64EEEEEELi64ENS_10bfloat16_tEfNS_4arch4Sm90ELb0ELb1ELb0ELb1ELb1ELb0ELb0ELb1ELb1ELb1ELb0ELb0EEENS1_21CollectiveEpilogueFwdINS6_IJSA_SC_SB_EEES9_SE_SG_Li384ELb1ELb1ELb0ELb0EEENS1_36VarlenDynamicPersistentTileSchedulerILi192ELi128ELi384ELi128ELb0ELb1ELb1ELb1ELb0ELb1EEEEEEEEEvNT_6ParamsE,@function
        .size           _ZN7cutlass13device_kernelIN5flash11enable_sm90INS1_16FlashAttnFwdSm90INS1_25CollectiveMainloopFwdSm90ILi2EN4cute5tupleIJNS5_1CILi1EEES8_S8_EEENS6_IJNS7_ILi192EEENS7_ILi128EEENS7_ILi64EEEEEELi64ENS_10bfloat16_tEfNS_4arch4Sm90ELb0ELb1ELb0ELb1ELb1ELb0ELb0ELb1ELb1ELb1ELb0ELb0EEENS1_21CollectiveEpilogueFwdINS6_IJSA_SC_SB_EEES9_SE_SG_Li384ELb1ELb1ELb0ELb0EEENS1_36VarlenDynamicPersistentTileSchedulerILi192ELi128ELi384ELi128ELb0ELb1ELb1ELb1ELb0ELb1EEEEEEEEEvNT_6ParamsE,(.L_x_85 - _ZN7cutlass13device_kernelIN5flash11enable_sm90INS1_16FlashAttnFwdSm90INS1_25CollectiveMainloopFwdSm90ILi2EN4cute5tupleIJNS5_1CILi1EEES8_S8_EEENS6_IJNS7_ILi192EEENS7_ILi128EEENS7_ILi64EEEEEELi64ENS_10bfloat16_tEfNS_4arch4Sm90ELb0ELb1ELb0ELb1ELb1ELb0ELb0ELb1ELb1ELb1ELb0ELb0EEENS1_21CollectiveEpilogueFwdINS6_IJSA_SC_SB_EEES9_SE_SG_Li384ELb1ELb1ELb0ELb0EEENS1_36VarlenDynamicPersistentTileSchedulerILi192ELi128ELi384ELi128ELb0ELb1ELb1ELb1ELb0ELb1EEEEEEEEEvNT_6ParamsE)
        .other          _ZN7cutlass13device_kernelIN5flash11enable_sm90INS1_16FlashAttnFwdSm90INS1_25CollectiveMainloopFwdSm90ILi2EN4cute5tupleIJNS5_1CILi1EEES8_S8_EEENS6_IJNS7_ILi192EEENS7_ILi128EEENS7_ILi64EEEEEELi64ENS_10bfloat16_tEfNS_4arch4Sm90ELb0ELb1ELb0ELb1ELb1ELb0ELb0ELb1ELb1ELb1ELb0ELb0EEENS1_21CollectiveEpilogueFwdINS6_IJSA_SC_SB_EEES9_SE_SG_Li384ELb1ELb1ELb0ELb0EEENS1_36VarlenDynamicPersistentTileSchedulerILi192ELi128ELi384ELi128ELb0ELb1ELb1ELb1ELb0ELb1EEEEEEEEEvNT_6ParamsE,@"STO_CUDA_ENTRY STV_DEFAULT"
_ZN7cutlass13device_kernelIN5flash11enable_sm90INS1_16FlashAttnFwdSm90INS1_25CollectiveMainloopFwdSm90ILi2EN4cute5tupleIJNS5_1CILi1EEES8_S8_EEENS6_IJNS7_ILi192EEENS7_ILi128EEENS7_ILi64EEEEEELi64ENS_10bfloat16_tEfNS_4arch4Sm90ELb0ELb1ELb0ELb1ELb1ELb0ELb0ELb1ELb1ELb1ELb0ELb0EEENS1_21CollectiveEpilogueFwdINS6_IJSA_SC_SB_EEES9_SE_SG_Li384ELb1ELb1ELb0ELb0EEENS1_36VarlenDynamicPersistentTileSchedulerILi192ELi128ELi384ELi128ELb0ELb1ELb1ELb1ELb0ELb1EEEEEEEEEvNT_6ParamsE:
[----:B------:R-:W-:Y:S01]  /*0000*/  LDC R1, c[0x0][0x37c] ;  /* 0x0000df00ff017b82 */ /* 0x000fe20000000800 */
[----:B------:R-:W-:Y:S05]  /*0010*/  EXIT ;  /* 0x000000000000794d */ /* 0x000fea0003800000 */
.L_x_40:
        /* <DEDUP_REMOVED lines=14> */
.L_x_85:


//--------------------- .text._ZN7cutlass13device_kernelIN5flash11enable_sm90INS1_16FlashAttnFwdSm90INS1_25CollectiveMainloopFwdSm90ILi2EN4cute5tupleIJNS5_1CILi1EEES8_S8_EEENS6_IJNS7_ILi192EEENS7_ILi128EEENS7_ILi64EEEEEELi64ENS_10bfloat16_tEfNS_4arch4Sm90ELb0ELb1ELb0ELb1ELb1ELb1ELb0ELb1ELb1ELb1ELb0ELb0EEENS1_21CollectiveEpilogueFwdINS6_IJSA_SC_SB_EEES9_SE_SG_Li384ELb1ELb1ELb0ELb0EEENS1_36VarlenDynamicPersistentTileSchedulerILi192ELi128ELi384ELi128ELb0ELb1ELb1ELb1ELb0ELb1EEEEEEEEEvNT_6ParamsE --------------------------
	.section	.text._ZN7cutlass13device_kernelIN5flash11enable_sm90INS1_16FlashAttnFwdSm90INS1_25CollectiveMainloopFwdSm90ILi2EN4cute5tupleIJNS5_1CILi1EEES8_S8_EEENS6_IJNS7_ILi192EEENS7_ILi128EEENS7_ILi64EEEEEELi64ENS_10bfloat16_tEfNS_4arch4Sm90ELb0ELb1ELb0ELb1ELb1ELb1ELb0ELb1ELb1ELb1ELb0ELb0EEENS1_21CollectiveEpilogueFwdINS6_IJSA_SC_SB_EEES9_SE_SG_Li384ELb1ELb1ELb0ELb0EEENS1_36VarlenDynamicPersistentTileSchedulerILi192ELi128ELi384ELi128ELb0ELb1ELb1ELb1ELb0ELb1EEEEEEEEEvNT_6ParamsE,"ax",@progbits
	.align	128
.text._ZN7cutlass13device_kernelIN5flash11enable_sm90INS1_16FlashAttnFwdSm90INS1_25CollectiveMainloopFwdSm90ILi2EN4cute5tupleIJNS5_1CILi1EEES8_S8_EEENS6_IJNS7_ILi192EEENS7_ILi128EEENS7_ILi64EEEEEELi64ENS_10bfloat16_tEfNS_4arch4Sm90ELb0ELb1ELb0ELb1ELb1ELb1ELb0ELb1ELb1ELb1ELb0ELb0EEENS1_21CollectiveEpilogueFwdINS6_IJSA_SC_SB_EEES9_SE_SG_Li384ELb1ELb1ELb0ELb0EEENS1_36VarlenDynamicPersistentTileSchedulerILi192ELi128ELi384ELi128ELb0ELb1ELb1ELb1ELb0ELb1EEEEEEEEEvNT_6ParamsE:
        .type           _ZN7cutlass13device_kernelIN5flash11enable_sm90INS1_16FlashAttnFwdSm90INS1_25CollectiveMainloopFwdSm90ILi2EN4cute5tupleIJNS5_1CILi1EEES8_S8_EEENS6_IJNS7_ILi192EEENS7_ILi128EEENS7_ILi64EEEEEELi64ENS_10bfloat16_tEfNS_4arch4Sm90ELb0ELb1ELb0ELb1ELb1ELb1ELb0ELb1ELb1ELb1ELb0ELb0EEENS1_21CollectiveEpilogueFwdINS6_IJSA_SC_SB_EEES9_SE_SG_Li384ELb1ELb1ELb0ELb0EEENS1_36VarlenDynamicPersistentTileSchedulerILi192ELi128ELi384ELi128ELb0ELb1ELb1ELb1ELb0ELb1EEEEEEEEEvNT_6ParamsE,@function
        .size           _ZN7cutlass13device_kernelIN5flash11enable_sm90INS1_16FlashAttnFwdSm90INS1_25CollectiveMainloopFwdSm90ILi2EN4cute5tupleIJNS5_1CILi1EEES8_S8_EEENS6_IJNS7_ILi192EEENS7_ILi128EEENS7_ILi64EEEEEELi64ENS_10bfloat16_tEfNS_4arch4Sm90ELb0ELb1ELb0ELb1ELb1ELb1ELb0ELb1ELb1ELb1ELb0ELb0EEENS1_21CollectiveEpilogueFwdINS6_IJSA_SC_SB_EEES9_SE_SG_Li384ELb1ELb1ELb0ELb0EEENS1_36VarlenDynamicPersistentTileSchedulerILi192ELi128ELi384ELi128ELb0ELb1ELb1ELb1ELb0ELb1EEEEEEEEEvNT_6ParamsE,(.L_x_86 - _ZN7cutlass13device_kernelIN5flash11enable_sm90INS1_16FlashAttnFwdSm90INS1_25CollectiveMainloopFwdSm90ILi2EN4cute5tupleIJNS5_1CILi1EEES8_S8_EEENS6_IJNS7_ILi192EEENS7_ILi128EEENS7_ILi64EEEEEELi64ENS_10bfloat16_tEfNS_4arch4Sm90ELb0ELb1ELb0ELb1ELb1ELb1ELb0ELb1ELb1ELb1ELb0ELb0EEENS1_21CollectiveEpilogueFwdINS6_IJSA_SC_SB_EEES9_SE_SG_Li384ELb1ELb1ELb0ELb0EEENS1_36VarlenDynamicPersistentTileSchedulerILi192ELi128ELi384ELi128ELb0ELb1ELb1ELb1ELb0ELb1EEEEEEEEEvNT_6ParamsE)
        .other          _ZN7cutlass13device_kernelIN5flash11enable_sm90INS1_16FlashAttnFwdSm90INS1_25CollectiveMainloopFwdSm90ILi2EN4cute5tupleIJNS5_1CILi1EEES8_S8_EEENS6_IJNS7_ILi192EEENS7_ILi128EEENS7_ILi64EEEEEELi64ENS_10bfloat16_tEfNS_4arch4Sm90ELb0ELb1ELb0ELb1ELb1ELb1ELb0ELb1ELb1ELb1ELb0ELb0EEENS1_21CollectiveEpilogueFwdINS6_IJSA_SC_SB_EEES9_SE_SG_Li384ELb1ELb1ELb0ELb0EEENS1_36VarlenDynamicPersistentTileSchedulerILi192ELi128ELi384ELi128ELb0ELb1ELb1ELb1ELb0ELb1EEEEEEEEEvNT_6ParamsE,@"STO_CUDA_ENTRY STV_DEFAULT"
_ZN7cutlass13device_kernelIN5flash11enable_sm90INS1_16FlashAttnFwdSm90INS1_25CollectiveMainloopFwdSm90ILi2EN4cute5tupleIJNS5_1CILi1EEES8_S8_EEENS6_IJNS7_ILi192EEENS7_ILi128EEENS7_ILi64EEEEEELi64ENS_10bfloat16_tEfNS_4arch4Sm90ELb0ELb1ELb0ELb1ELb1ELb1ELb0ELb1ELb1ELb1ELb0ELb0EEENS1_21CollectiveEpilogueFwdINS6_IJSA_SC_SB_EEES9_SE_SG_Li384ELb1ELb1ELb0ELb0EEENS1_36VarlenDynamicPersistentTileSchedulerILi192ELi128ELi384ELi128ELb0ELb1ELb1ELb1ELb0ELb1EEEEEEEEEvNT_6ParamsE:
[----:B------:R-:W-:Y:S01]  /*0000*/  LDC R1, c[0x0][0x37c] ;  /* 0x0000df00ff017b82 */ /* 0x000fe20000000800 */
[----:B------:R-:W-:Y:S05]  /*0010*/  EXIT ;  /* 0x000000000000794d */ /* 0x000fea0003800000 */
.L_x_41:
        /* <DEDUP_REMOVED lines=14> */
.L_x_86:


//--------------------- .text._ZN7cutlass13device_kernelIN5flash11enable_sm90INS1_16FlashAttnFwdSm90INS1_25CollectiveMainloopFwdSm90ILi2EN4cute5tupleIJNS5_1CILi1EEES8_S8_EEENS6_IJNS7_ILi192EEENS7_ILi128EEENS7_ILi64EEEEEELi64ENS_10bfloat16_tEfNS_4arch4Sm90ELb1ELb0ELb0ELb0ELb1ELb0ELb0ELb1ELb1ELb1ELb0ELb0EEENS1_21CollectiveEpilogueFwdINS6_IJSA_SC_SB_EEES9_SE_SG_Li384ELb0ELb1ELb0ELb0EEENS1_30DynamicPersistentTileSchedulerILi384ELi128ELb0ELb1ELb1EEEEEEEEEvNT_6ParamsE --------------------------
	.section	.text._ZN7cutlass13device_kernelIN5flash11enable_sm90INS1_16FlashAttnFwdSm90INS1_25CollectiveMainloopFwdSm90ILi2EN4cute5tupleIJNS5_1CILi1EEES8_S8_EEENS6_IJNS7_ILi192EEENS7_ILi128EEENS7_ILi64EEEEEELi64ENS_10bfloat16_tEfNS_4arch4Sm90ELb1ELb0ELb0ELb0ELb1ELb0ELb0ELb1ELb1ELb1ELb0ELb0EEENS1_21CollectiveEpilogueFwdINS6_IJSA_SC_SB_EEES9_SE_SG_Li384ELb0ELb1ELb0ELb0EEENS1_30DynamicPersistentTileSchedulerILi384ELi128ELb0ELb1ELb1EEEEEEEEEvNT_6ParamsE,"ax",@progbits
	.align	128
.text._ZN7cutlass13device_kernelIN5flash11enable_sm90INS1_16FlashAttnFwdSm90INS1_25CollectiveMainloopFwdSm90ILi2EN4cute5tupleIJNS5_1CILi1EEES8_S8_EEENS6_IJNS7_ILi192EEENS7_ILi128EEENS7_ILi64EEEEEELi64ENS_10bfloat16_tEfNS_4arch4Sm90ELb1ELb0ELb0ELb0ELb1ELb0ELb0ELb1ELb1ELb1ELb0ELb0EEENS1_21CollectiveEpilogueFwdINS6_IJSA_SC_SB_EEES9_SE_SG_Li384ELb0ELb1ELb0ELb0EEENS1_30DynamicPersistentTileSchedulerILi384ELi128ELb0ELb1ELb1EEEEEEEEEvNT_6ParamsE:
        .type           _ZN7cutlass13device_kernelIN5flash11enable_sm90INS1_16FlashAttnFwdSm90INS1_25CollectiveMainloopFwdSm90ILi2EN4cute5tupleIJNS5_1CILi1EEES8_S8_EEENS6_IJNS7_ILi192EEENS7_ILi128EEENS7_ILi64EEEEEELi64ENS_10bfloat16_tEfNS_4arch4Sm90ELb1ELb0ELb0ELb0ELb1ELb0ELb0ELb1ELb1ELb1ELb0ELb0EEENS1_21CollectiveEpilogueFwdINS6_IJSA_SC_SB_EEES9_SE_SG_Li384ELb0ELb1ELb0ELb0EEENS1_30DynamicPersistentTileSchedulerILi384ELi128ELb0ELb1ELb1EEEEEEEEEvNT_6ParamsE,@function
        .size           _ZN7cutlass13device_kernelIN5flash11enable_sm90INS1_16FlashAttnFwdSm90INS1_25CollectiveMainloopFwdSm90ILi2EN4cute5tupleIJNS5_1CILi1EEES8_S8_EEENS6_IJNS7_ILi192EEENS7_ILi128EEENS7_ILi64EEEEEELi64ENS_10bfloat16_tEfNS_4arch4Sm90ELb1ELb0ELb0ELb0ELb1ELb0ELb0ELb1ELb1ELb1ELb0ELb0EEENS1_21CollectiveEpilogueFwdINS6_IJSA_SC_SB_EEES9_SE_SG_Li384ELb0ELb1ELb0ELb0EEENS1_30DynamicPersistentTileSchedulerILi384ELi128ELb0ELb1ELb1EEEEEEEEEvNT_6ParamsE,(.L_x_87 - _ZN7cutlass13device_kernelIN5flash11enable_sm90INS1_16FlashAttnFwdSm90INS1_25CollectiveMainloopFwdSm90ILi2EN4cute5tupleIJNS5_1CILi1EEES8_S8_EEENS6_IJNS7_ILi192EEENS7_ILi128EEENS7_ILi64EEEEEELi64ENS_10bfloat16_tEfNS_4arch4Sm90ELb1ELb0ELb0ELb0ELb1ELb0ELb0ELb1ELb1ELb1ELb0ELb0EEENS1_21CollectiveEpilogueFwdINS6_IJSA_SC_SB_EEES9_SE_SG_Li384ELb0ELb1ELb0ELb0EEENS1_30DynamicPersistentTileSchedulerILi384ELi128ELb0ELb1ELb1EEEEEEEEEvNT_6ParamsE)
        .other          _ZN7cutlass13device_kernelIN5flash11enable_sm90INS1_16FlashAttnFwdSm90INS1_25CollectiveMainloopFwdSm90ILi2EN4cute5tupleIJNS5_1CILi1EEES8_S8_EEENS6_IJNS7_ILi192EEENS7_ILi128EEENS7_ILi64EEEEEELi64ENS_10bfloat16_tEfNS_4arch4Sm90ELb1ELb0ELb0ELb0ELb1ELb0ELb0ELb1ELb1ELb1ELb0ELb0EEENS1_21CollectiveEpilogueFwdINS6_IJSA_SC_SB_EEES9_SE_SG_Li384ELb0ELb1ELb0ELb0EEENS1_30DynamicPersistentTileSchedulerILi384ELi128ELb0ELb1ELb1EEEEEEEEEvNT_6ParamsE,@"STO_CUDA_ENTRY STV_DEFAULT"
_ZN7cutlass13device_kernelIN5flash11enable_sm90INS1_16FlashAttnFwdSm90INS1_25CollectiveMainloopFwdSm90ILi2EN4cute5tupleIJNS5_1CILi1EEES8_S8_EEENS6_IJNS7_ILi192EEENS7_ILi128EEENS7_ILi64EEEEEELi64ENS_10bfloat16_tEfNS_4arch4Sm90ELb1ELb0ELb0ELb0ELb1ELb0ELb0ELb1ELb1ELb1ELb0ELb0EEENS1_21CollectiveEpilogueFwdINS6_IJSA_SC_SB_EEES9_SE_SG_Li384ELb0ELb1ELb0ELb0EEENS1_30DynamicPersistentTileSchedulerILi384ELi128ELb0ELb1ELb1EEEEEEEEEvNT_6ParamsE:
[----:B------:R-:W-:Y:S01]  /*0000*/  LDC R1, c[0x0][0x37c] ;  /* 0x0000df00ff017b82 */ /* 0x000fe20000000800 */
[----:B------:R-:W-:Y:S05]  /*0010*/  EXIT ;  /* 0x000000000000794d */ /* 0x000fea0003800000 */
.L_x_42:
        /* <DEDUP_REMOVED lines=14> */
.L_x_87:


//--------------------- .text._ZN7cutlass13device_kernelIN5flash11enable_sm90INS1_16FlashAttnFwdSm90INS1_25CollectiveMainloopFwdSm90ILi2EN4cute5tupleIJNS5_1CILi1EEES8_S8_EEENS6_IJNS7_ILi192EEENS7_ILi128EEENS7_ILi64EEEEEELi64ENS_10bfloat16_tEfNS_4arch4Sm90ELb1ELb0ELb0ELb1ELb1ELb0ELb0ELb1ELb1ELb1ELb0ELb0EEENS1_21CollectiveEpilogueFwdINS6_IJSA_SC_SB_EEES9_SE_SG_Li384ELb1ELb1ELb0ELb0EEENS1_36VarlenDynamicPersistentTileSchedulerILi192ELi128ELi384ELi128ELb0ELb1ELb1ELb1ELb1ELb1EEEEEEEEEvNT_6ParamsE --------------------------
	.section	.text._ZN7cutlass13device_kernelIN5flash11enable_sm90INS1_16FlashAttnFwdSm90INS1_25CollectiveMainloopFwdSm90ILi2EN4cute5tupleIJNS5_1CILi1EEES8_S8_EEENS6_IJNS7_ILi192EEENS7_ILi128EEENS7_ILi64EEEEEELi64ENS_10bfloat16_tEfNS_4arch4Sm90ELb1ELb0ELb0ELb1ELb1ELb0ELb0ELb1ELb1ELb1ELb0ELb0EEENS1_21CollectiveEpilogueFwdINS6_IJSA_SC_SB_EEES9_SE_SG_Li384ELb1ELb1ELb0ELb0EEENS1_36VarlenDynamicPersistentTileSchedulerILi192ELi128ELi384ELi128ELb0ELb1ELb1ELb1ELb1ELb1EEEEEEEEEvNT_6ParamsE,"ax",@progbits
	.align	128
.text._ZN7cutlass13device_kernelIN5flash11enable_sm90INS1_16FlashAttnFwdSm90INS1_25CollectiveMainloopFwdSm90ILi2EN4cute5tupleIJNS5_1CILi1EEES8_S8_EEENS6_IJNS7_ILi192EEENS7_ILi128EEENS7_ILi64EEEEEELi64ENS_10bfloat16_tEfNS_4arch4Sm90ELb1ELb0ELb0ELb1ELb1ELb0ELb0ELb1ELb1ELb1ELb0ELb0EEENS1_21CollectiveEpilogueFwdINS6_IJSA_SC_SB_EEES9_SE_SG_Li384ELb1ELb1ELb0ELb0EEENS1_36VarlenDynamicPersistentTileSchedulerILi192ELi128ELi384ELi128ELb0ELb1ELb1ELb1ELb1ELb1EEEEEEEEEvNT_6ParamsE:
        .type           _ZN7cutlass13device_kernelIN5flash11enable_sm90INS1_16FlashAttnFwdSm90INS1_25CollectiveMainloopFwdSm90ILi2EN4cute5tupleIJNS5_1CILi1EEES8_S8_EEENS6_IJNS7_ILi192EEENS7_ILi128EEENS7_ILi64EEEEEELi64ENS_10bfloat16_tEfNS_4arch4Sm90ELb1ELb0ELb0ELb1ELb1ELb0ELb0ELb1ELb1ELb1ELb0ELb0EEENS1_21CollectiveEpilogueFwdINS6_IJSA_SC_SB_EEES9_SE_SG_Li384ELb1ELb1ELb0ELb0EEENS1_36VarlenDynamicPersistentTileSchedulerILi192ELi128ELi384ELi128ELb0ELb1ELb1ELb1ELb1ELb1EEEEEEEEEvNT_6ParamsE,@function
        .size           _ZN7cutlass13device_kernelIN5flash11enable_sm90INS1_16FlashAttnFwdSm90INS1_25CollectiveMainloopFwdSm90ILi2EN4cute5tupleIJNS5_1CILi1EEES8_S8_EEENS6_IJNS7_ILi192EEENS7_ILi128EEENS7_ILi64EEEEEELi64ENS_10bfloat16_tEfNS_4arch4Sm90ELb1ELb0ELb0ELb1ELb1ELb0ELb0ELb1ELb1ELb1ELb0ELb0EEENS1_21CollectiveEpilogueFwdINS6_IJSA_SC_SB_EEES9_SE_SG_Li384ELb1ELb1ELb0ELb0EEENS1_36VarlenDynamicPersistentTileSchedulerILi192ELi128ELi384ELi128ELb0ELb1ELb1ELb1ELb1ELb1EEEEEEEEEvNT_6ParamsE,(.L_x_88 - _ZN7cutlass13device_kernelIN5flash11enable_sm90INS1_16FlashAttnFwdSm90INS1_25CollectiveMainloopFwdSm90ILi2EN4cute5tupleIJNS5_1CILi1EEES8_S8_EEENS6_IJNS7_ILi192EEENS7_ILi128EEENS7_ILi64EEEEEELi64ENS_10bfloat16_tEfNS_4arch4Sm90ELb1ELb0ELb0ELb1ELb1ELb0ELb0ELb1ELb1ELb1ELb0ELb0EEENS1_21CollectiveEpilogueFwdINS6_IJSA_SC_SB_EEES9_SE_SG_Li384ELb1ELb1ELb0ELb0EEENS1_36VarlenDynamicPersistentTileSchedulerILi192ELi128ELi384ELi128ELb0ELb1ELb1ELb1ELb1ELb1EEEEEEEEEvNT_6ParamsE)
        .other          _ZN7cutlass13device_kernelIN5flash11enable_sm90INS1_16FlashAttnFwdSm90INS1_25CollectiveMainloopFwdSm90ILi2EN4cute5tupleIJNS5_1CILi1EEES8_S8_EEENS6_IJNS7_ILi192EEENS7_ILi128EEENS7_ILi64EEEEEELi64ENS_10bfloat16_tEfNS_4arch4Sm90ELb1ELb0ELb0ELb1ELb1ELb0ELb0ELb1ELb1ELb1ELb0ELb0EEENS1_21CollectiveEpilogueFwdINS6_IJSA_SC_SB_EEES9_SE_SG_Li384ELb1ELb1ELb0ELb0EEENS1_36VarlenDynamicPersistentTileSchedulerILi192ELi128ELi384ELi128ELb0ELb1ELb1ELb1ELb1ELb1EEEEEEEEEvNT_6ParamsE,@"STO_CUDA_ENTRY STV_DEFAULT"
_ZN7cutlass13device_kernelIN5flash11enable_sm90INS1_16FlashAttnFwdSm90INS1_25CollectiveMainloopFwdSm90ILi2EN4cute5tupleIJNS5_1CILi1EEES8_S8_EEENS6_IJNS7_ILi192EEENS7_ILi128EEENS7_ILi64EEEEEELi64ENS_10bfloat16_tEfNS_4arch4Sm90ELb1ELb0ELb0ELb1ELb1ELb0ELb0ELb1ELb1ELb1ELb0ELb0EEENS1_21CollectiveEpilogueFwdINS6_IJSA_SC_SB_EEES9_SE_SG_Li384ELb1ELb1ELb0ELb0EEENS1_36VarlenDynamicPersistentTileSchedulerILi192ELi128ELi384ELi128ELb0ELb1ELb1ELb1ELb1ELb1EEEEEEEEEvNT_6ParamsE:
[----:B------:R-:W-:Y:S01]  /*0000*/  LDC R1, c[0x0][0x37c] ;  /* 0x0000df00ff017b82 */ /* 0x000fe20000000800 */
[----:B------:R-:W-:Y:S05]  /*0010*/  EXIT ;  /* 0x000000000000794d */ /* 0x000fea0003800000 */
.L_x_43:
        /* <DEDUP_REMOVED lines=14> */
.L_x_88:


//--------------------- .text._ZN7cutlass13device_kernelIN5flash11enable_sm90INS1_16FlashAttnFwdSm90INS1_25CollectiveMainloopFwdSm90ILi2EN4cute5tupleIJNS5_1CILi1EEES8_S8_EEENS6_IJNS7_ILi192EEENS7_ILi128EEENS7_ILi64EEEEEELi64ENS_10bfloat16_tEfNS_4arch4Sm90ELb1ELb0ELb0ELb1ELb1ELb1ELb0ELb1ELb1ELb1ELb0ELb0EEENS1_21CollectiveEpilogueFwdINS6_IJSA_SC_SB_EEES9_SE_SG_Li384ELb1ELb1ELb0ELb0EEENS1_36VarlenDynamicPersistentTileSchedulerILi192ELi128ELi384ELi128ELb0ELb1ELb1ELb1ELb1ELb1EEEEEEEEEvNT_6ParamsE --------------------------
	.section	.text._ZN7cutlass13device_kernelIN5flash11enable_sm90INS1_16FlashAttnFwdSm90INS1_25CollectiveMainloopFwdSm90ILi2EN4cute5tupleIJNS5_1CILi1EEES8_S8_EEENS6_IJNS7_ILi192EEENS7_ILi128EEENS7_ILi64EEEEEELi64ENS_10bfloat16_tEfNS_4arch4Sm90ELb1ELb0ELb0ELb1ELb1ELb1ELb0ELb1ELb1ELb1ELb0ELb0EEENS1_21CollectiveEpilogueFwdINS6_IJSA_SC_SB_EEES9_SE_SG_Li384ELb1ELb1ELb0ELb0EEENS1_36VarlenDynamicPersistentTileSchedulerILi192ELi128ELi384ELi128ELb0ELb1ELb1ELb1ELb1ELb1EEEEEEEEEvNT_6ParamsE,"ax",@progbits
	.align	128
.text._ZN7cutlass13device_kernelIN5flash11enable_sm90INS1_16FlashAttnFwdSm90INS1_25CollectiveMainloopFwdSm90ILi2EN4cute5tupleIJNS5_1CILi1EEES8_S8_EEENS6_IJNS7_ILi192EEENS7_ILi128EEENS7_ILi64EEEEEELi64ENS_10bfloat16_tEfNS_4arch4Sm90ELb1ELb0ELb0ELb1ELb1ELb1ELb0ELb1ELb1ELb1ELb0ELb0EEENS1_21CollectiveEpilogueFwdINS6_IJSA_SC_SB_EEES9_SE_SG_Li384ELb1ELb1ELb0ELb0EEENS1_36VarlenDynamicPersistentTileSchedulerILi192ELi128ELi384ELi128ELb0ELb1ELb1ELb1ELb1ELb1EEEEEEEEEvNT_6ParamsE:
        .type           _ZN7cutlass13device_kernelIN5flash11enable_sm90INS1_16FlashAttnFwdSm90INS1_25CollectiveMainloopFwdSm90ILi2EN4cute5tupleIJNS5_1CILi1EEES8_S8_EEENS6_IJNS7_ILi192EEENS7_ILi128EEENS7_ILi64EEEEEELi64ENS_10bfloat16_tEfNS_4arch4Sm90ELb1ELb0ELb0ELb1ELb1ELb1ELb0ELb1ELb1ELb1ELb0ELb0EEENS1_21CollectiveEpilogueFwdINS6_IJSA_SC_SB_EEES9_SE_SG_Li384ELb1ELb1ELb0ELb0EEENS1_36VarlenDynamicPersistentTileSchedulerILi192ELi128ELi384ELi128ELb0ELb1ELb1ELb1ELb1ELb1EEEEEEEEEvNT_6ParamsE,@function
        .size           _ZN7cutlass13device_kernelIN5flash11enable_sm90INS1_16FlashAttnFwdSm90INS1_25CollectiveMainloopFwdSm90ILi2EN4cute5tupleIJNS5_1CILi1EEES8_S8_EEENS6_IJNS7_ILi192EEENS7_ILi128EEENS7_ILi64EEEEEELi64ENS_10bfloat16_tEfNS_4arch4Sm90ELb1ELb0ELb0ELb1ELb1ELb1ELb0ELb1ELb1ELb1ELb0ELb0EEENS1_21CollectiveEpilogueFwdINS6_IJSA_SC_SB_EEES9_SE_SG_Li384ELb1ELb1ELb0ELb0EEENS1_36VarlenDynamicPersistentTileSchedulerILi192ELi128ELi384ELi128ELb0ELb1ELb1ELb1ELb1ELb1EEEEEEEEEvNT_6ParamsE,(.L_x_89 - _ZN7cutlass13device_kernelIN5flash11enable_sm90INS1_16FlashAttnFwdSm90INS1_25CollectiveMainloopFwdSm90ILi2EN4cute5tupleIJNS5_1CILi1EEES8_S8_EEENS6_IJNS7_ILi192EEENS7_ILi128EEENS7_ILi64EEEEEELi64ENS_10bfloat16_tEfNS_4arch4Sm90ELb1ELb0ELb0ELb1ELb1ELb1ELb0ELb1ELb1ELb1ELb0ELb0EEENS1_21CollectiveEpilogueFwdINS6_IJSA_SC_SB_EEES9_SE_SG_Li384ELb1ELb1ELb0ELb0EEENS1_36VarlenDynamicPersistentTileSchedulerILi192ELi128ELi384ELi128ELb0ELb1ELb1ELb1ELb1ELb1EEEEEEEEEvNT_6ParamsE)
        .other          _ZN7cutlass13device_kernelIN5flash11enable_sm90INS1_16FlashAttnFwdSm90INS1_25CollectiveMainloopFwdSm90ILi2EN4cute5tupleIJNS5_1CILi1EEES8_S8_EEENS6_IJNS7_ILi192EEENS7_ILi128EEENS7_ILi64EEEEEELi64ENS_10bfloat16_tEfNS_4arch4Sm90ELb1ELb0ELb0ELb1ELb1ELb1ELb0ELb1ELb1ELb1ELb0ELb0EEENS1_21CollectiveEpilogueFwdINS6_IJSA_SC_SB_EEES9_SE_SG_Li384ELb1ELb1ELb0ELb0EEENS1_36VarlenDynamicPersistentTileSchedulerILi192ELi128ELi384ELi128ELb0ELb1ELb1ELb1ELb1ELb1EEEEEEEEEvNT_6ParamsE,@"STO_CUDA_ENTRY STV_DEFAULT"
_ZN7cutlass13device_kernelIN5flash11enable_sm90INS1_16FlashAttnFwdSm90INS1_25CollectiveMainloopFwdSm90ILi2EN4cute5tupleIJNS5_1CILi1EEES8_S8_EEENS6_IJNS7_ILi192EEENS7_ILi128EEENS7_ILi64EEEEEELi64ENS_10bfloat16_tEfNS_4arch4Sm90ELb1ELb0ELb0ELb1ELb1ELb1ELb0ELb1ELb1ELb1ELb0ELb0EEENS1_21CollectiveEpilogueFwdINS6_IJSA_SC_SB_EEES9_SE_SG_Li384ELb1ELb1ELb0ELb0EEENS1_36VarlenDynamicPersistentTileSchedulerILi192ELi128ELi384ELi128ELb0ELb1ELb1ELb1ELb1ELb1EEEEEEEEEvNT_6ParamsE:
[----:B------:R-:W-:Y:S01]  /*0000*/  LDC R1, c[0x0][0x37c] ;  /* 0x0000df00ff017b82 */ /* 0x000fe20000000800 */
[----:B------:R-:W-:Y:S05]  /*0010*/  EXIT ;  /* 0x000000000000794d */ /* 0x000fea0003800000 */
.L_x_44:
        /* <DEDUP_REMOVED lines=14> */
.L_x_89:


//--------------------- .nv.shared.reserved.0     --------------------------
	.section	.nv.shared.reserved.0,"aw",@nobits
	.weak		__nv_reservedSMEM_offset_0_alias
	.size		__nv_reservedSMEM_offset_0_alias, 0, 64
	.other		__nv_reservedSMEM_offset_0_alias,@"STO_CUDA_RESERVED_SHARED STV_DEFAULT"
__nv_reservedSMEM_offset_0_alias:
	.zero		0
	.zero		64


//--------------------- .nv.global                --------------------------
	.section	.nv.global,"aw",@nobits
.nv.global:
	.type		_ZN72_INTERNAL_1a4724fc_36_flash_fwd_hdimall_bf16_paged_sm90_cu_e763cb1e_33924cute1_E,@object
	.size		_ZN72_INTERNAL_1a4724fc_36_flash_fwd_hdimall_bf16_paged_sm90_cu_e763cb1e_33924cute1_E,(_ZN72_INTERNAL_1a4724fc_36_flash_fwd_hdimall_bf16_paged_sm90_cu_e763cb1e_33924cuda3std3__45__cpo6cbeginE - _ZN72_INTERNAL_1a4724fc_36_flash_fwd_hdimall_bf16_paged_sm90_cu_e763cb1e_33924cute1_E)
_ZN72_INTERNAL_1a4724fc_36_flash_fwd_hdimall_bf16_paged_sm90_cu_e763cb1e_33924cute1_E:
	.zero		1
	.type		_ZN72_INTERNAL_1a4724fc_36_flash_fwd_hdimall_bf16_paged_sm90_cu_e763cb1e_33924cuda3std3__45__cpo6cbeginE,@object
	.size		_ZN72_INTERNAL_1a4724fc_36_flash_fwd_hdimall_bf16_paged_sm90_cu_e763cb1e_33924cuda3std3__45__cpo6cbeginE,(_ZN72_INTERNAL_1a4724fc_36_flash_fwd_hdimall_bf16_paged_sm90_cu_e763cb1e_33924cuda3std3__48in_placeE - _ZN72_INTERNAL_1a4724fc_36_flash_fwd_hdimall_bf16_paged_sm90_cu_e763cb1e_33924cuda3std3__45__cpo6cbeginE)
_ZN72_INTERNAL_1a4724fc_36_flash_fwd_hdimall_bf16_paged_sm90_cu_e763cb1e_33924cuda3std3__45__cpo6cbeginE:
	.zero		1
	.type		_ZN72_INTERNAL_1a4724fc_36_flash_fwd_hdimall_bf16_paged_sm90_cu_e763cb1e_33924cuda3std3__48in_placeE,@object
	.size		_ZN72_INTERNAL_1a4724fc_36_flash_fwd_hdimall_bf16_paged_sm90_cu_e763cb1e_33924cuda3std3__48in_placeE,(_ZN72_INTERNAL_1a4724fc_36_flash_fwd_hdimall_bf16_paged_sm90_cu_e763cb1e_33924cuda3std6ranges3__45__cpo9iter_moveE - _ZN72_INTERNAL_1a4724fc_36_flash_fwd_hdimall_bf16_paged_sm90_cu_e763cb1e_33924cuda3std3__48in_placeE)
_ZN72_INTERNAL_1a4724fc_36_flash_fwd_hdimall_bf16_paged_sm90_cu_e763cb1e_33924cuda3std3__48in_placeE:
	.zero		1
	.type		_ZN72_INTERNAL_1a4724fc_36_flash_fwd_hdimall_bf16_paged_sm90_cu_e763cb1e_33924cuda3std6ranges3__45__cpo9iter_moveE,@object
	.size		_ZN72_INTERNAL_1a4724fc_36_flash_fwd_hdimall_bf16_paged_sm90_cu_e763cb1e_33924cuda3std6ranges3__45__cpo9iter_moveE,(_ZN72_INTERNAL_1a4724fc_36_flash_fwd_hdimall_bf16_paged_sm90_cu_e763cb1e_33924cuda3std3__45__cpo5beginE - _ZN72_INTERNAL_1a4724fc_36_flash_fwd_hdimall_bf16_paged_sm90_cu_e763cb1e_33924cuda3std6ranges3__45__cpo9iter_moveE)
_ZN72_INTERNAL_1a4724fc_36_flash_fwd_hdimall_bf16_paged_sm90_cu_e763cb1e_33924cuda3std6ranges3__45__cpo9iter_moveE:
	.zero		1
	.type		_ZN72_INTERNAL_1a4724fc_36_flash_fwd_hdimall_bf16_paged_sm90_cu_e763cb1e_33924cuda3std3__45__cpo5beginE,@object
	.size		_ZN72_INTERNAL_1a4724fc_36_flash_fwd_hdimall_bf16_paged_sm90_cu_e763cb1e_33924cuda3std3__45__cpo5beginE,(_ZN72_INTERNAL_1a4724fc_36_flash_fwd_hdimall_bf16_paged_sm90_cu_e763cb1e_33924cuda3std3__474_GLOBAL__N__1a4724fc_36_flash_fwd_hdimall_bf16_paged_sm90_cu_e763cb1e_33926ignoreE - _ZN72_INTERNAL_1a4724fc_36_flash_fwd_hdimall_bf16_paged_sm90_cu_e763cb1e_33924cuda3std3__45__cpo5beginE)
_ZN72_INTERNAL_1a4724fc_36_flash_fwd_hdimall_bf16_paged_sm90_cu_e763cb1e_33924cuda3std3__45__cpo5beginE:
	.zero		1
	.type		_ZN72_INTERNAL_1a4724fc_36_flash_fwd_hdimall_bf16_paged_sm90_cu_e763cb1e_33924cuda3std3__474_GLOBAL__N__1a4724fc_36_flash_fwd_hdimall_bf16_paged_sm90_cu_e763cb1e_33926ignoreE,@object
	.size		_ZN72_INTERNAL_1a4724fc_36_flash_fwd_hdimall_bf16_paged_sm90_cu_e763cb1e_33924cuda3std3__474_GLOBAL__N__1a4724fc_36_flash_fwd_hdimall_bf16_paged_sm90_cu_e763cb1e_33926ignoreE,(_ZN72_INTERNAL_1a4724fc_36_flash_fwd_hdimall_bf16_paged_sm90_cu_e763cb1e_33924cute7productE - _ZN72_INTERNAL_1a4724fc_36_flash_fwd_hdimall_bf16_paged_sm90_cu_e763cb1e_33924cuda3std3__474_GLOBAL__N__1a4724fc_36_flash_fwd_hdimall_bf16_paged_sm90_cu_e763cb1e_33926ignoreE)
_ZN72_INTERNAL_1a4724fc_36_flash_fwd_hdimall_bf16_paged_sm90_cu_e763cb1e_33924cuda3std3__474_GLOBAL__N__1a4724fc_36_flash_fwd_hdimall_bf16_paged_sm90_cu_e763cb1e_33926ignoreE:
	.zero		1
	.type		_ZN72_INTERNAL_1a4724fc_36_flash_fwd_hdimall_bf16_paged_sm90_cu_e763cb1e_33924cute7productE,@object
	.size		_ZN72_INTERNAL_1a4724fc_36_flash_fwd_hdimall_bf16_paged_sm90_cu_e763cb1e_33924cute7productE,(_ZN72_INTERNAL_1a4724fc_36_flash_fwd_hdimall_bf16_paged_sm90_cu_e763cb1e_33924cuda3std3__45__cpo3endE - _ZN72_INTERNAL_1a4724fc_36_flash_fwd_hdimall_bf16_paged_sm90_cu_e763cb1e_33924cute7productE)
_ZN72_INTERNAL_1a4724fc_36_flash_fwd_hdimall_bf16_paged_sm90_cu_e763cb1e_33924cute7productE:
	.zero		1
	.type		_ZN72_INTERNAL_1a4724fc_36_flash_fwd_hdimall_bf16_paged_sm90_cu_e763cb1e_33924cuda3std3__45__cpo3endE,@object
	.size		_ZN72_INTERNAL_1a4724fc_36_flash_fwd_hdimall_bf16_paged_sm90_cu_e763cb1e_33924cuda3std3__45__cpo3endE,(_ZN72_INTERNAL_1a4724fc_36_flash_fwd_hdimall_bf16_paged_sm90_cu_e763cb1e_33924cuda3std3__419piecewise_constructE - _ZN72_INTERNAL_1a4724fc_36_flash_fwd_hdimall_bf16_paged_sm90_cu_e763cb1e_33924cuda3std3__45__cpo3endE)
_ZN72_INTERNAL_1a4724fc_36_flash_fwd_hdimall_bf16_paged_sm90_cu_e763cb1e_33924cuda3std3__45__cpo3endE:
	.zero		1
	.type		_ZN72_INTERNAL_1a4724fc_36_flash_fwd_hdimall_bf16_paged_sm90_cu_e763cb1e_33924cuda3std3__419piecewise_constructE,@object
	.size		_ZN72_INTERNAL_1a4724fc_36_flash_fwd_hdimall_bf16_paged_sm90_cu_e763cb1e_33924cuda3std3__419piecewise_constructE,(_ZN72_INTERNAL_1a4724fc_36_flash_fwd_hdimall_bf16_paged_sm90_cu_e763cb1e_33924cuda3std3__45__cpo4cendE - _ZN72_INTERNAL_1a4724fc_36_flash_fwd_hdimall_bf16_paged_sm90_cu_e763cb1e_33924cuda3std3__419piecewise_constructE)
_ZN72_INTERNAL_1a4724fc_36_flash_fwd_hdimall_bf16_paged_sm90_cu_e763cb1e_33924cuda3std3__419piecewise_constructE:
	.zero		1
	.type		_ZN72_INTERNAL_1a4724fc_36_flash_fwd_hdimall_bf16_paged_sm90_cu_e763cb1e_33924cuda3std3__45__cpo4cendE,@object
	.size		_ZN72_INTERNAL_1a4724fc_36_flash_fwd_hdimall_bf16_paged_sm90_cu_e763cb1e_33924cuda3std3__45__cpo4cendE,(_ZN72_INTERNAL_1a4724fc_36_flash_fwd_hdimall_bf16_paged_sm90_cu_e763cb1e_33924cuda3std6ranges3__45__cpo4swapE - _ZN72_INTERNAL_1a4724fc_36_flash_fwd_hdimall_bf16_paged_sm90_cu_e763cb1e_33924cuda3std3__45__cpo4cendE)
_ZN72_INTERNAL_1a4724fc_36_flash_fwd_hdimall_bf16_paged_sm90_cu_e763cb1e_33924cuda3std3__45__cpo4cendE:
	.zero		1
	.type		_ZN72_INTERNAL_1a4724fc_36_flash_fwd_hdimall_bf16_paged_sm90_cu_e763cb1e_33924cuda3std6ranges3__45__cpo4swapE,@object
	.size		_ZN72_INTERNAL_1a4724fc_36_flash_fwd_hdimall_bf16_paged_sm90_cu_e763cb1e_33924cuda3std6ranges3__45__cpo4swapE,(.L_7 - _ZN72_INTERNAL_1a4724fc_36_flash_fwd_hdimall_bf16_paged_sm90_cu_e763cb1e_33924cuda3std6ranges3__45__cpo4swapE)
_ZN72_INTERNAL_1a4724fc_36_flash_fwd_hdimall_bf16_paged_sm90_cu_e763cb1e_33924cuda3std6ranges3__45__cpo4swapE:
	.zero		1
.L_7:


//--------------------- .nv.constant0._ZN7cutlass13device_kernelIN5flash11enable_sm90INS1_16FlashAttnFwdSm90INS1_25CollectiveMainloopFwdSm90ILi2EN4cute5tupleIJNS5_1CILi1EEES8_S8_EEENS6_IJNS7_ILi128EEENS7_ILi80EEENS7_ILi256EEEEEELi256ENS_10bfloat16_tEfNS_4arch4Sm90ELb0ELb0ELb0ELb0ELb1ELb0ELb0ELb1ELb1ELb1ELb0ELb0EEENS1_21CollectiveEpilogueFwdINS6_IJSA_SC_SB_EEES9_SE_SG_Li256ELb0ELb1ELb0ELb0EEENS1_29StaticPersistentTileSchedulerILb0EEEEEEEEEvNT_6ParamsE --------------------------
	.section	.nv.constant0._ZN7cutlass13device_kernelIN5flash11enable_sm90INS1_16FlashAttnFwdSm90INS1_25CollectiveMainloopFwdSm90ILi2EN4cute5tupleIJNS5_1CILi1EEES8_S8_EEENS6_IJNS7_ILi128EEENS7_ILi80EEENS7_ILi256EEEEEELi256ENS_10bfloat16_tEfNS_4arch4Sm90ELb0ELb0ELb0ELb0ELb1ELb0ELb0ELb1ELb1ELb1ELb0ELb0EEENS1_21CollectiveEpilogueFwdINS6_IJSA_SC_SB_EEES9_SE_SG_Li256ELb0ELb1ELb0ELb0EEENS1_29StaticPersistentTileSchedulerILb0EEEEEEEEEvNT_6ParamsE,"a",@progbits
	.sectionflags	@""
	.align	4
.nv.constant0._ZN7cutlass13device_kernelIN5flash11enable_sm90INS1_16FlashAttnFwdSm90INS1_25CollectiveMainloopFwdSm90ILi2EN4cute5tupleIJNS5_1CILi1EEES8_S8_EEENS6_IJNS7_ILi128EEENS7_ILi80EEENS7_ILi256EEEEEELi256ENS_10bfloat16_tEfNS_4arch4Sm90ELb0ELb0ELb0ELb0ELb1ELb0ELb0ELb1ELb1ELb1ELb0ELb0EEENS1_21CollectiveEpilogueFwdINS6_IJSA_SC_SB_EEES9_SE_SG_Li256ELb0ELb1ELb0ELb0EEENS1_29StaticPersistentTileSchedulerILb0EEEEEEEEEvNT_6ParamsE:
	.zero		3456


//--------------------- .nv.constant0._ZN7cutlass13device_kernelIN5flash11enable_sm90INS1_16FlashAttnFwdSm90INS1_25CollectiveMainloopFwdSm90ILi2EN4cute5tupleIJNS5_1CILi1EEES8_S8_EEENS6_IJNS7_ILi128EEENS7_ILi80EEENS7_ILi256EEEEEELi256ENS_10bfloat16_tEfNS_4arch4Sm90ELb0ELb0ELb0ELb1ELb1ELb0ELb0ELb1ELb1ELb1ELb0ELb0EEENS1_21CollectiveEpilogueFwdINS6_IJSA_SC_SB_EEES9_SE_SG_Li256ELb1ELb1ELb0ELb0EEENS1_36VarlenDynamicPersistentTileSchedulerILi128ELi80ELi256ELi128ELb0ELb1ELb1ELb0ELb1ELb1EEEEEEEEEvNT_6ParamsE --------------------------
	.section	.nv.constant0._ZN7cutlass13device_kernelIN5flash11enable_sm90INS1_16FlashAttnFwdSm90INS1_25CollectiveMainloopFwdSm90ILi2EN4cute5tupleIJNS5_1CILi1EEES8_S8_EEENS6_IJNS7_ILi128EEENS7_ILi80EEENS7_ILi256EEEEEELi256ENS_10bfloat16_tEfNS_4arch4Sm90ELb0ELb0ELb0ELb1ELb1ELb0ELb0ELb1ELb1ELb1ELb0ELb0EEENS1_21CollectiveEpilogueFwdINS6_IJSA_SC_SB_EEES9_SE_SG_Li256ELb1ELb1ELb0ELb0EEENS1_36VarlenDynamicPersistentTileSchedulerILi128ELi80ELi256ELi128ELb0ELb1ELb1ELb0ELb1ELb1EEEEEEEEEvNT_6ParamsE,"a",@progbits
	.sectionflags	@""
	.align	4
.nv.constant0._ZN7cutlass13device_kernelIN5flash11enable_sm90INS1_16FlashAttnFwdSm90INS1_25CollectiveMainloopFwdSm90ILi2EN4cute5tupleIJNS5_1CILi1EEES8_S8_EEENS6_IJNS7_ILi128EEENS7_ILi80EEENS7_ILi256EEEEEELi256ENS_10bfloat16_tEfNS_4arch4Sm90ELb0ELb0ELb0ELb1ELb1ELb0ELb0ELb1ELb1ELb1ELb0ELb0EEENS1_21CollectiveEpilogueFwdINS6_IJSA_SC_SB_EEES9_SE_SG_Li256ELb1ELb1ELb0ELb0EEENS1_36VarlenDynamicPersistentTileSchedulerILi128ELi80ELi256ELi128ELb0ELb1ELb1ELb0ELb1ELb1EEEEEEEEEvNT_6ParamsE:
	.zero		3584


//--------------------- .nv.constant0._ZN7cutlass13device_kernelIN5flash11enable_sm90INS1_16FlashAttnFwdSm90INS1_25CollectiveMainloopFwdSm90ILi2EN4cute5tupleIJNS5_1CILi1EEES8_S8_EEENS6_IJNS7_ILi128EEENS7_ILi80EEENS7_ILi256EEEEEELi256ENS_10bfloat16_tEfNS_4arch4Sm90ELb0ELb0ELb0ELb1ELb1ELb1ELb0ELb1ELb1ELb1ELb0ELb0EEENS1_21CollectiveEpilogueFwdINS6_IJSA_SC_SB_EEES9_SE_SG_Li256ELb1ELb1ELb0ELb0EEENS1_36VarlenDynamicPersistentTileSchedulerILi128ELi80ELi256ELi128ELb0ELb1ELb1ELb0ELb1ELb1EEEEEEEEEvNT_6ParamsE --------------------------
	.section	.nv.constant0._ZN7cutlass13device_kernelIN5flash11enable_sm90INS1_16FlashAttnFwdSm90INS1_25CollectiveMainloopFwdSm90ILi2EN4cute5tupleIJNS5_1CILi1EEES8_S8_EEENS6_IJNS7_ILi128EEENS7_ILi80EEENS7_ILi256EEEEEELi256ENS_10bfloat16_tEfNS_4arch4Sm90ELb0ELb0ELb0ELb1ELb1ELb1ELb0ELb1ELb1ELb1ELb0ELb0EEENS1_21CollectiveEpilogueFwdINS6_IJSA_SC_SB_EEES9_SE_SG_Li256ELb1ELb1ELb0ELb0EEENS1_36VarlenDynamicPersistentTileSchedulerILi128ELi80ELi256ELi128ELb0ELb1ELb1ELb0ELb1ELb1EEEEEEEEEvNT_6ParamsE,"a",@progbits
	.sectionflags	@""
	.align	4
.nv.constant0._ZN7cutlass13device_kernelIN5flash11enable_sm90INS1_16FlashAttnFwdSm90INS1_25CollectiveMainloopFwdSm90ILi2EN4cute5tupleIJNS5_1CILi1EEES8_S8_EEENS6_IJNS7_ILi128EEENS7_ILi80EEENS7_ILi256EEEEEELi256ENS_10bfloat16_tEfNS_4arch4Sm90ELb0ELb0ELb0ELb1ELb1ELb1ELb0ELb1ELb1ELb1ELb0ELb0EEENS1_21CollectiveEpilogueFwdINS6_IJSA_SC_SB_EEES9_SE_SG_Li256ELb1ELb1ELb0ELb0EEENS1_36VarlenDynamicPersistentTileSchedulerILi128ELi80ELi256ELi128ELb0ELb1ELb1ELb0ELb1ELb1EEEEEEEEEvNT_6ParamsE:
	.zero		3584


//--------------------- .nv.constant0._ZN7cutlass13device_kernelIN5flash11enable_sm90INS1_16FlashAttnFwdSm90INS1_25CollectiveMainloopFwdSm90ILi2EN4cute5tupleIJNS5_1CILi1EEES8_S8_EEENS6_IJNS7_ILi128EEENS7_ILi64EEENS7_ILi256EEEEEELi256ENS_10bfloat16_tEfNS_4arch4Sm90ELb0ELb1ELb0ELb0ELb1ELb0ELb0ELb1ELb1ELb1ELb0ELb0EEENS1_21CollectiveEpilogueFwdINS6_IJSA_SC_SB_EEES9_SE_SG_Li256ELb0ELb1ELb0ELb0EEENS1_30DynamicPersistentTileSchedulerILi256ELi128ELb0ELb1ELb1EEEEEEEEEvNT_6ParamsE --------------------------
	.section	.nv.constant0._ZN7cutlass13device_kernelIN5flash11enable_sm90INS1_16FlashAttnFwdSm90INS1_25CollectiveMainloopFwdSm90ILi2EN4cute5tupleIJNS5_1CILi1EEES8_S8_EEENS6_IJNS7_ILi128EEENS7_ILi64EEENS7_ILi256EEEEEELi256ENS_10bfloat16_tEfNS_4arch4Sm90ELb0ELb1ELb0ELb0ELb1ELb0ELb0ELb1ELb1ELb1ELb0ELb0EEENS1_21CollectiveEpilogueFwdINS6_IJSA_SC_SB_EEES9_SE_SG_Li256ELb0ELb1ELb0ELb0EEENS1_30DynamicPersistentTileSchedulerILi256ELi128ELb0ELb1ELb1EEEEEEEEEvNT_6ParamsE,"a",@progbits
	.sectionflags	@""
	.align	4
.nv.constant0._ZN7cutlass13device_kernelIN5flash11enable_sm90INS1_16FlashAttnFwdSm90INS1_25CollectiveMainloopFwdSm90ILi2EN4cute5tupleIJNS5_1CILi1EEES8_S8_EEENS6_IJNS7_ILi128EEENS7_ILi64EEENS7_ILi256EEEEEELi256ENS_10bfloat16_tEfNS_4arch4Sm90ELb0ELb1ELb0ELb0ELb1ELb0ELb0ELb1ELb1ELb1ELb0ELb0EEENS1_21CollectiveEpilogueFwdINS6_IJSA_SC_SB_EEES9_SE_SG_Li256ELb0ELb1ELb0ELb0EEENS1_30DynamicPersistentTileSchedulerILi256ELi128ELb0ELb1ELb1EEEEEEEEEvNT_6ParamsE:
	.zero		3584


//--------------------- .nv.constant0._ZN7cutlass13device_kernelIN5flash11enable_sm90INS1_16FlashAttnFwdSm90INS1_25CollectiveMainloopFwdSm90ILi2EN4cute5tupleIJNS5_1CILi1EEES8_S8_EEENS6_IJNS7_ILi128EEENS7_ILi64EEENS7_ILi256EEEEEELi256ENS_10bfloat16_tEfNS_4arch4Sm90ELb0ELb1ELb0ELb1ELb1ELb0ELb0ELb1ELb1ELb1ELb0ELb0EEENS1_21CollectiveEpilogueFwdINS6_IJSA_SC_SB_EEES9_SE_SG_Li256ELb1ELb1ELb0ELb0EEENS1_36VarlenDynamicPersistentTileSchedulerILi128ELi64ELi256ELi128ELb0ELb1ELb1ELb1ELb0ELb1EEEEEEEEEvNT_6ParamsE --------------------------
	.section	.nv.constant0._ZN7cutlass13device_kernelIN5flash11enable_sm90INS1_16FlashAttnFwdSm90INS1_25CollectiveMainloopFwdSm90ILi2EN4cute5tupleIJNS5_1CILi1EEES8_S8_EEENS6_IJNS7_ILi128EEENS7_ILi64EEENS7_ILi256EEEEEELi256ENS_10bfloat16_tEfNS_4arch4Sm90ELb0ELb1ELb0ELb1ELb1ELb0ELb0ELb1ELb1ELb1ELb0ELb0EEENS1_21CollectiveEpilogueFwdINS6_IJSA_SC_SB_EEES9_SE_SG_Li256ELb1ELb1ELb0ELb0EEENS1_36VarlenDynamicPersistentTileSchedulerILi128ELi64ELi256ELi128ELb0ELb1ELb1ELb1ELb0ELb1EEEEEEEEEvNT_6ParamsE,"a",@progbits
	.sectionflags	@""
	.align	4
.nv.constant0._ZN7cutlass13device_kernelIN5flash11enable_sm90INS1_16FlashAttnFwdSm90INS1_25CollectiveMainloopFwdSm90ILi2EN4cute5tupleIJNS5_1CILi1EEES8_S8_EEENS6_IJNS7_ILi128EEENS7_ILi64EEENS7_ILi256EEEEEELi256ENS_10bfloat16_tEfNS_4arch4Sm90ELb0ELb1ELb0ELb1ELb1ELb0ELb0ELb1ELb1ELb1ELb0ELb0EEENS1_21CollectiveEpilogueFwdINS6_IJSA_SC_SB_EEES9_SE_SG_Li256ELb1ELb1ELb0ELb0EEENS1_36VarlenDynamicPersistentTileSchedulerILi128ELi64ELi256ELi128ELb0ELb1ELb1ELb1ELb0ELb1EEEEEEEEEvNT_6ParamsE:
	.zero		3584


//--------------------- .nv.constant0._ZN7cutlass13device_kernelIN5flash11enable_sm90INS1_16FlashAttnFwdSm90INS1_25CollectiveMainloopFwdSm90ILi2EN4cute5tupleIJNS5_1CILi1EEES8_S8_EEENS6_IJNS7_ILi128EEENS7_ILi64EEENS7_ILi256EEEEEELi256ENS_10bfloat16_tEfNS_4arch4Sm90ELb0ELb1ELb0ELb1ELb1ELb1ELb0ELb1ELb1ELb1ELb0ELb0EEENS1_21CollectiveEpilogueFwdINS6_IJSA_SC_SB_EEES9_SE_SG_Li256ELb1ELb1ELb0ELb0EEENS1_36VarlenDynamicPersistentTileSchedulerILi128ELi64ELi256ELi128ELb0ELb1ELb1ELb1ELb0ELb1EEEEEEEEEvNT_6ParamsE --------------------------
	.section	.nv.constant0._ZN7cutlass13device_kernelIN5flash11enable_sm90INS1_16FlashAttnFwdSm90INS1_25CollectiveMainloopFwdSm90ILi2EN4cute5tupleIJNS5_1CILi1EEES8_S8_EEENS6_IJNS7_ILi128EEENS7_ILi64EEENS7_ILi256EEEEEELi256ENS_10bfloat16_tEfNS_4arch4Sm90ELb0ELb1ELb0ELb1ELb1ELb1ELb0ELb1ELb1ELb1ELb0ELb0EEENS1_21CollectiveEpilogueFwdINS6_IJSA_SC_SB_EEES9_SE_SG_Li256ELb1ELb1ELb0ELb0EEENS1_36VarlenDynamicPersistentTileSchedulerILi128ELi64ELi256ELi128ELb0ELb1ELb1ELb1ELb0ELb1EEEEEEEEEvNT_6ParamsE,"a",@progbits
	.sectionflags	@""
	.align	4
.nv.constant0._ZN7cutlass13device_kernelIN5flash11enable_sm90INS1_16FlashAttnFwdSm90INS1_25CollectiveMainloopFwdSm90ILi2EN4cute5tupleIJNS5_1CILi1EEES8_S8_EEENS6_IJNS7_ILi128EEENS7_ILi64EEENS7_ILi256EEEEEELi256ENS_10bfloat16_tEfNS_4arch4Sm90ELb0ELb1ELb0ELb1ELb1ELb1ELb0ELb1ELb1ELb1ELb0ELb0EEENS1_21CollectiveEpilogueFwdINS6_IJSA_SC_SB_EEES9_SE_SG_Li256ELb1ELb1ELb0ELb0EEENS1_36VarlenDynamicPersistentTileSchedulerILi128ELi64ELi256ELi128ELb0ELb1ELb1ELb1ELb0ELb1EEEEEEEEEvNT_6ParamsE:
	.zero		3584


//--------------------- .nv.constant0._ZN7cutlass13device_kernelIN5flash11enable_sm90INS1_16FlashAttnFwdSm90INS1_25CollectiveMainloopFwdSm90ILi2EN4cute5tupleIJNS5_1CILi1EEES8_S8_EEENS6_IJNS7_ILi128EEENS7_ILi80EEENS7_ILi256EEEEEELi256ENS_10bfloat16_tEfNS_4arch4Sm90ELb1ELb0ELb0ELb0ELb1ELb0ELb0ELb1ELb1ELb1ELb0ELb0EEENS1_21CollectiveEpilogueFwdINS6_IJSA_SC_SB_EEES9_SE_SG_Li256ELb0ELb1ELb0ELb0EEENS1_30DynamicPersistentTileSchedulerILi256ELi128ELb0ELb1ELb1EEEEEEEEEvNT_6ParamsE --------------------------
	.section	.nv.constant0._ZN7cutlass13device_kernelIN5flash11enable_sm90INS1_16FlashAttnFwdSm90INS1_25CollectiveMainloopFwdSm90ILi2EN4cute5tupleIJNS5_1CILi1EEES8_S8_EEENS6_IJNS7_ILi128EEENS7_ILi80EEENS7_ILi256EEEEEELi256ENS_10bfloat16_tEfNS_4arch4Sm90ELb1ELb0ELb0ELb0ELb1ELb0ELb0ELb1ELb1ELb1ELb0ELb0EEENS1_21CollectiveEpilogueFwdINS6_IJSA_SC_SB_EEES9_SE_SG_Li256ELb0ELb1ELb0ELb0EEENS1_30DynamicPersistentTileSchedulerILi256ELi128ELb0ELb1ELb1EEEEEEEEEvNT_6ParamsE,"a",@progbits
	.sectionflags	@""
	.align	4
.nv.constant0._ZN7cutlass13device_kernelIN5flash11enable_sm90INS1_16FlashAttnFwdSm90INS1_25CollectiveMainloopFwdSm90ILi2EN4cute5tupleIJNS5_1CILi1EEES8_S8_EEENS6_IJNS7_ILi128EEENS7_ILi80EEENS7_ILi256EEEEEELi256ENS_10bfloat16_tEfNS_4arch4Sm90ELb1ELb0ELb0ELb0ELb1ELb0ELb0ELb1ELb1ELb1ELb0ELb0EEENS1_21CollectiveEpilogueFwdINS6_IJSA_SC_SB_EEES9_SE_SG_Li256ELb0ELb1ELb0ELb0EEENS1_30DynamicPersistentTileSchedulerILi256ELi128ELb0ELb1ELb1EEEEEEEEEvNT_6ParamsE:
	.zero		3584


//--------------------- .nv.constant0._ZN7cutlass13device_kernelIN5flash11enable_sm90INS1_16FlashAttnFwdSm90INS1_25CollectiveMainloopFwdSm90ILi2EN4cute5tupleIJNS5_1CILi1EEES8_S8_EEENS6_IJNS7_ILi128EEENS7_ILi80EEENS7_ILi256EEEEEELi256ENS_10bfloat16_tEfNS_4arch4Sm90ELb1ELb0ELb0ELb1ELb1ELb0ELb0ELb1ELb1ELb1ELb0ELb0EEENS1_21CollectiveEpilogueFwdINS6_IJSA_SC_SB_EEES9_SE_SG_Li256ELb1ELb1ELb0ELb0EEENS1_36VarlenDynamicPersistentTileSchedulerILi128ELi80ELi256ELi128ELb0ELb1ELb1ELb1ELb1ELb1EEEEEEEEEvNT_6ParamsE --------------------------
	.section	.nv.constant0._ZN7cutlass13device_kernelIN5flash11enable_sm90INS1_16FlashAttnFwdSm90INS1_25CollectiveMainloopFwdSm90ILi2EN4cute5tupleIJNS5_1CILi1EEES8_S8_EEENS6_IJNS7_ILi128EEENS7_ILi80EEENS7_ILi256EEEEEELi256ENS_10bfloat16_tEfNS_4arch4Sm90ELb1ELb0ELb0ELb1ELb1ELb0ELb0ELb1ELb1ELb1ELb0ELb0EEENS1_21CollectiveEpilogueFwdINS6_IJSA_SC_SB_EEES9_SE_SG_Li256ELb1ELb1ELb0ELb0EEENS1_36VarlenDynamicPersistentTileSchedulerILi128ELi80ELi256ELi128ELb0ELb1ELb1ELb1ELb1ELb1EEEEEEEEEvNT_6ParamsE,"a",@progbits
	.sectionflags	@""
	.align	4
.nv.constant0._ZN7cutlass13device_kernelIN5flash11enable_sm90INS1_16FlashAttnFwdSm90INS1_25CollectiveMainloopFwdSm90ILi2EN4cute5tupleIJNS5_1CILi1EEES8_S8_EEENS6_IJNS7_ILi128EEENS7_ILi80EEENS7_ILi256EEEEEELi256ENS_10bfloat16_tEfNS_4arch4Sm90ELb1ELb0ELb0ELb1ELb1ELb0ELb0ELb1ELb1ELb1ELb0ELb0EEENS1_21CollectiveEpilogueFwdINS6_IJSA_SC_SB_EEES9_SE_SG_Li256ELb1ELb1ELb0ELb0EEENS1_36VarlenDynamicPersistentTileSchedulerILi128ELi80ELi256ELi128ELb0ELb1ELb1ELb1ELb1ELb1EEEEEEEEEvNT_6ParamsE:
	.zero		3584


//--------------------- .nv.constant0._ZN7cutlass13device_kernelIN5flash11enable_sm90INS1_16FlashAttnFwdSm90INS1_25CollectiveMainloopFwdSm90ILi2EN4cute5tupleIJNS5_1CILi1EEES8_S8_EEENS6_IJNS7_ILi128EEENS7_ILi80EEENS7_ILi256EEEEEELi256ENS_10bfloat16_tEfNS_4arch4Sm90ELb1ELb0ELb0ELb1ELb1ELb1ELb0ELb1ELb1ELb1ELb0ELb0EEENS1_21CollectiveEpilogueFwdINS6_IJSA_SC_SB_EEES9_SE_SG_Li256ELb1ELb1ELb0ELb0EEENS1_36VarlenDynamicPersistentTileSchedulerILi128ELi80ELi256ELi128ELb0ELb1ELb1ELb1ELb1ELb1EEEEEEEEEvNT_6ParamsE --------------------------
	.section	.nv.constant0._ZN7cutlass13device_kernelIN5flash11enable_sm90INS1_16FlashAttnFwdSm90INS1_25CollectiveMainloopFwdSm90ILi2EN4cute5tupleIJNS5_1CILi1EEES8_S8_EEENS6_IJNS7_ILi128EEENS7_ILi80EEENS7_ILi256EEEEEELi256ENS_10bfloat16_tEfNS_4arch4Sm90ELb1ELb0ELb0ELb1ELb1ELb1ELb0ELb1ELb1ELb1ELb0ELb0EEENS1_21CollectiveEpilogueFwdINS6_IJSA_SC_SB_EEES9_SE_SG_Li256ELb1ELb1ELb0ELb0EEENS1_36VarlenDynamicPersistentTileSchedulerILi128ELi80ELi256ELi128ELb0ELb1ELb1ELb1ELb1ELb1EEEEEEEEEvNT_6ParamsE,"a",@progbits
	.sectionflags	@""
	.align	4
.nv.constant0._ZN7cutlass13device_kernelIN5flash11enable_sm90INS1_16FlashAttnFwdSm90INS1_25CollectiveMainloopFwdSm90ILi2EN4cute5tupleIJNS5_1CILi1EEES8_S8_EEENS6_IJNS7_ILi128EEENS7_ILi80EEENS7_ILi256EEEEEELi256ENS_10bfloat16_tEfNS_4arch4Sm90ELb1ELb0ELb0ELb1ELb1ELb1ELb0ELb1ELb1ELb1ELb0ELb0EEENS1_21CollectiveEpilogueFwdINS6_IJSA_SC_SB_EEES9_SE_SG_Li256ELb1ELb1ELb0ELb0EEENS1_36VarlenDynamicPersistentTileSchedulerILi128ELi80ELi256ELi128ELb0ELb1ELb1ELb1ELb1ELb1EEEEEEEEEvNT_6ParamsE:
	.zero		3584


//--------------------- .nv.constant0._ZN7cutlass13device_kernelIN5flash11enable_sm90INS1_16FlashAttnFwdSm90INS1_25CollectiveMainloopFwdSm90ILi2EN4cute5tupleIJNS5_1CILi1EEES8_S8_EEENS6_IJNS7_ILi128EEENS7_ILi96EEENS7_ILi192EEEEEELi192ENS_10bfloat16_tEfNS_4arch4Sm90ELb0ELb0ELb0ELb0ELb1ELb0ELb0ELb1ELb1ELb1ELb0ELb0EEENS1_21CollectiveEpilogueFwdINS6_IJSA_SC_SB_EEES9_SE_SG_Li256ELb0ELb1ELb0ELb0EEENS1_29StaticPersistentTileSchedulerILb0EEEEEEEEEvNT_6ParamsE --------------------------
	.section	.nv.constant0._ZN7cutlass13device_kernelIN5flash11enable_sm90INS1_16FlashAttnFwdSm90INS1_25CollectiveMainloopFwdSm90ILi2EN4cute5tupleIJNS5_1CILi1EEES8_S8_EEENS6_IJNS7_ILi128EEENS7_ILi96EEENS7_ILi192EEEEEELi192ENS_10bfloat16_tEfNS_4arch4Sm90ELb0ELb0ELb0ELb0ELb1ELb0ELb0ELb1ELb1ELb1ELb0ELb0EEENS1_21CollectiveEpilogueFwdINS6_IJSA_SC_SB_EEES9_SE_SG_Li256ELb0ELb1ELb0ELb0EEENS1_29StaticPersistentTileSchedulerILb0EEEEEEEEEvNT_6ParamsE,"a",@progbits
	.sectionflags	@""
	.align	4
.nv.constant0._ZN7cutlass13device_kernelIN5flash11enable_sm90INS1_16FlashAttnFwdSm90INS1_25CollectiveMainloopFwdSm90ILi2EN4cute5tupleIJNS5_1CILi1EEES8_S8_EEENS6_IJNS7_ILi128EEENS7_ILi96EEENS7_ILi192EEEEEELi192ENS_10bfloat16_tEfNS_4arch4Sm90ELb0ELb0ELb0ELb0ELb1ELb0ELb0ELb1ELb1ELb1ELb0ELb0EEENS1_21CollectiveEpilogueFwdINS6_IJSA_SC_SB_EEES9_SE_SG_Li256ELb0ELb1ELb0ELb0EEENS1_29StaticPersistentTileSchedulerILb0EEEEEEEEEvNT_6ParamsE:
	.zero		3456


//--------------------- .nv.constant0._ZN7cutlass13device_kernelIN5flash11enable_sm90INS1_16FlashAttnFwdSm90INS1_25CollectiveMainloopFwdSm90ILi2EN4cute5tupleIJNS5_1CILi1EEES8_S8_EEENS6_IJNS7_ILi128EEENS7_ILi96EEENS7_ILi192EEEEEELi192ENS_10bfloat16_tEfNS_4arch4Sm90ELb0ELb0ELb0ELb1ELb1ELb0ELb0ELb1ELb1ELb1ELb0ELb0EEENS1_21CollectiveEpilogueFwdINS6_IJSA_SC_SB_EEES9_SE_SG_Li256ELb1ELb1ELb0ELb0EEENS1_36VarlenDynamicPersistentTileSchedulerILi128ELi96ELi256ELi128ELb0ELb1ELb1ELb0ELb1ELb1EEEEEEEEEvNT_6ParamsE --------------------------
	.section	.nv.constant0._ZN7cutlass13device_kernelIN5flash11enable_sm90INS1_16FlashAttnFwdSm90INS1_25CollectiveMainloopFwdSm90ILi2EN4cute5tupleIJNS5_1CILi1EEES8_S8_EEENS6_IJNS7_ILi128EEENS7_ILi96EEENS7_ILi192EEEEEELi192ENS_10bfloat16_tEfNS_4arch4Sm90ELb0ELb0ELb0ELb1ELb1ELb0ELb0ELb1ELb1ELb1ELb0ELb0EEENS1_21CollectiveEpilogueFwdINS6_IJSA_SC_SB_EEES9_SE_SG_Li256ELb1ELb1ELb0ELb0EEENS1_36VarlenDynamicPersistentTileSchedulerILi128ELi96ELi256ELi128ELb0ELb1ELb1ELb0ELb1ELb1EEEEEEEEEvNT_6ParamsE,"a",@progbits
	.sectionflags	@""
	.align	4
.nv.constant0._ZN7cutlass13device_kernelIN5flash11enable_sm90INS1_16FlashAttnFwdSm90INS1_25CollectiveMainloopFwdSm90ILi2EN4cute5tupleIJNS5_1CILi1EEES8_S8_EEENS6_IJNS7_ILi128EEENS7_ILi96EEENS7_ILi192EEEEEELi192ENS_10bfloat16_tEfNS_4arch4Sm90ELb0ELb0ELb0ELb1ELb1ELb0ELb0ELb1ELb1ELb1ELb0ELb0EEENS1_21CollectiveEpilogueFwdINS6_IJSA_SC_SB_EEES9_SE_SG_Li256ELb1ELb1ELb0ELb0EEENS1_36VarlenDynamicPersistentTileSchedulerILi128ELi96ELi256ELi128ELb0ELb1ELb1ELb0ELb1ELb1EEEEEEEEEvNT_6ParamsE:
	.zero		3584


//--------------------- .nv.constant0._ZN7cutlass13device_kernelIN5flash11enable_sm90INS1_16FlashAttnFwdSm90INS1_25CollectiveMainloopFwdSm90ILi2EN4cute5tupleIJNS5_1CILi1EEES8_S8_EEENS6_IJNS7_ILi128EEENS7_ILi96EEENS7_ILi192EEEEEELi192ENS_10bfloat16_tEfNS_4arch4Sm90ELb0ELb0ELb0ELb1ELb1ELb1ELb0ELb1ELb1ELb1ELb0ELb0EEENS1_21CollectiveEpilogueFwdINS6_IJSA_SC_SB_EEES9_SE_SG_Li256ELb1ELb1ELb0ELb0EEENS1_36VarlenDynamicPersistentTileSchedulerILi128ELi96ELi256ELi128ELb0ELb1ELb1ELb0ELb1ELb1EEEEEEEEEvNT_6ParamsE --------------------------
	.section	.nv.constant0._ZN7cutlass13device_kernelIN5flash11enable_sm90INS1_16FlashAttnFwdSm90INS1_25CollectiveMainloopFwdSm90ILi2EN4cute5tupleIJNS5_1CILi1EEES8_S8_EEENS6_IJNS7_ILi128EEENS7_ILi96EEENS7_ILi192EEEEEELi192ENS_10bfloat16_tEfNS_4arch4Sm90ELb0ELb0ELb0ELb1ELb1ELb1ELb0ELb1ELb1ELb1ELb0ELb0EEENS1_21CollectiveEpilogueFwdINS6_IJSA_SC_SB_EEES9_SE_SG_Li256ELb1ELb1ELb0ELb0EEENS1_36VarlenDynamicPersistentTileSchedulerILi128ELi96ELi256ELi128ELb0ELb1ELb1ELb0ELb1ELb1EEEEEEEEEvNT_6ParamsE,"a",@progbits
	.sectionflags	@""
	.align	4
.nv.constant0._ZN7cutlass13device_kernelIN5flash11enable_sm90INS1_16FlashAttnFwdSm90INS1_25CollectiveMainloopFwdSm90ILi2EN4cute5tupleIJNS5_1CILi1EEES8_S8_EEENS6_IJNS7_ILi128EEENS7_ILi96EEENS7_ILi192EEEEEELi192ENS_10bfloat16_tEfNS_4arch4Sm90ELb0ELb0ELb0ELb1ELb1ELb1ELb0ELb1ELb1ELb1ELb0ELb0EEENS1_21CollectiveEpilogueFwdINS6_IJSA_SC_SB_EEES9_SE_SG_Li256ELb1ELb1ELb0ELb0EEENS1_36VarlenDynamicPersistentTileSchedulerILi128ELi96ELi256ELi128ELb0ELb1ELb1ELb0ELb1ELb1EEEEEEEEEvNT_6ParamsE:
	.zero		3584


//--------------------- .nv.constant0._ZN7cutlass13device_kernelIN5flash11enable_sm90INS1_16FlashAttnFwdSm90INS1_25CollectiveMainloopFwdSm90ILi2EN4cute5tupleIJNS5_1CILi1EEES8_S8_EEENS6_IJNS7_ILi128EEENS7_ILi96EEENS7_ILi192EEEEEELi192ENS_10bfloat16_tEfNS_4arch4Sm90ELb0ELb1ELb0ELb0ELb1ELb0ELb0ELb1ELb1ELb1ELb0ELb0EEENS1_21CollectiveEpilogueFwdINS6_IJSA_SC_SB_EEES9_SE_SG_Li256ELb0ELb1ELb0ELb0EEENS1_30DynamicPersistentTileSchedulerILi256ELi128ELb0ELb1ELb1EEEEEEEEEvNT_6ParamsE --------------------------
	.section	.nv.constant0._ZN7cutlass13device_kernelIN5flash11enable_sm90INS1_16FlashAttnFwdSm90INS1_25CollectiveMainloopFwdSm90ILi2EN4cute5tupleIJNS5_1CILi1EEES8_S8_EEENS6_IJNS7_ILi128EEENS7_ILi96EEENS7_ILi192EEEEEELi192ENS_10bfloat16_tEfNS_4arch4Sm90ELb0ELb1ELb0ELb0ELb1ELb0ELb0ELb1ELb1ELb1ELb0ELb0EEENS1_21CollectiveEpilogueFwdINS6_IJSA_SC_SB_EEES9_SE_SG_Li256ELb0ELb1ELb0ELb0EEENS1_30DynamicPersistentTileSchedulerILi256ELi128ELb0ELb1ELb1EEEEEEEEEvNT_6ParamsE,"a",@progbits
	.sectionflags	@""
	.align	4
.nv.constant0._ZN7cutlass13device_kernelIN5flash11enable_sm90INS1_16FlashAttnFwdSm90INS1_25CollectiveMainloopFwdSm90ILi2EN4cute5tupleIJNS5_1CILi1EEES8_S8_EEENS6_IJNS7_ILi128EEENS7_ILi96EEENS7_ILi192EEEEEELi192ENS_10bfloat16_tEfNS_4arch4Sm90ELb0ELb1ELb0ELb0ELb1ELb0ELb0ELb1ELb1ELb1ELb0ELb0EEENS1_21CollectiveEpilogueFwdINS6_IJSA_SC_SB_EEES9_SE_SG_Li256ELb0ELb1ELb0ELb0EEENS1_30DynamicPersistentTileSchedulerILi256ELi128ELb0ELb1ELb1EEEEEEEEEvNT_6ParamsE:
	.zero		3584


//--------------------- .nv.constant0._ZN7cutlass13device_kernelIN5flash11enable_sm90INS1_16FlashAttnFwdSm90INS1_25CollectiveMainloopFwdSm90ILi2EN4cute5tupleIJNS5_1CILi1EEES8_S8_EEENS6_IJNS7_ILi128EEENS7_ILi96EEENS7_ILi192EEEEEELi192ENS_10bfloat16_tEfNS_4arch4Sm90ELb0ELb1ELb0ELb1ELb1ELb0ELb0ELb1ELb1ELb1ELb0ELb0EEENS1_21CollectiveEpilogueFwdINS6_IJSA_SC_SB_EEES9_SE_SG_Li256ELb1ELb1ELb0ELb0EEENS1_36VarlenDynamicPersistentTileSchedulerILi128ELi96ELi256ELi128ELb0ELb1ELb1ELb1ELb0ELb1EEEEEEEEEvNT_6ParamsE --------------------------
	.section	.nv.constant0._ZN7cutlass13device_kernelIN5flash11enable_sm90INS1_16FlashAttnFwdSm90INS1_25CollectiveMainloopFwdSm90ILi2EN4cute5tupleIJNS5_1CILi1EEES8_S8_EEENS6_IJNS7_ILi128EEENS7_ILi96EEENS7_ILi192EEEEEELi192ENS_10bfloat16_tEfNS_4arch4Sm90ELb0ELb1ELb0ELb1ELb1ELb0ELb0ELb1ELb1ELb1ELb0ELb0EEENS1_21CollectiveEpilogueFwdINS6_IJSA_SC_SB_EEES9_SE_SG_Li256ELb1ELb1ELb0ELb0EEENS1_36VarlenDynamicPersistentTileSchedulerILi128ELi96ELi256ELi128ELb0ELb1ELb1ELb1ELb0ELb1EEEEEEEEEvNT_6ParamsE,"a",@progbits
	.sectionflags	@""
	.align	4
.nv.constant0._ZN7cutlass13device_kernelIN5flash11enable_sm90INS1_16FlashAttnFwdSm90INS1_25CollectiveMainloopFwdSm90ILi2EN4cute5tupleIJNS5_1CILi1EEES8_S8_EEENS6_IJNS7_ILi128EEENS7_ILi96EEENS7_ILi192EEEEEELi192ENS_10bfloat16_tEfNS_4arch4Sm90ELb0ELb1ELb0ELb1ELb1ELb0ELb0ELb1ELb1ELb1ELb0ELb0EEENS1_21CollectiveEpilogueFwdINS6_IJSA_SC_SB_EEES9_SE_SG_Li256ELb1ELb1ELb0ELb0EEENS1_36VarlenDynamicPersistentTileSchedulerILi128ELi96ELi256ELi128ELb0ELb1ELb1ELb1ELb0ELb1EEEEEEEEEvNT_6ParamsE:
	.zero		3584


//--------------------- .nv.constant0._ZN7cutlass13device_kernelIN5flash11enable_sm90INS1_16FlashAttnFwdSm90INS1_25CollectiveMainloopFwdSm90ILi2EN4cute5tupleIJNS5_1CILi1EEES8_S8_EEENS6_IJNS7_ILi128EEENS7_ILi96EEENS7_ILi192EEEEEELi192ENS_10bfloat16_tEfNS_4arch4Sm90ELb0ELb1ELb0ELb1ELb1ELb1ELb0ELb1ELb1ELb1ELb0ELb0EEENS1_21CollectiveEpilogueFwdINS6_IJSA_SC_SB_EEES9_SE_SG_Li256ELb1ELb1ELb0ELb0EEENS1_36VarlenDynamicPersistentTileSchedulerILi128ELi96ELi256ELi128ELb0ELb1ELb1ELb1ELb0ELb1EEEEEEEEEvNT_6ParamsE --------------------------
	.section	.nv.constant0._ZN7cutlass13device_kernelIN5flash11enable_sm90INS1_16FlashAttnFwdSm90INS1_25CollectiveMainloopFwdSm90ILi2EN4cute5tupleIJNS5_1CILi1EEES8_S8_EEENS6_IJNS7_ILi128EEENS7_ILi96EEENS7_ILi192EEEEEELi192ENS_10bfloat16_tEfNS_4arch4Sm90ELb0ELb1ELb0ELb1ELb1ELb1ELb0ELb1ELb1ELb1ELb0ELb0EEENS1_21CollectiveEpilogueFwdINS6_IJSA_SC_SB_EEES9_SE_SG_Li256ELb1ELb1ELb0ELb0EEENS1_36VarlenDynamicPersistentTileSchedulerILi128ELi96ELi256ELi128ELb0ELb1ELb1ELb1ELb0ELb1EEEEEEEEEvNT_6ParamsE,"a",@progbits
	.sectionflags	@""
	.align	4
.nv.constant0._ZN7cutlass13device_kernelIN5flash11enable_sm90INS1_16FlashAttnFwdSm90INS1_25CollectiveMainloopFwdSm90ILi2EN4cute5tupleIJNS5_1CILi1EEES8_S8_EEENS6_IJNS7_ILi128EEENS7_ILi96EEENS7_ILi192EEEEEELi192ENS_10bfloat16_tEfNS_4arch4Sm90ELb0ELb1ELb0ELb1ELb1ELb1ELb0ELb1ELb1ELb1ELb0ELb0EEENS1_21CollectiveEpilogueFwdINS6_IJSA_SC_SB_EEES9_SE_SG_Li256ELb1ELb1ELb0ELb0EEENS1_36VarlenDynamicPersistentTileSchedulerILi128ELi96ELi256ELi128ELb0ELb1ELb1ELb1ELb0ELb1EEEEEEEEEvNT_6ParamsE:
	.zero		3584


//--------------------- .nv.constant0._ZN7cutlass13device_kernelIN5flash11enable_sm90INS1_16FlashAttnFwdSm90INS1_25CollectiveMainloopFwdSm90ILi2EN4cute5tupleIJNS5_1CILi1EEES8_S8_EEENS6_IJNS7_ILi128EEENS7_ILi96EEENS7_ILi192EEEEEELi192ENS_10bfloat16_tEfNS_4arch4Sm90ELb1ELb0ELb0ELb0ELb1ELb0ELb0ELb1ELb1ELb1ELb0ELb0EEENS1_21CollectiveEpilogueFwdINS6_IJSA_SC_SB_EEES9_SE_SG_Li256ELb0ELb1ELb0ELb0EEENS1_30DynamicPersistentTileSchedulerILi256ELi128ELb0ELb1ELb1EEEEEEEEEvNT_6ParamsE --------------------------
	.section	.nv.constant0._ZN7cutlass13device_kernelIN5flash11enable_sm90INS1_16FlashAttnFwdSm90INS1_25CollectiveMainloopFwdSm90ILi2EN4cute5tupleIJNS5_1CILi1EEES8_S8_EEENS6_IJNS7_ILi128EEENS7_ILi96EEENS7_ILi192EEEEEELi192ENS_10bfloat16_tEfNS_4arch4Sm90ELb1ELb0ELb0ELb0ELb1ELb0ELb0ELb1ELb1ELb1ELb0ELb0EEENS1_21CollectiveEpilogueFwdINS6_IJSA_SC_SB_EEES9_SE_SG_Li256ELb0ELb1ELb0ELb0EEENS1_30DynamicPersistentTileSchedulerILi256ELi128ELb0ELb1ELb1EEEEEEEEEvNT_6ParamsE,"a",@progbits
	.sectionflags	@""
	.align	4
.nv.constant0._ZN7cutlass13device_kernelIN5flash11enable_sm90INS1_16FlashAttnFwdSm90INS1_25CollectiveMainloopFwdSm90ILi2EN4cute5tupleIJNS5_1CILi1EEES8_S8_EEENS6_IJNS7_ILi128EEENS7_ILi96EEENS7_ILi192EEEEEELi192ENS_10bfloat16_tEfNS_4arch4Sm90ELb1ELb0ELb0ELb0ELb1ELb0ELb0ELb1ELb1ELb1ELb0ELb0EEENS1_21CollectiveEpilogueFwdINS6_IJSA_SC_SB_EEES9_SE_SG_Li256ELb0ELb1ELb0ELb0EEENS1_30DynamicPersistentTileSchedulerILi256ELi128ELb0ELb1ELb1EEEEEEEEEvNT_6ParamsE:
	.zero		3584


//--------------------- .nv.constant0._ZN7cutlass13device_kernelIN5flash11enable_sm90INS1_16FlashAttnFwdSm90INS1_25CollectiveMainloopFwdSm90ILi2EN4cute5tupleIJNS5_1CILi1EEES8_S8_EEENS6_IJNS7_ILi128EEENS7_ILi96EEENS7_ILi192EEEEEELi192ENS_10bfloat16_tEfNS_4arch4Sm90ELb1ELb0ELb0ELb1ELb1ELb0ELb0ELb1ELb1ELb1ELb0ELb0EEENS1_21CollectiveEpilogueFwdINS6_IJSA_SC_SB_EEES9_SE_SG_Li256ELb1ELb1ELb0ELb0EEENS1_36VarlenDynamicPersistentTileSchedulerILi128ELi96ELi256ELi128ELb0ELb1ELb1ELb1ELb1ELb1EEEEEEEEEvNT_6ParamsE --------------------------
	.section	.nv.constant0._ZN7cutlass13device_kernelIN5flash11enable_sm90INS1_16FlashAttnFwdSm90INS1_25CollectiveMainloopFwdSm90ILi2EN4cute5tupleIJNS5_1CILi1EEES8_S8_EEENS6_IJNS7_ILi128EEENS7_ILi96EEENS7_ILi192EEEEEELi192ENS_10bfloat16_tEfNS_4arch4Sm90ELb1ELb0ELb0ELb1ELb1ELb0ELb0ELb1ELb1ELb1ELb0ELb0EEENS1_21CollectiveEpilogueFwdINS6_IJSA_SC_SB_EEES9_SE_SG_Li256ELb1ELb1ELb0ELb0EEENS1_36VarlenDynamicPersistentTileSchedulerILi128ELi96ELi256ELi128ELb0ELb1ELb1ELb1ELb1ELb1EEEEEEEEEvNT_6ParamsE,"a",@progbits
	.sectionflags	@""
	.align	4
.nv.constant0._ZN7cutlass13device_kernelIN5flash11enable_sm90INS1_16FlashAttnFwdSm90INS1_25CollectiveMainloopFwdSm90ILi2EN4cute5tupleIJNS5_1CILi1EEES8_S8_EEENS6_IJNS7_ILi128EEENS7_ILi96EEENS7_ILi192EEEEEELi192ENS_10bfloat16_tEfNS_4arch4Sm90ELb1ELb0ELb0ELb1ELb1ELb0ELb0ELb1ELb1ELb1ELb0ELb0EEENS1_21CollectiveEpilogueFwdINS6_IJSA_SC_SB_EEES9_SE_SG_Li256ELb1ELb1ELb0ELb0EEENS1_36VarlenDynamicPersistentTileSchedulerILi128ELi96ELi256ELi128ELb0ELb1ELb1ELb1ELb1ELb1EEEEEEEEEvNT_6ParamsE:
	.zero		3584


//--------------------- .nv.constant0._ZN7cutlass13device_kernelIN5flash11enable_sm90INS1_16FlashAttnFwdSm90INS1_25CollectiveMainloopFwdSm90ILi2EN4cute5tupleIJNS5_1CILi1EEES8_S8_EEENS6_IJNS7_ILi128EEENS7_ILi96EEENS7_ILi192EEEEEELi192ENS_10bfloat16_tEfNS_4arch4Sm90ELb1ELb0ELb0ELb1ELb1ELb1ELb0ELb1ELb1ELb1ELb0ELb0EEENS1_21CollectiveEpilogueFwdINS6_IJSA_SC_SB_EEES9_SE_SG_Li256ELb1ELb1ELb0ELb0EEENS1_36VarlenDynamicPersistentTileSchedulerILi128ELi96ELi256ELi128ELb0ELb1ELb1ELb1ELb1ELb1EEEEEEEEEvNT_6ParamsE --------------------------
	.section	.nv.constant0._ZN7cutlass13device_kernelIN5flash11enable_sm90INS1_16FlashAttnFwdSm90INS1_25CollectiveMainloopFwdSm90ILi2EN4cute5tupleIJNS5_1CILi1EEES8_S8_EEENS6_IJNS7_ILi128EEENS7_ILi96EEENS7_ILi192EEEEEELi192ENS_10bfloat16_tEfNS_4arch4Sm90ELb1ELb0ELb0ELb1ELb1ELb1ELb0ELb1ELb1ELb1ELb0ELb0EEENS1_21CollectiveEpilogueFwdINS6_IJSA_SC_SB_EEES9_SE_SG_Li256ELb1ELb1ELb0ELb0EEENS1_36VarlenDynamicPersistentTileSchedulerILi128ELi96ELi256ELi128ELb0ELb1ELb1ELb1ELb1ELb1EEEEEEEEEvNT_6ParamsE,"a",@progbits
	.sectionflags	@""
	.align	4
.nv.constant0._ZN7cutlass13device_kernelIN5flash11enable_sm90INS1_16FlashAttnFwdSm90INS1_25CollectiveMainloopFwdSm90ILi2EN4cute5tupleIJNS5_1CILi1EEES8_S8_EEENS6_IJNS7_ILi128EEENS7_ILi96EEENS7_ILi192EEEEEELi192ENS_10bfloat16_tEfNS_4arch4Sm90ELb1ELb0ELb0ELb1ELb1ELb1ELb0ELb1ELb1ELb1ELb0ELb0EEENS1_21CollectiveEpilogueFwdINS6_IJSA_SC_SB_EEES9_SE_SG_Li256ELb1ELb1ELb0ELb0EEENS1_36VarlenDynamicPersistentTileSchedulerILi128ELi96ELi256ELi128ELb0ELb1ELb1ELb1ELb1ELb1EEEEEEEEEvNT_6ParamsE:
	.zero		3584


//--------------------- .nv.constant0._ZN7cutlass13device_kernelIN5flash11enable_sm90INS1_16FlashAttnFwdSm90INS1_25CollectiveMainloopFwdSm90ILi2EN4cute5tupleIJNS5_1CILi1EEES8_S8_EEENS6_IJNS7_ILi128EEESA_SA_EEELi128ENS_10bfloat16_tEfNS_4arch4Sm90ELb0ELb0ELb0ELb0ELb1ELb0ELb0ELb1ELb1ELb1ELb0ELb0EEENS1_21CollectiveEpilogueFwdISB_S9_SC_SE_Li256ELb0ELb1ELb0ELb0EEENS1_29StaticPersistentTileSchedulerILb0EEEEEEEEEvNT_6ParamsE --------------------------
	.section	.nv.constant0._ZN7cutlass13device_kernelIN5flash11enable_sm90INS1_16FlashAttnFwdSm90INS1_25CollectiveMainloopFwdSm90ILi2EN4cute5tupleIJNS5_1CILi1EEES8_S8_EEENS6_IJNS7_ILi128EEESA_SA_EEELi128ENS_10bfloat16_tEfNS_4arch4Sm90ELb0ELb0ELb0ELb0ELb1ELb0ELb0ELb1ELb1ELb1ELb0ELb0EEENS1_21CollectiveEpilogueFwdISB_S9_SC_SE_Li256ELb0ELb1ELb0ELb0EEENS1_29StaticPersistentTileSchedulerILb0EEEEEEEEEvNT_6ParamsE,"a",@progbits
	.sectionflags	@""
	.align	4
.nv.constant0._ZN7cutlass13device_kernelIN5flash11enable_sm90INS1_16FlashAttnFwdSm90INS1_25CollectiveMainloopFwdSm90ILi2EN4cute5tupleIJNS5_1CILi1EEES8_S8_EEENS6_IJNS7_ILi128EEESA_SA_EEELi128ENS_10bfloat16_tEfNS_4arch4Sm90ELb0ELb0ELb0ELb0ELb1ELb0ELb0ELb1ELb1ELb1ELb0ELb0EEENS1_21CollectiveEpilogueFwdISB_S9_SC_SE_Li256ELb0ELb1ELb0ELb0EEENS1_29StaticPersistentTileSchedulerILb0EEEEEEEEEvNT_6ParamsE:
	.zero		3456


//--------------------- .nv.constant0._ZN7cutlass13device_kernelIN5flash11enable_sm90INS1_16FlashAttnFwdSm90INS1_25CollectiveMainloopFwdSm90ILi2EN4cute5tupleIJNS5_1CILi1EEES8_S8_EEENS6_IJNS7_ILi128EEESA_SA_EEELi128ENS_10bfloat16_tEfNS_4arch4Sm90ELb0ELb0ELb0ELb1ELb1ELb0ELb0ELb1ELb1ELb1ELb0ELb0EEENS1_21CollectiveEpilogueFwdISB_S9_SC_SE_Li256ELb1ELb1ELb0ELb0EEENS1_36VarlenDynamicPersistentTileSchedulerILi128ELi128ELi256ELi128ELb0ELb1ELb1ELb0ELb1ELb1EEEEEEEEEvNT_6ParamsE --------------------------
	.section	.nv.constant0._ZN7cutlass13device_kernelIN5flash11enable_sm90INS1_16FlashAttnFwdSm90INS1_25CollectiveMainloopFwdSm90ILi2EN4cute5tupleIJNS5_1CILi1EEES8_S8_EEENS6_IJNS7_ILi128EEESA_SA_EEELi128ENS_10bfloat16_tEfNS_4arch4Sm90ELb0ELb0ELb0ELb1ELb1ELb0ELb0ELb1ELb1ELb1ELb0ELb0EEENS1_21CollectiveEpilogueFwdISB_S9_SC_SE_Li256ELb1ELb1ELb0ELb0EEENS1_36VarlenDynamicPersistentTileSchedulerILi128ELi128ELi256ELi128ELb0ELb1ELb1ELb0ELb1ELb1EEEEEEEEEvNT_6ParamsE,"a",@progbits
	.sectionflags	@""
	.align	4
.nv.constant0._ZN7cutlass13device_kernelIN5flash11enable_sm90INS1_16FlashAttnFwdSm90INS1_25CollectiveMainloopFwdSm90ILi2EN4cute5tupleIJNS5_1CILi1EEES8_S8_EEENS6_IJNS7_ILi128EEESA_SA_EEELi128ENS_10bfloat16_tEfNS_4arch4Sm90ELb0ELb0ELb0ELb1ELb1ELb0ELb0ELb1ELb1ELb1ELb0ELb0EEENS1_21CollectiveEpilogueFwdISB_S9_SC_SE_Li256ELb1ELb1ELb0ELb0EEENS1_36VarlenDynamicPersistentTileSchedulerILi128ELi128ELi256ELi128ELb0ELb1ELb1ELb0ELb1ELb1EEEEEEEEEvNT_6ParamsE:
	.zero		3584


//--------------------- .nv.constant0._ZN7cutlass13device_kernelIN5flash11enable_sm90INS1_16FlashAttnFwdSm90INS1_25CollectiveMainloopFwdSm90ILi2EN4cute5tupleIJNS5_1CILi1EEES8_S8_EEENS6_IJNS7_ILi128EEESA_SA_EEELi128ENS_10bfloat16_tEfNS_4arch4Sm90ELb0ELb0ELb0ELb1ELb1ELb1ELb0ELb1ELb1ELb1ELb0ELb0EEENS1_21CollectiveEpilogueFwdISB_S9_SC_SE_Li256ELb1ELb1ELb0ELb0EEENS1_36VarlenDynamicPersistentTileSchedulerILi128ELi128ELi256ELi128ELb0ELb1ELb1ELb0ELb1ELb1EEEEEEEEEvNT_6ParamsE --------------------------
	.section	.nv.constant0._ZN7cutlass13device_kernelIN5flash11enable_sm90INS1_16FlashAttnFwdSm90INS1_25CollectiveMainloopFwdSm90ILi2EN4cute5tupleIJNS5_1CILi1EEES8_S8_EEENS6_IJNS7_ILi128EEESA_SA_EEELi128ENS_10bfloat16_tEfNS_4arch4Sm90ELb0ELb0ELb0ELb1ELb1ELb1ELb0ELb1ELb1ELb1ELb0ELb0EEENS1_21CollectiveEpilogueFwdISB_S9_SC_SE_Li256ELb1ELb1ELb0ELb0EEENS1_36VarlenDynamicPersistentTileSchedulerILi128ELi128ELi256ELi128ELb0ELb1ELb1ELb0ELb1ELb1EEEEEEEEEvNT_6ParamsE,"a",@progbits
	.sectionflags	@""
	.align	4
.nv.constant0._ZN7cutlass13device_kernelIN5flash11enable_sm90INS1_16FlashAttnFwdSm90INS1_25CollectiveMainloopFwdSm90ILi2EN4cute5tupleIJNS5_1CILi1EEES8_S8_EEENS6_IJNS7_ILi128EEESA_SA_EEELi128ENS_10bfloat16_tEfNS_4arch4Sm90ELb0ELb0ELb0ELb1ELb1ELb1ELb0ELb1ELb1ELb1ELb0ELb0EEENS1_21CollectiveEpilogueFwdISB_S9_SC_SE_Li256ELb1ELb1ELb0ELb0EEENS1_36VarlenDynamicPersistentTileSchedulerILi128ELi128ELi256ELi128ELb0ELb1ELb1ELb0ELb1ELb1EEEEEEEEEvNT_6ParamsE:
	.zero		3584


//--------------------- .nv.constant0._ZN7cutlass13device_kernelIN5flash11enable_sm90INS1_16FlashAttnFwdSm90INS1_25CollectiveMainloopFwdSm90ILi2EN4cute5tupleIJNS5_1CILi1EEES8_S8_EEENS6_IJNS7_ILi128EEESA_SA_EEELi128ENS_10bfloat16_tEfNS_4arch4Sm90ELb0ELb1ELb0ELb0ELb1ELb0ELb0ELb1ELb1ELb1ELb0ELb0EEENS1_21CollectiveEpilogueFwdISB_S9_SC_SE_Li256ELb0ELb1ELb0ELb0EEENS1_30DynamicPersistentTileSchedulerILi256ELi128ELb0ELb1ELb1EEEEEEEEEvNT_6ParamsE --------------------------
	.section	.nv.constant0._ZN7cutlass13device_kernelIN5flash11enable_sm90INS1_16FlashAttnFwdSm90INS1_25CollectiveMainloopFwdSm90ILi2EN4cute5tupleIJNS5_1CILi1EEES8_S8_EEENS6_IJNS7_ILi128EEESA_SA_EEELi128ENS_10bfloat16_tEfNS_4arch4Sm90ELb0ELb1ELb0ELb0ELb1ELb0ELb0ELb1ELb1ELb1ELb0ELb0EEENS1_21CollectiveEpilogueFwdISB_S9_SC_SE_Li256ELb0ELb1ELb0ELb0EEENS1_30DynamicPersistentTileSchedulerILi256ELi128ELb0ELb1ELb1EEEEEEEEEvNT_6ParamsE,"a",@progbits
	.sectionflags	@""
	.align	4
.nv.constant0._ZN7cutlass13device_kernelIN5flash11enable_sm90INS1_16FlashAttnFwdSm90INS1_25CollectiveMainloopFwdSm90ILi2EN4cute5tupleIJNS5_1CILi1EEES8_S8_EEENS6_IJNS7_ILi128EEESA_SA_EEELi128ENS_10bfloat16_tEfNS_4arch4Sm90ELb0ELb1ELb0ELb0ELb1ELb0ELb0ELb1ELb1ELb1ELb0ELb0EEENS1_21CollectiveEpilogueFwdISB_S9_SC_SE_Li256ELb0ELb1ELb0ELb0EEENS1_30DynamicPersistentTileSchedulerILi256ELi128ELb0ELb1ELb1EEEEEEEEEvNT_6ParamsE:
	.zero		3584


//--------------------- .nv.constant0._ZN7cutlass13device_kernelIN5flash11enable_sm90INS1_16FlashAttnFwdSm90INS1_25CollectiveMainloopFwdSm90ILi2EN4cute5tupleIJNS5_1CILi1EEES8_S8_EEENS6_IJNS7_ILi128EEESA_SA_EEELi128ENS_10bfloat16_tEfNS_4arch4Sm90ELb0ELb1ELb0ELb1ELb1ELb0ELb0ELb1ELb1ELb1ELb0ELb0EEENS1_21CollectiveEpilogueFwdISB_S9_SC_SE_Li256ELb1ELb1ELb0ELb0EEENS1_36VarlenDynamicPersistentTileSchedulerILi128ELi128ELi256ELi128ELb0ELb1ELb1ELb1ELb0ELb1EEEEEEEEEvNT_6ParamsE --------------------------
	.section	.nv.constant0._ZN7cutlass13device_kernelIN5flash11enable_sm90INS1_16FlashAttnFwdSm90INS1_25CollectiveMainloopFwdSm90ILi2EN4cute5tupleIJNS5_1CILi1EEES8_S8_EEENS6_IJNS7_ILi128EEESA_SA_EEELi128ENS_10bfloat16_tEfNS_4arch4Sm90ELb0ELb1ELb0ELb1ELb1ELb0ELb0ELb1ELb1ELb1ELb0ELb0EEENS1_21CollectiveEpilogueFwdISB_S9_SC_SE_Li256ELb1ELb1ELb0ELb0EEENS1_36VarlenDynamicPersistentTileSchedulerILi128ELi128ELi256ELi128ELb0ELb1ELb1ELb1ELb0ELb1EEEEEEEEEvNT_6ParamsE,"a",@progbits
	.sectionflags	@""
	.align	4
.nv.constant0._ZN7cutlass13device_kernelIN5flash11enable_sm90INS1_16FlashAttnFwdSm90INS1_25CollectiveMainloopFwdSm90ILi2EN4cute5tupleIJNS5_1CILi1EEES8_S8_EEENS6_IJNS7_ILi128EEESA_SA_EEELi128ENS_10bfloat16_tEfNS_4arch4Sm90ELb0ELb1ELb0ELb1ELb1ELb0ELb0ELb1ELb1ELb1ELb0ELb0EEENS1_21CollectiveEpilogueFwdISB_S9_SC_SE_Li256ELb1ELb1ELb0ELb0EEENS1_36VarlenDynamicPersistentTileSchedulerILi128ELi128ELi256ELi128ELb0ELb1ELb1ELb1ELb0ELb1EEEEEEEEEvNT_6ParamsE:
	.zero		3584


//--------------------- .nv.constant0._ZN7cutlass13device_kernelIN5flash11enable_sm90INS1_16FlashAttnFwdSm90INS1_25CollectiveMainloopFwdSm90ILi2EN4cute5tupleIJNS5_1CILi1EEES8_S8_EEENS6_IJNS7_ILi128EEESA_SA_EEELi128ENS_10bfloat16_tEfNS_4arch4Sm90ELb0ELb1ELb0ELb1ELb1ELb1ELb0ELb1ELb1ELb1ELb0ELb0EEENS1_21CollectiveEpilogueFwdISB_S9_SC_SE_Li256ELb1ELb1ELb0ELb0EEENS1_36VarlenDynamicPersistentTileSchedulerILi128ELi128ELi256ELi128ELb0ELb1ELb1ELb1ELb0ELb1EEEEEEEEEvNT_6ParamsE --------------------------
	.section	.nv.constant0._ZN7cutlass13device_kernelIN5flash11enable_sm90INS1_16FlashAttnFwdSm90INS1_25CollectiveMainloopFwdSm90ILi2EN4cute5tupleIJNS5_1CILi1EEES8_S8_EEENS6_IJNS7_ILi128EEESA_SA_EEELi128ENS_10bfloat16_tEfNS_4arch4Sm90ELb0ELb1ELb0ELb1ELb1ELb1ELb0ELb1ELb1ELb1ELb0ELb0EEENS1_21CollectiveEpilogueFwdISB_S9_SC_SE_Li256ELb1ELb1ELb0ELb0EEENS1_36VarlenDynamicPersistentTileSchedulerILi128ELi128ELi256ELi128ELb0ELb1ELb1ELb1ELb0ELb1EEEEEEEEEvNT_6ParamsE,"a",@progbits
	.sectionflags	@""
	.align	4
.nv.constant0._ZN7cutlass13device_kernelIN5flash11enable_sm90INS1_16FlashAttnFwdSm90INS1_25CollectiveMainloopFwdSm90ILi2EN4cute5tupleIJNS5_1CILi1EEES8_S8_EEENS6_IJNS7_ILi128EEESA_SA_EEELi128ENS_10bfloat16_tEfNS_4arch4Sm90ELb0ELb1ELb0ELb1ELb1ELb1ELb0ELb1ELb1ELb1ELb0ELb0EEENS1_21CollectiveEpilogueFwdISB_S9_SC_SE_Li256ELb1ELb1ELb0ELb0EEENS1_36VarlenDynamicPersistentTileSchedulerILi128ELi128ELi256ELi128ELb0ELb1ELb1ELb1ELb0ELb1EEEEEEEEEvNT_6ParamsE:
	.zero		3584


//--------------------- .nv.constant0._ZN7cutlass13device_kernelIN5flash11enable_sm90INS1_16FlashAttnFwdSm90INS1_25CollectiveMainloopFwdSm90ILi2EN4cute5tupleIJNS5_1CILi1EEES8_S8_EEENS6_IJNS7_ILi128EEESA_SA_EEELi128ENS_10bfloat16_tEfNS_4arch4Sm90ELb1ELb0ELb0ELb0ELb1ELb0ELb0ELb1ELb1ELb1ELb0ELb0EEENS1_21CollectiveEpilogueFwdISB_S9_SC_SE_Li256ELb0ELb1ELb0ELb0EEENS1_30DynamicPersistentTileSchedulerILi256ELi128ELb0ELb1ELb1EEEEEEEEEvNT_6ParamsE --------------------------
	.section	.nv.constant0._ZN7cutlass13device_kernelIN5flash11enable_sm90INS1_16FlashAttnFwdSm90INS1_25CollectiveMainloopFwdSm90ILi2EN4cute5tupleIJNS5_1CILi1EEES8_S8_EEENS6_IJNS7_ILi128EEESA_SA_EEELi128ENS_10bfloat16_tEfNS_4arch4Sm90ELb1ELb0ELb0ELb0ELb1ELb0ELb0ELb1ELb1ELb1ELb0ELb0EEENS1_21CollectiveEpilogueFwdISB_S9_SC_SE_Li256ELb0ELb1ELb0ELb0EEENS1_30DynamicPersistentTileSchedulerILi256ELi128ELb0ELb1ELb1EEEEEEEEEvNT_6ParamsE,"a",@progbits
	.sectionflags	@""
	.align	4
.nv.constant0._ZN7cutlass13device_kernelIN5flash11enable_sm90INS1_16FlashAttnFwdSm90INS1_25CollectiveMainloopFwdSm90ILi2EN4cute5tupleIJNS5_1CILi1EEES8_S8_EEENS6_IJNS7_ILi128EEESA_SA_EEELi128ENS_10bfloat16_tEfNS_4arch4Sm90ELb1ELb0ELb0ELb0ELb1ELb0ELb0ELb1ELb1ELb1ELb0ELb0EEENS1_21CollectiveEpilogueFwdISB_S9_SC_SE_Li256ELb0ELb1ELb0ELb0EEENS1_30DynamicPersistentTileSchedulerILi256ELi128ELb0ELb1ELb1EEEEEEEEEvNT_6ParamsE:
	.zero		3584


//--------------------- .nv.constant0._ZN7cutlass13device_kernelIN5flash11enable_sm90INS1_16FlashAttnFwdSm90INS1_25CollectiveMainloopFwdSm90ILi2EN4cute5tupleIJNS5_1CILi1EEES8_S8_EEENS6_IJNS7_ILi128EEESA_SA_EEELi128ENS_10bfloat16_tEfNS_4arch4Sm90ELb1ELb0ELb0ELb1ELb1ELb0ELb0ELb1ELb1ELb1ELb0ELb0EEENS1_21CollectiveEpilogueFwdISB_S9_SC_SE_Li256ELb1ELb1ELb0ELb0EEENS1_36VarlenDynamicPersistentTileSchedulerILi128ELi128ELi256ELi128ELb0ELb1ELb1ELb1ELb1ELb1EEEEEEEEEvNT_6ParamsE --------------------------
	.section	.nv.constant0._ZN7cutlass13device_kernelIN5flash11enable_sm90INS1_16FlashAttnFwdSm90INS1_25CollectiveMainloopFwdSm90ILi2EN4cute5tupleIJNS5_1CILi1EEES8_S8_EEENS6_IJNS7_ILi128EEESA_SA_EEELi128ENS_10bfloat16_tEfNS_4arch4Sm90ELb1ELb0ELb0ELb1ELb1ELb0ELb0ELb1ELb1ELb1ELb0ELb0EEENS1_21CollectiveEpilogueFwdISB_S9_SC_SE_Li256ELb1ELb1ELb0ELb0EEENS1_36VarlenDynamicPersistentTileSchedulerILi128ELi128ELi256ELi128ELb0ELb1ELb1ELb1ELb1ELb1EEEEEEEEEvNT_6ParamsE,"a",@progbits
	.sectionflags	@""
	.align	4
.nv.constant0._ZN7cutlass13device_kernelIN5flash11enable_sm90INS1_16FlashAttnFwdSm90INS1_25CollectiveMainloopFwdSm90ILi2EN4cute5tupleIJNS5_1CILi1EEES8_S8_EEENS6_IJNS7_ILi128EEESA_SA_EEELi128ENS_10bfloat16_tEfNS_4arch4Sm90ELb1ELb0ELb0ELb1ELb1ELb0ELb0ELb1ELb1ELb1ELb0ELb0EEENS1_21CollectiveEpilogueFwdISB_S9_SC_SE_Li256ELb1ELb1ELb0ELb0EEENS1_36VarlenDynamicPersistentTileSchedulerILi128ELi128ELi256ELi128ELb0ELb1ELb1ELb1ELb1ELb1EEEEEEEEEvNT_6ParamsE:
	.zero		3584


//--------------------- .nv.constant0._ZN7cutlass13device_kernelIN5flash11enable_sm90INS1_16FlashAttnFwdSm90INS1_25CollectiveMainloopFwdSm90ILi2EN4cute5tupleIJNS5_1CILi1EEES8_S8_EEENS6_IJNS7_ILi128EEESA_SA_EEELi128ENS_10bfloat16_tEfNS_4arch4Sm90ELb1ELb0ELb0ELb1ELb1ELb1ELb0ELb1ELb1ELb1ELb0ELb0EEENS1_21CollectiveEpilogueFwdISB_S9_SC_SE_Li256ELb1ELb1ELb0ELb0EEENS1_36VarlenDynamicPersistentTileSchedulerILi128ELi128ELi256ELi128ELb0ELb1ELb1ELb1ELb1ELb1EEEEEEEEEvNT_6ParamsE --------------------------
	.section	.nv.constant0._ZN7cutlass13device_kernelIN5flash11enable_sm90INS1_16FlashAttnFwdSm90INS1_25CollectiveMainloopFwdSm90ILi2EN4cute5tupleIJNS5_1CILi1EEES8_S8_EEENS6_IJNS7_ILi128EEESA_SA_EEELi128ENS_10bfloat16_tEfNS_4arch4Sm90ELb1ELb0ELb0ELb1ELb1ELb1ELb0ELb1ELb1ELb1ELb0ELb0EEENS1_21CollectiveEpilogueFwdISB_S9_SC_SE_Li256ELb1ELb1ELb0ELb0EEENS1_36VarlenDynamicPersistentTileSchedulerILi128ELi128ELi256ELi128ELb0ELb1ELb1ELb1ELb1ELb1EEEEEEEEEvNT_6ParamsE,"a",@progbits
	.sectionflags	@""
	.align	4
.nv.constant0._ZN7cutlass13device_kernelIN5flash11enable_sm90INS1_16FlashAttnFwdSm90INS1_25CollectiveMainloopFwdSm90ILi2EN4cute5tupleIJNS5_1CILi1EEES8_S8_EEENS6_IJNS7_ILi128EEESA_SA_EEELi128ENS_10bfloat16_tEfNS_4arch4Sm90ELb1ELb0ELb0ELb1ELb1ELb1ELb0ELb1ELb1ELb1ELb0ELb0EEENS1_21CollectiveEpilogueFwdISB_S9_SC_SE_Li256ELb1ELb1ELb0ELb0EEENS1_36VarlenDynamicPersistentTileSchedulerILi128ELi128ELi256ELi128ELb0ELb1ELb1ELb1ELb1ELb1EEEEEEEEEvNT_6ParamsE:
	.zero		3584


//--------------------- .nv.constant0._ZN7cutlass13device_kernelIN5flash11enable_sm90INS1_16FlashAttnFwdSm90INS1_25CollectiveMainloopFwdSm90ILi2EN4cute5tupleIJNS5_1CILi1EEES8_S8_EEENS6_IJNS7_ILi192EEENS7_ILi128EEENS7_ILi96EEEEEELi96ENS_10bfloat16_tEfNS_4arch4Sm90ELb0ELb0ELb0ELb0ELb1ELb0ELb0ELb0ELb1ELb1ELb0ELb0EEENS1_21CollectiveEpilogueFwdINS6_IJSA_SC_SB_EEES9_SE_SG_Li384ELb0ELb1ELb0ELb0EEENS1_29StaticPersistentTileSchedulerILb0EEEEEEEEEvNT_6ParamsE --------------------------
	.section	.nv.constant0._ZN7cutlass13device_kernelIN5flash11enable_sm90INS1_16FlashAttnFwdSm90INS1_25CollectiveMainloopFwdSm90ILi2EN4cute5tupleIJNS5_1CILi1EEES8_S8_EEENS6_IJNS7_ILi192EEENS7_ILi128EEENS7_ILi96EEEEEELi96ENS_10bfloat16_tEfNS_4arch4Sm90ELb0ELb0ELb0ELb0ELb1ELb0ELb0ELb0ELb1ELb1ELb0ELb0EEENS1_21CollectiveEpilogueFwdINS6_IJSA_SC_SB_EEES9_SE_SG_Li384ELb0ELb1ELb0ELb0EEENS1_29StaticPersistentTileSchedulerILb0EEEEEEEEEvNT_6ParamsE,"a",@progbits
	.sectionflags	@""
	.align	4
.nv.constant0._ZN7cutlass13device_kernelIN5flash11enable_sm90INS1_16FlashAttnFwdSm90INS1_25CollectiveMainloopFwdSm90ILi2EN4cute5tupleIJNS5_1CILi1EEES8_S8_EEENS6_IJNS7_ILi192EEENS7_ILi128EEENS7_ILi96EEEEEELi96ENS_10bfloat16_tEfNS_4arch4Sm90ELb0ELb0ELb0ELb0ELb1ELb0ELb0ELb0ELb1ELb1ELb0ELb0EEENS1_21CollectiveEpilogueFwdINS6_IJSA_SC_SB_EEES9_SE_SG_Li384ELb0ELb1ELb0ELb0EEENS1_29StaticPersistentTileSchedulerILb0EEEEEEEEEvNT_6ParamsE:
	.zero		3456


//--------------------- .nv.constant0._ZN7cutlass13device_kernelIN5flash11enable_sm90INS1_16FlashAttnFwdSm90INS1_25CollectiveMainloopFwdSm90ILi2EN4cute5tupleIJNS5_1CILi1EEES8_S8_EEENS6_IJNS7_ILi192EEENS7_ILi128EEENS7_ILi96EEEEEELi96ENS_10bfloat16_tEfNS_4arch4Sm90ELb0ELb0ELb0ELb1ELb1ELb0ELb0ELb0ELb1ELb1ELb0ELb0EEENS1_21CollectiveEpilogueFwdINS6_IJSA_SC_SB_EEES9_SE_SG_Li384ELb1ELb1ELb0ELb0EEENS1_36VarlenDynamicPersistentTileSchedulerILi192ELi128ELi384ELi128ELb0ELb1ELb1ELb0ELb1ELb1EEEEEEEEEvNT_6ParamsE --------------------------
	.section	.nv.constant0._ZN7cutlass13device_kernelIN5flash11enable_sm90INS1_16FlashAttnFwdSm90INS1_25CollectiveMainloopFwdSm90ILi2EN4cute5tupleIJNS5_1CILi1EEES8_S8_EEENS6_IJNS7_ILi192EEENS7_ILi128EEENS7_ILi96EEEEEELi96ENS_10bfloat16_tEfNS_4arch4Sm90ELb0ELb0ELb0ELb1ELb1ELb0ELb0ELb0ELb1ELb1ELb0ELb0EEENS1_21CollectiveEpilogueFwdINS6_IJSA_SC_SB_EEES9_SE_SG_Li384ELb1ELb1ELb0ELb0EEENS1_36VarlenDynamicPersistentTileSchedulerILi192ELi128ELi384ELi128ELb0ELb1ELb1ELb0ELb1ELb1EEEEEEEEEvNT_6ParamsE,"a",@progbits
	.sectionflags	@""
	.align	4
.nv.constant0._ZN7cutlass13device_kernelIN5flash11enable_sm90INS1_16FlashAttnFwdSm90INS1_25CollectiveMainloopFwdSm90ILi2EN4cute5tupleIJNS5_1CILi1EEES8_S8_EEENS6_IJNS7_ILi192EEENS7_ILi128EEENS7_ILi96EEEEEELi96ENS_10bfloat16_tEfNS_4arch4Sm90ELb0ELb0ELb0ELb1ELb1ELb0ELb0ELb0ELb1ELb1ELb0ELb0EEENS1_21CollectiveEpilogueFwdINS6_IJSA_SC_SB_EEES9_SE_SG_Li384ELb1ELb1ELb0ELb0EEENS1_36VarlenDynamicPersistentTileSchedulerILi192ELi128ELi384ELi128ELb0ELb1ELb1ELb0ELb1ELb1EEEEEEEEEvNT_6ParamsE:
	.zero		3584


//--------------------- .nv.constant0._ZN7cutlass13device_kernelIN5flash11enable_sm90INS1_16FlashAttnFwdSm90INS1_25CollectiveMainloopFwdSm90ILi2EN4cute5tupleIJNS5_1CILi1EEES8_S8_EEENS6_IJNS7_ILi192EEENS7_ILi128EEENS7_ILi96EEEEEELi96ENS_10bfloat16_tEfNS_4arch4Sm90ELb0ELb0ELb0ELb1ELb1ELb1ELb0ELb0ELb1ELb1ELb0ELb0EEENS1_21CollectiveEpilogueFwdINS6_IJSA_SC_SB_EEES9_SE_SG_Li384ELb1ELb1ELb0ELb0EEENS1_36VarlenDynamicPersistentTileSchedulerILi192ELi128ELi384ELi128ELb0ELb1ELb1ELb0ELb1ELb1EEEEEEEEEvNT_6ParamsE --------------------------
	.section	.nv.constant0._ZN7cutlass13device_kernelIN5flash11enable_sm90INS1_16FlashAttnFwdSm90INS1_25CollectiveMainloopFwdSm90ILi2EN4cute5tupleIJNS5_1CILi1EEES8_S8_EEENS6_IJNS7_ILi192EEENS7_ILi128EEENS7_ILi96EEEEEELi96ENS_10bfloat16_tEfNS_4arch4Sm90ELb0ELb0ELb0ELb1ELb1ELb1ELb0ELb0ELb1ELb1ELb0ELb0EEENS1_21CollectiveEpilogueFwdINS6_IJSA_SC_SB_EEES9_SE_SG_Li384ELb1ELb1ELb0ELb0EEENS1_36VarlenDynamicPersistentTileSchedulerILi192ELi128ELi384ELi128ELb0ELb1ELb1ELb0ELb1ELb1EEEEEEEEEvNT_6ParamsE,"a",@progbits
	.sectionflags	@""
	.align	4
.nv.constant0._ZN7cutlass13device_kernelIN5flash11enable_sm90INS1_16FlashAttnFwdSm90INS1_25CollectiveMainloopFwdSm90ILi2EN4cute5tupleIJNS5_1CILi1EEES8_S8_EEENS6_IJNS7_ILi192EEENS7_ILi128EEENS7_ILi96EEEEEELi96ENS_10bfloat16_tEfNS_4arch4Sm90ELb0ELb0ELb0ELb1ELb1ELb1ELb0ELb0ELb1ELb1ELb0ELb0EEENS1_21CollectiveEpilogueFwdINS6_IJSA_SC_SB_EEES9_SE_SG_Li384ELb1ELb1ELb0ELb0EEENS1_36VarlenDynamicPersistentTileSchedulerILi192ELi128ELi384ELi128ELb0ELb1ELb1ELb0ELb1ELb1EEEEEEEEEvNT_6ParamsE:
	.zero		3584


//--------------------- .nv.constant0._ZN7cutlass13device_kernelIN5flash11enable_sm90INS1_16FlashAttnFwdSm90INS1_25CollectiveMainloopFwdSm90ILi2EN4cute5tupleIJNS5_1CILi1EEES8_S8_EEENS6_IJNS7_ILi192EEENS7_ILi128EEENS7_ILi96EEEEEELi96ENS_10bfloat16_tEfNS_4arch4Sm90ELb0ELb1ELb0ELb0ELb1ELb0ELb0ELb0ELb1ELb1ELb0ELb0EEENS1_21CollectiveEpilogueFwdINS6_IJSA_SC_SB_EEES9_SE_SG_Li384ELb0ELb1ELb0ELb0EEENS1_30DynamicPersistentTileSchedulerILi384ELi128ELb0ELb1ELb1EEEEEEEEEvNT_6ParamsE --------------------------
	.section	.nv.constant0._ZN7cutlass13device_kernelIN5flash11enable_sm90INS1_16FlashAttnFwdSm90INS1_25CollectiveMainloopFwdSm90ILi2EN4cute5tupleIJNS5_1CILi1EEES8_S8_EEENS6_IJNS7_ILi192EEENS7_ILi128EEENS7_ILi96EEEEEELi96ENS_10bfloat16_tEfNS_4arch4Sm90ELb0ELb1ELb0ELb0ELb1ELb0ELb0ELb0ELb1ELb1ELb0ELb0EEENS1_21CollectiveEpilogueFwdINS6_IJSA_SC_SB_EEES9_SE_SG_Li384ELb0ELb1ELb0ELb0EEENS1_30DynamicPersistentTileSchedulerILi384ELi128ELb0ELb1ELb1EEEEEEEEEvNT_6ParamsE,"a",@progbits
	.sectionflags	@""
	.align	4
.nv.constant0._ZN7cutlass13device_kernelIN5flash11enable_sm90INS1_16FlashAttnFwdSm90INS1_25CollectiveMainloopFwdSm90ILi2EN4cute5tupleIJNS5_1CILi1EEES8_S8_EEENS6_IJNS7_ILi192EEENS7_ILi128EEENS7_ILi96EEEEEELi96ENS_10bfloat16_tEfNS_4arch4Sm90ELb0ELb1ELb0ELb0ELb1ELb0ELb0ELb0ELb1ELb1ELb0ELb0EEENS1_21CollectiveEpilogueFwdINS6_IJSA_SC_SB_EEES9_SE_SG_Li384ELb0ELb1ELb0ELb0EEENS1_30DynamicPersistentTileSchedulerILi384ELi128ELb0ELb1ELb1EEEEEEEEEvNT_6ParamsE:
	.zero		3584


//--------------------- .nv.constant0._ZN7cutlass13device_kernelIN5flash11enable_sm90INS1_16FlashAttnFwdSm90INS1_25CollectiveMainloopFwdSm90ILi2EN4cute5tupleIJNS5_1CILi1EEES8_S8_EEENS6_IJNS7_ILi192EEENS7_ILi128EEENS7_ILi96EEEEEELi96ENS_10bfloat16_tEfNS_4arch4Sm90ELb0ELb1ELb0ELb1ELb1ELb0ELb0ELb0ELb1ELb1ELb0ELb0EEENS1_21CollectiveEpilogueFwdINS6_IJSA_SC_SB_EEES9_SE_SG_Li384ELb1ELb1ELb0ELb0EEENS1_36VarlenDynamicPersistentTileSchedulerILi192ELi128ELi384ELi128ELb0ELb1ELb1ELb1ELb0ELb1EEEEEEEEEvNT_6ParamsE --------------------------
	.section	.nv.constant0._ZN7cutlass13device_kernelIN5flash11enable_sm90INS1_16FlashAttnFwdSm90INS1_25CollectiveMainloopFwdSm90ILi2EN4cute5tupleIJNS5_1CILi1EEES8_S8_EEENS6_IJNS7_ILi192EEENS7_ILi128EEENS7_ILi96EEEEEELi96ENS_10bfloat16_tEfNS_4arch4Sm90ELb0ELb1ELb0ELb1ELb1ELb0ELb0ELb0ELb1ELb1ELb0ELb0EEENS1_21CollectiveEpilogueFwdINS6_IJSA_SC_SB_EEES9_SE_SG_Li384ELb1ELb1ELb0ELb0EEENS1_36VarlenDynamicPersistentTileSchedulerILi192ELi128ELi384ELi128ELb0ELb1ELb1ELb1ELb0ELb1EEEEEEEEEvNT_6ParamsE,"a",@progbits
	.sectionflags	@""
	.align	4
.nv.constant0._ZN7cutlass13device_kernelIN5flash11enable_sm90INS1_16FlashAttnFwdSm90INS1_25CollectiveMainloopFwdSm90ILi2EN4cute5tupleIJNS5_1CILi1EEES8_S8_EEENS6_IJNS7_ILi192EEENS7_ILi128EEENS7_ILi96EEEEEELi96ENS_10bfloat16_tEfNS_4arch4Sm90ELb0ELb1ELb0ELb1ELb1ELb0ELb0ELb0ELb1ELb1ELb0ELb0EEENS1_21CollectiveEpilogueFwdINS6_IJSA_SC_SB_EEES9_SE_SG_Li384ELb1ELb1ELb0ELb0EEENS1_36VarlenDynamicPersistentTileSchedulerILi192ELi128ELi384ELi128ELb0ELb1ELb1ELb1ELb0ELb1EEEEEEEEEvNT_6ParamsE:
	.zero		3584


//--------------------- .nv.constant0._ZN7cutlass13device_kernelIN5flash11enable_sm90INS1_16FlashAttnFwdSm90INS1_25CollectiveMainloopFwdSm90ILi2EN4cute5tupleIJNS5_1CILi1EEES8_S8_EEENS6_IJNS7_ILi192EEENS7_ILi128EEENS7_ILi96EEEEEELi96ENS_10bfloat16_tEfNS_4arch4Sm90ELb0ELb1ELb0ELb1ELb1ELb1ELb0ELb0ELb1ELb1ELb0ELb0EEENS1_21CollectiveEpilogueFwdINS6_IJSA_SC_SB_EEES9_SE_SG_Li384ELb1ELb1ELb0ELb0EEENS1_36VarlenDynamicPersistentTileSchedulerILi192ELi128ELi384ELi128ELb0ELb1ELb1ELb1ELb0ELb1EEEEEEEEEvNT_6ParamsE --------------------------
	.section	.nv.constant0._ZN7cutlass13device_kernelIN5flash11enable_sm90INS1_16FlashAttnFwdSm90INS1_25CollectiveMainloopFwdSm90ILi2EN4cute5tupleIJNS5_1CILi1EEES8_S8_EEENS6_IJNS7_ILi192EEENS7_ILi128EEENS7_ILi96EEEEEELi96ENS_10bfloat16_tEfNS_4arch4Sm90ELb0ELb1ELb0ELb1ELb1ELb1ELb0ELb0ELb1ELb1ELb0ELb0EEENS1_21CollectiveEpilogueFwdINS6_IJSA_SC_SB_EEES9_SE_SG_Li384ELb1ELb1ELb0ELb0EEENS1_36VarlenDynamicPersistentTileSchedulerILi192ELi128ELi384ELi128ELb0ELb1ELb1ELb1ELb0ELb1EEEEEEEEEvNT_6ParamsE,"a",@progbits
	.sectionflags	@""
	.align	4
.nv.constant0._ZN7cutlass13device_kernelIN5flash11enable_sm90INS1_16FlashAttnFwdSm90INS1_25CollectiveMainloopFwdSm90ILi2EN4cute5tupleIJNS5_1CILi1EEES8_S8_EEENS6_IJNS7_ILi192EEENS7_ILi128EEENS7_ILi96EEEEEELi96ENS_10bfloat16_tEfNS_4arch4Sm90ELb0ELb1ELb0ELb1ELb1ELb1ELb0ELb0ELb1ELb1ELb0ELb0EEENS1_21CollectiveEpilogueFwdINS6_IJSA_SC_SB_EEES9_SE_SG_Li384ELb1ELb1ELb0ELb0EEENS1_36VarlenDynamicPersistentTileSchedulerILi192ELi128ELi384ELi128ELb0ELb1ELb1ELb1ELb0ELb1EEEEEEEEEvNT_6ParamsE:
	.zero		3584


//--------------------- .nv.constant0._ZN7cutlass13device_kernelIN5flash11enable_sm90INS1_16FlashAttnFwdSm90INS1_25CollectiveMainloopFwdSm90ILi2EN4cute5tupleIJNS5_1CILi1EEES8_S8_EEENS6_IJNS7_ILi192EEENS7_ILi128EEENS7_ILi96EEEEEELi96ENS_10bfloat16_tEfNS_4arch4Sm90ELb1ELb0ELb0ELb0ELb1ELb0ELb0ELb0ELb1ELb1ELb0ELb0EEENS1_21CollectiveEpilogueFwdINS6_IJSA_SC_SB_EEES9_SE_SG_Li384ELb0ELb1ELb0ELb0EEENS1_30DynamicPersistentTileSchedulerILi384ELi128ELb0ELb1ELb1EEEEEEEEEvNT_6ParamsE --------------------------
	.section	.nv.constant0._ZN7cutlass13device_kernelIN5flash11enable_sm90INS1_16FlashAttnFwdSm90INS1_25CollectiveMainloopFwdSm90ILi2EN4cute5tupleIJNS5_1CILi1EEES8_S8_EEENS6_IJNS7_ILi192EEENS7_ILi128EEENS7_ILi96EEEEEELi96ENS_10bfloat16_tEfNS_4arch4Sm90ELb1ELb0ELb0ELb0ELb1ELb0ELb0ELb0ELb1ELb1ELb0ELb0EEENS1_21CollectiveEpilogueFwdINS6_IJSA_SC_SB_EEES9_SE_SG_Li384ELb0ELb1ELb0ELb0EEENS1_30DynamicPersistentTileSchedulerILi384ELi128ELb0ELb1ELb1EEEEEEEEEvNT_6ParamsE,"a",@progbits
	.sectionflags	@""
	.align	4
.nv.constant0._ZN7cutlass13device_kernelIN5flash11enable_sm90INS1_16FlashAttnFwdSm90INS1_25CollectiveMainloopFwdSm90ILi2EN4cute5tupleIJNS5_1CILi1EEES8_S8_EEENS6_IJNS7_ILi192EEENS7_ILi128EEENS7_ILi96EEEEEELi96ENS_10bfloat16_tEfNS_4arch4Sm90ELb1ELb0ELb0ELb0ELb1ELb0ELb0ELb0ELb1ELb1ELb0ELb0EEENS1_21CollectiveEpilogueFwdINS6_IJSA_SC_SB_EEES9_SE_SG_Li384ELb0ELb1ELb0ELb0EEENS1_30DynamicPersistentTileSchedulerILi384ELi128ELb0ELb1ELb1EEEEEEEEEvNT_6ParamsE:
	.zero		3584


//--------------------- .nv.constant0._ZN7cutlass13device_kernelIN5flash11enable_sm90INS1_16FlashAttnFwdSm90INS1_25CollectiveMainloopFwdSm90ILi2EN4cute5tupleIJNS5_1CILi1EEES8_S8_EEENS6_IJNS7_ILi192EEENS7_ILi128EEENS7_ILi96EEEEEELi96ENS_10bfloat16_tEfNS_4arch4Sm90ELb1ELb0ELb0ELb1ELb1ELb0ELb0ELb0ELb1ELb1ELb0ELb0EEENS1_21CollectiveEpilogueFwdINS6_IJSA_SC_SB_EEES9_SE_SG_Li384ELb1ELb1ELb0ELb0EEENS1_36VarlenDynamicPersistentTileSchedulerILi192ELi128ELi384ELi128ELb0ELb1ELb1ELb1ELb1ELb1EEEEEEEEEvNT_6ParamsE --------------------------
	.section	.nv.constant0._ZN7cutlass13device_kernelIN5flash11enable_sm90INS1_16FlashAttnFwdSm90INS1_25CollectiveMainloopFwdSm90ILi2EN4cute5tupleIJNS5_1CILi1EEES8_S8_EEENS6_IJNS7_ILi192EEENS7_ILi128EEENS7_ILi96EEEEEELi96ENS_10bfloat16_tEfNS_4arch4Sm90ELb1ELb0ELb0ELb1ELb1ELb0ELb0ELb0ELb1ELb1ELb0ELb0EEENS1_21CollectiveEpilogueFwdINS6_IJSA_SC_SB_EEES9_SE_SG_Li384ELb1ELb1ELb0ELb0EEENS1_36VarlenDynamicPersistentTileSchedulerILi192ELi128ELi384ELi128ELb0ELb1ELb1ELb1ELb1ELb1EEEEEEEEEvNT_6ParamsE,"a",@progbits
	.sectionflags	@""
	.align	4
.nv.constant0._ZN7cutlass13device_kernelIN5flash11enable_sm90INS1_16FlashAttnFwdSm90INS1_25CollectiveMainloopFwdSm90ILi2EN4cute5tupleIJNS5_1CILi1EEES8_S8_EEENS6_IJNS7_ILi192EEENS7_ILi128EEENS7_ILi96EEEEEELi96ENS_10bfloat16_tEfNS_4arch4Sm90ELb1ELb0ELb0ELb1ELb1ELb0ELb0ELb0ELb1ELb1ELb0ELb0EEENS1_21CollectiveEpilogueFwdINS6_IJSA_SC_SB_EEES9_SE_SG_Li384ELb1ELb1ELb0ELb0EEENS1_36VarlenDynamicPersistentTileSchedulerILi192ELi128ELi384ELi128ELb0ELb1ELb1ELb1ELb1ELb1EEEEEEEEEvNT_6ParamsE:
	.zero		3584


//--------------------- .nv.constant0._ZN7cutlass13device_kernelIN5flash11enable_sm90INS1_16FlashAttnFwdSm90INS1_25CollectiveMainloopFwdSm90ILi2EN4cute5tupleIJNS5_1CILi1EEES8_S8_EEENS6_IJNS7_ILi192EEENS7_ILi128EEENS7_ILi96EEEEEELi96ENS_10bfloat16_tEfNS_4arch4Sm90ELb1ELb0ELb0ELb1ELb1ELb1ELb0ELb0ELb1ELb1ELb0ELb0EEENS1_21CollectiveEpilogueFwdINS6_IJSA_SC_SB_EEES9_SE_SG_Li384ELb1ELb1ELb0ELb0EEENS1_36VarlenDynamicPersistentTileSchedulerILi192ELi128ELi384ELi128ELb0ELb1ELb1ELb1ELb1ELb1EEEEEEEEEvNT_6ParamsE --------------------------
	.section	.nv.constant0._ZN7cutlass13device_kernelIN5flash11enable_sm90INS1_16FlashAttnFwdSm90INS1_25CollectiveMainloopFwdSm90ILi2EN4cute5tupleIJNS5_1CILi1EEES8_S8_EEENS6_IJNS7_ILi192EEENS7_ILi128EEENS7_ILi96EEEEEELi96ENS_10bfloat16_tEfNS_4arch4Sm90ELb1ELb0ELb0ELb1ELb1ELb1ELb0ELb0ELb1ELb1ELb0ELb0EEENS1_21CollectiveEpilogueFwdINS6_IJSA_SC_SB_EEES9_SE_SG_Li384ELb1ELb1ELb0ELb0EEENS1_36VarlenDynamicPersistentTileSchedulerILi192ELi128ELi384ELi128ELb0ELb1ELb1ELb1ELb1ELb1EEEEEEEEEvNT_6ParamsE,"a",@progbits
	.sectionflags	@""
	.align	4
.nv.constant0._ZN7cutlass13device_kernelIN5flash11enable_sm90INS1_16FlashAttnFwdSm90INS1_25CollectiveMainloopFwdSm90ILi2EN4cute5tupleIJNS5_1CILi1EEES8_S8_EEENS6_IJNS7_ILi192EEENS7_ILi128EEENS7_ILi96EEEEEELi96ENS_10bfloat16_tEfNS_4arch4Sm90ELb1ELb0ELb0ELb1ELb1ELb1ELb0ELb0ELb1ELb1ELb0ELb0EEENS1_21CollectiveEpilogueFwdINS6_IJSA_SC_SB_EEES9_SE_SG_Li384ELb1ELb1ELb0ELb0EEENS1_36VarlenDynamicPersistentTileSchedulerILi192ELi128ELi384ELi128ELb0ELb1ELb1ELb1ELb1ELb1EEEEEEEEEvNT_6ParamsE:
	.zero		3584


//--------------------- .nv.constant0._ZN7cutlass13device_kernelIN5flash11enable_sm90INS1_16FlashAttnFwdSm90INS1_25CollectiveMainloopFwdSm90ILi2EN4cute5tupleIJNS5_1CILi1EEES8_S8_EEENS6_IJNS7_ILi192EEENS7_ILi128EEENS7_ILi64EEEEEELi64ENS_10bfloat16_tEfNS_4arch4Sm90ELb0ELb0ELb0ELb0ELb1ELb0ELb0ELb1ELb1ELb1ELb0ELb0EEENS1_21CollectiveEpilogueFwdINS6_IJSA_SC_SB_EEES9_SE_SG_Li384ELb0ELb1ELb0ELb0EEENS1_29StaticPersistentTileSchedulerILb0EEEEEEEEEvNT_6ParamsE --------------------------
	.section	.nv.constant0._ZN7cutlass13device_kernelIN5flash11enable_sm90INS1_16FlashAttnFwdSm90INS1_25CollectiveMainloopFwdSm90ILi2EN4cute5tupleIJNS5_1CILi1EEES8_S8_EEENS6_IJNS7_ILi192EEENS7_ILi128EEENS7_ILi64EEEEEELi64ENS_10bfloat16_tEfNS_4arch4Sm90ELb0ELb0ELb0ELb0ELb1ELb0ELb0ELb1ELb1ELb1ELb0ELb0EEENS1_21CollectiveEpilogueFwdINS6_IJSA_SC_SB_EEES9_SE_SG_Li384ELb0ELb1ELb0ELb0EEENS1_29StaticPersistentTileSchedulerILb0EEEEEEEEEvNT_6ParamsE,"a",@progbits
	.sectionflags	@""
	.align	4
.nv.constant0._ZN7cutlass13device_kernelIN5flash11enable_sm90INS1_16FlashAttnFwdSm90INS1_25CollectiveMainloopFwdSm90ILi2EN4cute5tupleIJNS5_1CILi1EEES8_S8_EEENS6_IJNS7_ILi192EEENS7_ILi128EEENS7_ILi64EEEEEELi64ENS_10bfloat16_tEfNS_4arch4Sm90ELb0ELb0ELb0ELb0ELb1ELb0ELb0ELb1ELb1ELb1ELb0ELb0EEENS1_21CollectiveEpilogueFwdINS6_IJSA_SC_SB_EEES9_SE_SG_Li384ELb0ELb1ELb0ELb0EEENS1_29StaticPersistentTileSchedulerILb0EEEEEEEEEvNT_6ParamsE:
	.zero		3456


//--------------------- .nv.constant0._ZN7cutlass13device_kernelIN5flash11enable_sm90INS1_16FlashAttnFwdSm90INS1_25CollectiveMainloopFwdSm90ILi2EN4cute5tupleIJNS5_1CILi1EEES8_S8_EEENS6_IJNS7_ILi192EEENS7_ILi128EEENS7_ILi64EEEEEELi64ENS_10bfloat16_tEfNS_4arch4Sm90ELb0ELb0ELb0ELb1ELb1ELb0ELb0ELb1ELb1ELb1ELb0ELb0EEENS1_21CollectiveEpilogueFwdINS6_IJSA_SC_SB_EEES9_SE_SG_Li384ELb1ELb1ELb0ELb0EEENS1_36VarlenDynamicPersistentTileSchedulerILi192ELi128ELi384ELi128ELb0ELb1ELb1ELb0ELb1ELb1EEEEEEEEEvNT_6ParamsE --------------------------
	.section	.nv.constant0._ZN7cutlass13device_kernelIN5flash11enable_sm90INS1_16FlashAttnFwdSm90INS1_25CollectiveMainloopFwdSm90ILi2EN4cute5tupleIJNS5_1CILi1EEES8_S8_EEENS6_IJNS7_ILi192EEENS7_ILi128EEENS7_ILi64EEEEEELi64ENS_10bfloat16_tEfNS_4arch4Sm90ELb0ELb0ELb0ELb1ELb1ELb0ELb0ELb1ELb1ELb1ELb0ELb0EEENS1_21CollectiveEpilogueFwdINS6_IJSA_SC_SB_EEES9_SE_SG_Li384ELb1ELb1ELb0ELb0EEENS1_36VarlenDynamicPersistentTileSchedulerILi192ELi128ELi384ELi128ELb0ELb1ELb1ELb0ELb1ELb1EEEEEEEEEvNT_6ParamsE,"a",@progbits
	.sectionflags	@""
	.align	4
.nv.constant0._ZN7cutlass13device_kernelIN5flash11enable_sm90INS1_16FlashAttnFwdSm90INS1_25CollectiveMainloopFwdSm90ILi2EN4cute5tupleIJNS5_1CILi1EEES8_S8_EEENS6_IJNS7_ILi192EEENS7_ILi128EEENS7_ILi64EEEEEELi64ENS_10bfloat16_tEfNS_4arch4Sm90ELb0ELb0ELb0ELb1ELb1ELb0ELb0ELb1ELb1ELb1ELb0ELb0EEENS1_21CollectiveEpilogueFwdINS6_IJSA_SC_SB_EEES9_SE_SG_Li384ELb1ELb1ELb0ELb0EEENS1_36VarlenDynamicPersistentTileSchedulerILi192ELi128ELi384ELi128ELb0ELb1ELb1ELb0ELb1ELb1EEEEEEEEEvNT_6ParamsE:
	.zero		3584


//--------------------- .nv.constant0._ZN7cutlass13device_kernelIN5flash11enable_sm90INS1_16FlashAttnFwdSm90INS1_25CollectiveMainloopFwdSm90ILi2EN4cute5tupleIJNS5_1CILi1EEES8_S8_EEENS6_IJNS7_ILi192EEENS7_ILi128EEENS7_ILi64EEEEEELi64ENS_10bfloat16_tEfNS_4arch4Sm90ELb0ELb0ELb0ELb1ELb1ELb1ELb0ELb1ELb1ELb1ELb0ELb0EEENS1_21CollectiveEpilogueFwdINS6_IJSA_SC_SB_EEES9_SE_SG_Li384ELb1ELb1ELb0ELb0EEENS1_36VarlenDynamicPersistentTileSchedulerILi192ELi128ELi384ELi128ELb0ELb1ELb1ELb0ELb1ELb1EEEEEEEEEvNT_6ParamsE --------------------------
	.section	.nv.constant0._ZN7cutlass13device_kernelIN5flash11enable_sm90INS1_16FlashAttnFwdSm90INS1_25CollectiveMainloopFwdSm90ILi2EN4cute5tupleIJNS5_1CILi1EEES8_S8_EEENS6_IJNS7_ILi192EEENS7_ILi128EEENS7_ILi64EEEEEELi64ENS_10bfloat16_tEfNS_4arch4Sm90ELb0ELb0ELb0ELb1ELb1ELb1ELb0ELb1ELb1ELb1ELb0ELb0EEENS1_21CollectiveEpilogueFwdINS6_IJSA_SC_SB_EEES9_SE_SG_Li384ELb1ELb1ELb0ELb0EEENS1_36VarlenDynamicPersistentTileSchedulerILi192ELi128ELi384ELi128ELb0ELb1ELb1ELb0ELb1ELb1EEEEEEEEEvNT_6ParamsE,"a",@progbits
	.sectionflags	@""
	.align	4
.nv.constant0._ZN7cutlass13device_kernelIN5flash11enable_sm90INS1_16FlashAttnFwdSm90INS1_25CollectiveMainloopFwdSm90ILi2EN4cute5tupleIJNS5_1CILi1EEES8_S8_EEENS6_IJNS7_ILi192EEENS7_ILi128EEENS7_ILi64EEEEEELi64ENS_10bfloat16_tEfNS_4arch4Sm90ELb0ELb0ELb0ELb1ELb1ELb1ELb0ELb1ELb1ELb1ELb0ELb0EEENS1_21CollectiveEpilogueFwdINS6_IJSA_SC_SB_EEES9_SE_SG_Li384ELb1ELb1ELb0ELb0EEENS1_36VarlenDynamicPersistentTileSchedulerILi192ELi128ELi384ELi128ELb0ELb1ELb1ELb0ELb1ELb1EEEEEEEEEvNT_6ParamsE:
	.zero		3584


//--------------------- .nv.constant0._ZN7cutlass13device_kernelIN5flash11enable_sm90INS1_16FlashAttnFwdSm90INS1_25CollectiveMainloopFwdSm90ILi2EN4cute5tupleIJNS5_1CILi1EEES8_S8_EEENS6_IJNS7_ILi192EEENS7_ILi128EEENS7_ILi64EEEEEELi64ENS_10bfloat16_tEfNS_4arch4Sm90ELb0ELb1ELb0ELb0ELb1ELb0ELb0ELb1ELb1ELb1ELb0ELb0EEENS1_21CollectiveEpilogueFwdINS6_IJSA_SC_SB_EEES9_SE_SG_Li384ELb0ELb1ELb0ELb0EEENS1_30DynamicPersistentTileSchedulerILi384ELi128ELb0ELb1ELb1EEEEEEEEEvNT_6ParamsE --------------------------
	.section	.nv.constant0._ZN7cutlass13device_kernelIN5flash11enable_sm90INS1_16FlashAttnFwdSm90INS1_25CollectiveMainloopFwdSm90ILi2EN4cute5tupleIJNS5_1CILi1EEES8_S8_EEENS6_IJNS7_ILi192EEENS7_ILi128EEENS7_ILi64EEEEEELi64ENS_10bfloat16_tEfNS_4arch4Sm90ELb0ELb1ELb0ELb0ELb1ELb0ELb0ELb1ELb1ELb1ELb0ELb0EEENS1_21CollectiveEpilogueFwdINS6_IJSA_SC_SB_EEES9_SE_SG_Li384ELb0ELb1ELb0ELb0EEENS1_30DynamicPersistentTileSchedulerILi384ELi128ELb0ELb1ELb1EEEEEEEEEvNT_6ParamsE,"a",@progbits
	.sectionflags	@""
	.align	4
.nv.constant0._ZN7cutlass13device_kernelIN5flash11enable_sm90INS1_16FlashAttnFwdSm90INS1_25CollectiveMainloopFwdSm90ILi2EN4cute5tupleIJNS5_1CILi1EEES8_S8_EEENS6_IJNS7_ILi192EEENS7_ILi128EEENS7_ILi64EEEEEELi64ENS_10bfloat16_tEfNS_4arch4Sm90ELb0ELb1ELb0ELb0ELb1ELb0ELb0ELb1ELb1ELb1ELb0ELb0EEENS1_21CollectiveEpilogueFwdINS6_IJSA_SC_SB_EEES9_SE_SG_Li384ELb0ELb1ELb0ELb0EEENS1_30DynamicPersistentTileSchedulerILi384ELi128ELb0ELb1ELb1EEEEEEEEEvNT_6ParamsE:
	.zero		3584


//--------------------- .nv.constant0._ZN7cutlass13device_kernelIN5flash11enable_sm90INS1_16FlashAttnFwdSm90INS1_25CollectiveMainloopFwdSm90ILi2EN4cute5tupleIJNS5_1CILi1EEES8_S8_EEENS6_IJNS7_ILi192EEENS7_ILi128EEENS7_ILi64EEEEEELi64ENS_10bfloat16_tEfNS_4arch4Sm90ELb0ELb1ELb0ELb1ELb1ELb0ELb0ELb1ELb1ELb1ELb0ELb0EEENS1_21CollectiveEpilogueFwdINS6_IJSA_SC_SB_EEES9_SE_SG_Li384ELb1ELb1ELb0ELb0EEENS1_36VarlenDynamicPersistentTileSchedulerILi192ELi128ELi384ELi128ELb0ELb1ELb1ELb1ELb0ELb1EEEEEEEEEvNT_6ParamsE --------------------------
	.section	.nv.constant0._ZN7cutlass13device_kernelIN5flash11enable_sm90INS1_16FlashAttnFwdSm90INS1_25CollectiveMainloopFwdSm90ILi2EN4cute5tupleIJNS5_1CILi1EEES8_S8_EEENS6_IJNS7_ILi192EEENS7_ILi128EEENS7_ILi64EEEEEELi64ENS_10bfloat16_tEfNS_4arch4Sm90ELb0ELb1ELb0ELb1ELb1ELb0ELb0ELb1ELb1ELb1ELb0ELb0EEENS1_21CollectiveEpilogueFwdINS6_IJSA_SC_SB_EEES9_SE_SG_Li384ELb1ELb1ELb0ELb0EEENS1_36VarlenDynamicPersistentTileSchedulerILi192ELi128ELi384ELi128ELb0ELb1ELb1ELb1ELb0ELb1EEEEEEEEEvNT_6ParamsE,"a",@progbits
	.sectionflags	@""
	.align	4
.nv.constant0._ZN7cutlass13device_kernelIN5flash11enable_sm90INS1_16FlashAttnFwdSm90INS1_25CollectiveMainloopFwdSm90ILi2EN4cute5tupleIJNS5_1CILi1EEES8_S8_EEENS6_IJNS7_ILi192EEENS7_ILi128EEENS7_ILi64EEEEEELi64ENS_10bfloat16_tEfNS_4arch4Sm90ELb0ELb1ELb0ELb1ELb1ELb0ELb0ELb1ELb1ELb1ELb0ELb0EEENS1_21CollectiveEpilogueFwdINS6_IJSA_SC_SB_EEES9_SE_SG_Li384ELb1ELb1ELb0ELb0EEENS1_36VarlenDynamicPersistentTileSchedulerILi192ELi128ELi384ELi128ELb0ELb1ELb1ELb1ELb0ELb1EEEEEEEEEvNT_6ParamsE:
	.zero		3584


//--------------------- .nv.constant0._ZN7cutlass13device_kernelIN5flash11enable_sm90INS1_16FlashAttnFwdSm90INS1_25CollectiveMainloopFwdSm90ILi2EN4cute5tupleIJNS5_1CILi1EEES8_S8_EEENS6_IJNS7_ILi192EEENS7_ILi128EEENS7_ILi64EEEEEELi64ENS_10bfloat16_tEfNS_4arch4Sm90ELb0ELb1ELb0ELb1ELb1ELb1ELb0ELb1ELb1ELb1ELb0ELb0EEENS1_21CollectiveEpilogueFwdINS6_IJSA_SC_SB_EEES9_SE_SG_Li384ELb1ELb1ELb0ELb0EEENS1_36VarlenDynamicPersistentTileSchedulerILi192ELi128ELi384ELi128ELb0ELb1ELb1ELb1ELb0ELb1EEEEEEEEEvNT_6ParamsE --------------------------
	.section	.nv.constant0._ZN7cutlass13device_kernelIN5flash11enable_sm90INS1_16FlashAttnFwdSm90INS1_25CollectiveMainloopFwdSm90ILi2EN4cute5tupleIJNS5_1CILi1EEES8_S8_EEENS6_IJNS7_ILi192EEENS7_ILi128EEENS7_ILi64EEEEEELi64ENS_10bfloat16_tEfNS_4arch4Sm90ELb0ELb1ELb0ELb1ELb1ELb1ELb0ELb1ELb1ELb1ELb0ELb0EEENS1_21CollectiveEpilogueFwdINS6_IJSA_SC_SB_EEES9_SE_SG_Li384ELb1ELb1ELb0ELb0EEENS1_36VarlenDynamicPersistentTileSchedulerILi192ELi128ELi384ELi128ELb0ELb1ELb1ELb1ELb0ELb1EEEEEEEEEvNT_6ParamsE,"a",@progbits
	.sectionflags	@""
	.align	4
.nv.constant0._ZN7cutlass13device_kernelIN5flash11enable_sm90INS1_16FlashAttnFwdSm90INS1_25CollectiveMainloopFwdSm90ILi2EN4cute5tupleIJNS5_1CILi1EEES8_S8_EEENS6_IJNS7_ILi192EEENS7_ILi128EEENS7_ILi64EEEEEELi64ENS_10bfloat16_tEfNS_4arch4Sm90ELb0ELb1ELb0ELb1ELb1ELb1ELb0ELb1ELb1ELb1ELb0ELb0EEENS1_21CollectiveEpilogueFwdINS6_IJSA_SC_SB_EEES9_SE_SG_Li384ELb1ELb1ELb0ELb0EEENS1_36VarlenDynamicPersistentTileSchedulerILi192ELi128ELi384ELi128ELb0ELb1ELb1ELb1ELb0ELb1EEEEEEEEEvNT_6ParamsE:
	.zero		3584


//--------------------- .nv.constant0._ZN7cutlass13device_kernelIN5flash11enable_sm90INS1_16FlashAttnFwdSm90INS1_25CollectiveMainloopFwdSm90ILi2EN4cute5tupleIJNS5_1CILi1EEES8_S8_EEENS6_IJNS7_ILi192EEENS7_ILi128EEENS7_ILi64EEEEEELi64ENS_10bfloat16_tEfNS_4arch4Sm90ELb1ELb0ELb0ELb0ELb1ELb0ELb0ELb1ELb1ELb1ELb0ELb0EEENS1_21CollectiveEpilogueFwdINS6_IJSA_SC_SB_EEES9_SE_SG_Li384ELb0ELb1ELb0ELb0EEENS1_30DynamicPersistentTileSchedulerILi384ELi128ELb0ELb1ELb1EEEEEEEEEvNT_6ParamsE --------------------------
	.section	.nv.constant0._ZN7cutlass13device_kernelIN5flash11enable_sm90INS1_16FlashAttnFwdSm90INS1_25CollectiveMainloopFwdSm90ILi2EN4cute5tupleIJNS5_1CILi1EEES8_S8_EEENS6_IJNS7_ILi192EEENS7_ILi128EEENS7_ILi64EEEEEELi64ENS_10bfloat16_tEfNS_4arch4Sm90ELb1ELb0ELb0ELb0ELb1ELb0ELb0ELb1ELb1ELb1ELb0ELb0EEENS1_21CollectiveEpilogueFwdINS6_IJSA_SC_SB_EEES9_SE_SG_Li384ELb0ELb1ELb0ELb0EEENS1_30DynamicPersistentTileSchedulerILi384ELi128ELb0ELb1ELb1EEEEEEEEEvNT_6ParamsE,"a",@progbits
	.sectionflags	@""
	.align	4
.nv.constant0._ZN7cutlass13device_kernelIN5flash11enable_sm90INS1_16FlashAttnFwdSm90INS1_25CollectiveMainloopFwdSm90ILi2EN4cute5tupleIJNS5_1CILi1EEES8_S8_EEENS6_IJNS7_ILi192EEENS7_ILi128EEENS7_ILi64EEEEEELi64ENS_10bfloat16_tEfNS_4arch4Sm90ELb1ELb0ELb0ELb0ELb1ELb0ELb0ELb1ELb1ELb1ELb0ELb0EEENS1_21CollectiveEpilogueFwdINS6_IJSA_SC_SB_EEES9_SE_SG_Li384ELb0ELb1ELb0ELb0EEENS1_30DynamicPersistentTileSchedulerILi384ELi128ELb0ELb1ELb1EEEEEEEEEvNT_6ParamsE:
	.zero		3584


//--------------------- .nv.constant0._ZN7cutlass13device_kernelIN5flash11enable_sm90INS1_16FlashAttnFwdSm90INS1_25CollectiveMainloopFwdSm90ILi2EN4cute5tupleIJNS5_1CILi1EEES8_S8_EEENS6_IJNS7_ILi192EEENS7_ILi128EEENS7_ILi64EEEEEELi64ENS_10bfloat16_tEfNS_4arch4Sm90ELb1ELb0ELb0ELb1ELb1ELb0ELb0ELb1ELb1ELb1ELb0ELb0EEENS1_21CollectiveEpilogueFwdINS6_IJSA_SC_SB_EEES9_SE_SG_Li384ELb1ELb1ELb0ELb0EEENS1_36VarlenDynamicPersistentTileSchedulerILi192ELi128ELi384ELi128ELb0ELb1ELb1ELb1ELb1ELb1EEEEEEEEEvNT_6ParamsE --------------------------
	.section	.nv.constant0._ZN7cutlass13device_kernelIN5flash11enable_sm90INS1_16FlashAttnFwdSm90INS1_25CollectiveMainloopFwdSm90ILi2EN4cute5tupleIJNS5_1CILi1EEES8_S8_EEENS6_IJNS7_ILi192EEENS7_ILi128EEENS7_ILi64EEEEEELi64ENS_10bfloat16_tEfNS_4arch4Sm90ELb1ELb0ELb0ELb1ELb1ELb0ELb0ELb1ELb1ELb1ELb0ELb0EEENS1_21CollectiveEpilogueFwdINS6_IJSA_SC_SB_EEES9_SE_SG_Li384ELb1ELb1ELb0ELb0EEENS1_36VarlenDynamicPersistentTileSchedulerILi192ELi128ELi384ELi128ELb0ELb1ELb1ELb1ELb1ELb1EEEEEEEEEvNT_6ParamsE,"a",@progbits
	.sectionflags	@""
	.align	4
.nv.constant0._ZN7cutlass13device_kernelIN5flash11enable_sm90INS1_16FlashAttnFwdSm90INS1_25CollectiveMainloopFwdSm90ILi2EN4cute5tupleIJNS5_1CILi1EEES8_S8_EEENS6_IJNS7_ILi192EEENS7_ILi128EEENS7_ILi64EEEEEELi64ENS_10bfloat16_tEfNS_4arch4Sm90ELb1ELb0ELb0ELb1ELb1ELb0ELb0ELb1ELb1ELb1ELb0ELb0EEENS1_21CollectiveEpilogueFwdINS6_IJSA_SC_SB_EEES9_SE_SG_Li384ELb1ELb1ELb0ELb0EEENS1_36VarlenDynamicPersistentTileSchedulerILi192ELi128ELi384ELi128ELb0ELb1ELb1ELb1ELb1ELb1EEEEEEEEEvNT_6ParamsE:
	.zero		3584


//--------------------- .nv.constant0._ZN7cutlass13device_kernelIN5flash11enable_sm90INS1_16FlashAttnFwdSm90INS1_25CollectiveMainloopFwdSm90ILi2EN4cute5tupleIJNS5_1CILi1EEES8_S8_EEENS6_IJNS7_ILi192EEENS7_ILi128EEENS7_ILi64EEEEEELi64ENS_10bfloat16_tEfNS_4arch4Sm90ELb1ELb0ELb0ELb1ELb1ELb1ELb0ELb1ELb1ELb1ELb0ELb0EEENS1_21CollectiveEpilogueFwdINS6_IJSA_SC_SB_EEES9_SE_SG_Li384ELb1ELb1ELb0ELb0EEENS1_36VarlenDynamicPersistentTileSchedulerILi192ELi128ELi384ELi128ELb0ELb1ELb1ELb1ELb1ELb1EEEEEEEEEvNT_6ParamsE --------------------------
	.section	.nv.constant0._ZN7cutlass13device_kernelIN5flash11enable_sm90INS1_16FlashAttnFwdSm90INS1_25CollectiveMainloopFwdSm90ILi2EN4cute5tupleIJNS5_1CILi1EEES8_S8_EEENS6_IJNS7_ILi192EEENS7_ILi128EEENS7_ILi64EEEEEELi64ENS_10bfloat16_tEfNS_4arch4Sm90ELb1ELb0ELb0ELb1ELb1ELb1ELb0ELb1ELb1ELb1ELb0ELb0EEENS1_21CollectiveEpilogueFwdINS6_IJSA_SC_SB_EEES9_SE_SG_Li384ELb1ELb1ELb0ELb0EEENS1_36VarlenDynamicPersistentTileSchedulerILi192ELi128ELi384ELi128ELb0ELb1ELb1ELb1ELb1ELb1EEEEEEEEEvNT_6ParamsE,"a",@progbits
	.sectionflags	@""
	.align	4
.nv.constant0._ZN7cutlass13device_kernelIN5flash11enable_sm90INS1_16FlashAttnFwdSm90INS1_25CollectiveMainloopFwdSm90ILi2EN4cute5tupleIJNS5_1CILi1EEES8_S8_EEENS6_IJNS7_ILi192EEENS7_ILi128EEENS7_ILi64EEEEEELi64ENS_10bfloat16_tEfNS_4arch4Sm90ELb1ELb0ELb0ELb1ELb1ELb1ELb0ELb1ELb1ELb1ELb0ELb0EEENS1_21CollectiveEpilogueFwdINS6_IJSA_SC_SB_EEES9_SE_SG_Li384ELb1ELb1ELb0ELb0EEENS1_36VarlenDynamicPersistentTileSchedulerILi192ELi128ELi384ELi128ELb0ELb1ELb1ELb1ELb1ELb1EEEEEEEEEvNT_6ParamsE:
	.zero		3584


//--------------------- SYMBOLS --------------------------

	.type		.nv.reservedSmem.offset0,@object
	.size		.nv.reservedSmem.offset0,0x4
